def matmul_kernel(
    a_ptr,
    b_ptr,
    c_ptr,
    M,
    N,
    K,
    stride_am,
    stride_ak,
    stride_bk,
    stride_bn,
    stride_cm,
    stride_cn,
    BLOCK_M: tl.constexpr,
    BLOCK_N: tl.constexpr,
    BLOCK_K: tl.constexpr,
    GROUP_M: tl.constexpr,
):
    pid = tl.program_id(axis=0)
    num_pid_m = tl.cdiv(M, BLOCK_M)
    num_pid_n = tl.cdiv(N, BLOCK_N)
    num_pid_in_group = GROUP_M * num_pid_n
    group_id = pid // num_pid_in_group
    first_pid_m = group_id * GROUP_M
    group_size_m = min(num_pid_m - first_pid_m, GROUP_M)
    pid_m = first_pid_m + ((pid % num_pid_in_group) % group_size_m)
    pid_n = (pid % num_pid_in_group) // group_size_m

    offs_am = (pid_m * BLOCK_M + tl.arange(0, BLOCK_M)) % M
    offs_bn = (pid_n * BLOCK_N + tl.arange(0, BLOCK_N)) % N
    offs_k = tl.arange(0, BLOCK_K)
    a_ptrs = a_ptr + offs_am[:, None] * stride_am + offs_k[None, :] * stride_ak
    b_ptrs = b_ptr + offs_k[:, None] * stride_bk + offs_bn[None, :] * stride_bn

    acc = tl.zeros((BLOCK_M, BLOCK_N), dtype=tl.float32)
    for kk in range(0, tl.cdiv(K, BLOCK_K)):
        a = tl.load(a_ptrs, mask=offs_k[None, :] < K - kk * BLOCK_K, other=0.0)
        b = tl.load(b_ptrs, mask=offs_k[:, None] < K - kk * BLOCK_K, other=0.0)
        acc = tl.dot(a, b, acc)
        a_ptrs += BLOCK_K * stride_ak
        b_ptrs += BLOCK_K * stride_bk

    c = acc.to(c_ptr.dtype.element_ty)
    offs_cm = pid_m * BLOCK_M + tl.arange(0, BLOCK_M)
    offs_cn = pid_n * BLOCK_N + tl.arange(0, BLOCK_N)
    c_ptrs = c_ptr + offs_cm[:, None] * stride_cm + offs_cn[None, :] * stride_cn
    mask = (offs_cm[:, None] < M) & (offs_cn[None, :] < N)
    tl.store(c_ptrs, c, mask=mask)

# config = {"BLOCK_K": 64, "BLOCK_M": 128, "BLOCK_N": 128, "GROUP_M": 8, "arch": "sm_80", "dtype": "fp32", "num_ctas": 1, "num_stages": 6, "num_warps": 4}
# arch = sm_80


// ===== COMPILED SASS (sm_80) =====

	.target	sm_80

	.elftype	@"ET_EXEC"


//--------------------- .note.nv.tkinfo           --------------------------
	.section	.note.nv.tkinfo,"",@"SHT_NOTE"
	.sectionflags	@"SHF_NOTE_NV_TKINFO"
	.tkinfo
        /*0018*/ 	.word	0x00000002
        /*0030*/ 	.string	""
        /*0030*/ 	.string	"ptxas"
        /*0030*/ 	.string	"Cuda compilation tools, release 13.0, V13.0.88"
        /*0030*/ 	.string	"Build cuda_13.0.r13.0/compiler.36424714_0"
        /*0030*/ 	.string	"-v  -suppress-debug-info  -lineinfo  -arch sm_80 "



//--------------------- .note.nv.cuinfo           --------------------------
	.section	.note.nv.cuinfo,"",@"SHT_NOTE"
	.sectionflags	@"SHF_NOTE_NV_CUINFO"
        /*0018*/ 	.short	0x0002
        /*001a*/ 	.short	0x0050
        /*001c*/ 	.short	0x0082
	.zero		2


//--------------------- .nv.info                  --------------------------
	.section	.nv.info,"",@"SHT_CUDA_INFO"
	.align	4


	//----- nvinfo : EIATTR_REGCOUNT
	.align		4
        /*0000*/ 	.byte	0x04, 0x2f
        /*0002*/ 	.short	(.L_1 - .L_0)
	.align		4
.L_0:
        /*0004*/ 	.word	index@(matmul_kernel)
        /*0008*/ 	.word	0x000000ff


	//----- nvinfo : EIATTR_FRAME_SIZE
	.align		4
.L_1:
        /*000c*/ 	.byte	0x04, 0x11
        /*000e*/ 	.short	(.L_3 - .L_2)
	.align		4
.L_2:
        /*0010*/ 	.word	index@(matmul_kernel)
        /*0014*/ 	.word	0x00000548


	//----- nvinfo : EIATTR_MIN_STACK_SIZE
	.align		4
.L_3:
        /*0018*/ 	.byte	0x04, 0x12
        /*001a*/ 	.short	(.L_5 - .L_4)
	.align		4
.L_4:
        /*001c*/ 	.word	index@(matmul_kernel)
        /*0020*/ 	.word	0x00000548
.L_5:


//--------------------- .nv.info.matmul_kernel    --------------------------
	.section	.nv.info.matmul_kernel,"",@"SHT_CUDA_INFO"
	.sectionflags	@""
	.align	4


	//----- nvinfo : EIATTR_CUDA_API_VERSION
	.align		4
        /*0000*/ 	.byte	0x04, 0x37
        /*0002*/ 	.short	(.L_7 - .L_6)
.L_6:
        /*0004*/ 	.word	0x00000082


	//----- nvinfo : EIATTR_SW2861232_WAR
	.align		4
.L_7:
        /*0008*/ 	.byte	0x01, 0x35
	.zero		2


	//----- nvinfo : EIATTR_PARAM_CBANK
	.align		4
        /*000c*/ 	.byte	0x04, 0x0a
        /*000e*/ 	.short	(.L_9 - .L_8)
	.align		4
.L_8:
        /*0010*/ 	.word	index@(.nv.constant0.matmul_kernel)
        /*0014*/ 	.short	0x0160
        /*0016*/ 	.short	0x0050


	//----- nvinfo : EIATTR_CBANK_PARAM_SIZE
	.align		4
.L_9:
        /*0018*/ 	.byte	0x03, 0x19
        /*001a*/ 	.short	0x0050


	//----- nvinfo : EIATTR_KPARAM_INFO
	.align		4
        /*001c*/ 	.byte	0x04, 0x17
        /*001e*/ 	.short	(.L_11 - .L_10)
.L_10:
        /*0020*/ 	.word	0x00000000
        /*0024*/ 	.short	0x000d
        /*0026*/ 	.short	0x0048
        /*0028*/ 	.byte	0x00, 0xf4, 0x21, 0x00


	//----- nvinfo : EIATTR_KPARAM_INFO
	.align		4
.L_11:
        /*002c*/ 	.byte	0x04, 0x17
        /*002e*/ 	.short	(.L_13 - .L_12)
.L_12:
        /*0030*/ 	.word	0x00000000
        /*0034*/ 	.short	0x000c
        /*0036*/ 	.short	0x0040
        /*0038*/ 	.byte	0x00, 0xf4, 0x21, 0x00


	//----- nvinfo : EIATTR_KPARAM_INFO
	.align		4
.L_13:
        /*003c*/ 	.byte	0x04, 0x17
        /*003e*/ 	.short	(.L_15 - .L_14)
.L_14:
        /*0040*/ 	.word	0x00000000
        /*0044*/ 	.short	0x000b
        /*0046*/ 	.short	0x0038
        /*0048*/ 	.byte	0x00, 0xf0, 0x11, 0x00


	//----- nvinfo : EIATTR_KPARAM_INFO
	.align		4
.L_15:
        /*004c*/ 	.byte	0x04, 0x17
        /*004e*/ 	.short	(.L_17 - .L_16)
.L_16:
        /*0050*/ 	.word	0x00000000
        /*0054*/ 	.short	0x000a
        /*0056*/ 	.short	0x0034
        /*0058*/ 	.byte	0x00, 0xf0, 0x11, 0x00


	//----- nvinfo : EIATTR_KPARAM_INFO
	.align		4
.L_17:
        /*005c*/ 	.byte	0x04, 0x17
        /*005e*/ 	.short	(.L_19 - .L_18)
.L_18:
        /*0060*/ 	.word	0x00000000
        /*0064*/ 	.short	0x0009
        /*0066*/ 	.short	0x0030
        /*0068*/ 	.byte	0x00, 0xf0, 0x11, 0x00


	//----- nvinfo : EIATTR_KPARAM_INFO
	.align		4
.L_19:
        /*006c*/ 	.byte	0x04, 0x17
        /*006e*/ 	.short	(.L_21 - .L_20)
.L_20:
        /*0070*/ 	.word	0x00000000
        /*0074*/ 	.short	0x0008
        /*0076*/ 	.short	0x002c
        /*0078*/ 	.byte	0x00, 0xf0, 0x11, 0x00


	//----- nvinfo : EIATTR_KPARAM_INFO
	.align		4
.L_21:
        /*007c*/ 	.byte	0x04, 0x17
        /*007e*/ 	.short	(.L_23 - .L_22)
.L_22:
        /*0080*/ 	.word	0x00000000
        /*0084*/ 	.short	0x0007
        /*0086*/ 	.short	0x0028
        /*0088*/ 	.byte	0x00, 0xf0, 0x11, 0x00


	//----- nvinfo : EIATTR_KPARAM_INFO
	.align		4
.L_23:
        /*008c*/ 	.byte	0x04, 0x17
        /*008e*/ 	.short	(.L_25 - .L_24)
.L_24:
        /*0090*/ 	.word	0x00000000
        /*0094*/ 	.short	0x0006
        /*0096*/ 	.short	0x0024
        /*0098*/ 	.byte	0x00, 0xf0, 0x11, 0x00


	//----- nvinfo : EIATTR_KPARAM_INFO
	.align		4
.L_25:
        /*009c*/ 	.byte	0x04, 0x17
        /*009e*/ 	.short	(.L_27 - .L_26)
.L_26:
        /*00a0*/ 	.word	0x00000000
        /*00a4*/ 	.short	0x0005
        /*00a6*/ 	.short	0x0020
        /*00a8*/ 	.byte	0x00, 0xf0, 0x11, 0x00


	//----- nvinfo : EIATTR_KPARAM_INFO
	.align		4
.L_27:
        /*00ac*/ 	.byte	0x04, 0x17
        /*00ae*/ 	.short	(.L_29 - .L_28)
.L_28:
        /*00b0*/ 	.word	0x00000000
        /*00b4*/ 	.short	0x0004
        /*00b6*/ 	.short	0x001c
        /*00b8*/ 	.byte	0x00, 0xf0, 0x11, 0x00


	//----- nvinfo : EIATTR_KPARAM_INFO
	.align		4
.L_29:
        /*00bc*/ 	.byte	0x04, 0x17
        /*00be*/ 	.short	(.L_31 - .L_30)
.L_30:
        /*00c0*/ 	.word	0x00000000
        /*00c4*/ 	.short	0x0003
        /*00c6*/ 	.short	0x0018
        /*00c8*/ 	.byte	0x00, 0xf0, 0x11, 0x00


	//----- nvinfo : EIATTR_KPARAM_INFO
	.align		4
.L_31:
        /*00cc*/ 	.byte	0x04, 0x17
        /*00ce*/ 	.short	(.L_33 - .L_32)
.L_32:
        /*00d0*/ 	.word	0x00000000
        /*00d4*/ 	.short	0x0002
        /*00d6*/ 	.short	0x0010
        /*00d8*/ 	.byte	0x00, 0xf4, 0x21, 0x00


	//----- nvinfo : EIATTR_KPARAM_INFO
	.align		4
.L_33:
        /*00dc*/ 	.byte	0x04, 0x17
        /*00de*/ 	.short	(.L_35 - .L_34)
.L_34:
        /*00e0*/ 	.word	0x00000000
        /*00e4*/ 	.short	0x0001
        /*00e6*/ 	.short	0x0008
        /*00e8*/ 	.byte	0x00, 0xf4, 0x21, 0x00


	//----- nvinfo : EIATTR_KPARAM_INFO
	.align		4
.L_35:
        /*00ec*/ 	.byte	0x04, 0x17
        /*00ee*/ 	.short	(.L_37 - .L_36)
.L_36:
        /*00f0*/ 	.word	0x00000000
        /*00f4*/ 	.short	0x0000
        /*00f6*/ 	.short	0x0000
        /*00f8*/ 	.byte	0x00, 0xf4, 0x21, 0x00


	//----- nvinfo : EIATTR_MAXREG_COUNT
	.align		4
.L_37:
        /*00fc*/ 	.byte	0x03, 0x1b
        /*00fe*/ 	.short	0x00ff


	//----- nvinfo : EIATTR_NUM_BARRIERS
	.align		4
        /*0100*/ 	.byte	0x02, 0x4c
        /*0102*/ 	.byte	0x01
	.zero		1


	//----- nvinfo : EIATTR_ANNOTATIONS
	.align		4
        /*0104*/ 	.byte	0x04, 0x55
        /*0106*/ 	.short	(.L_39 - .L_38)


	//   ....[0]....
.L_38:
        /*0108*/ 	.word	0x00000001
        /*010c*/ 	.byte	0xf0, 0x08, 0x00, 0x00, 0x01, 0x00, 0x00, 0x00, 0x00, 0x35, 0x00, 0x00, 0x01, 0x00, 0x00, 0x00
        /* <DEDUP_REMOVED lines=464> */
        /*1e1c*/ 	.byte	0x10, 0x7b, 0x01, 0x00


	//----- nvinfo : EIATTR_MERCURY_ISA_VERSION
	.align		4
.L_39:
        /*1e20*/ 	.byte	0x03, 0x5f
        /*1e22*/ 	.short	0x0000


	//----- nvinfo : EIATTR_EXIT_INSTR_OFFSETS
	.align		4
        /*1e24*/ 	.byte	0x04, 0x1c
        /*1e26*/ 	.short	(.L_41 - .L_40)


	//   ....[0]....
.L_40:
        /*1e28*/ 	.word	0x0001b6d0


	//   ....[1]....
        /*1e2c*/ 	.word	0x0001b6f0


	//----- nvinfo : EIATTR_REQNTID
	.align		4
.L_41:
        /*1e30*/ 	.byte	0x04, 0x10
        /*1e32*/ 	.short	(.L_43 - .L_42)
.L_42:
        /*1e34*/ 	.word	0x00000080
        /*1e38*/ 	.word	0x00000001
        /*1e3c*/ 	.word	0x00000001
.L_43:


//--------------------- .nv.callgraph             --------------------------
	.section	.nv.callgraph,"",@"SHT_CUDA_CALLGRAPH"
	.align	4
	.sectionentsize	8
	.align		4
        /*0000*/ 	.word	0x00000000
	.align		4
        /*0004*/ 	.word	0xffffffff
	.align		4
        /*0008*/ 	.word	0x00000000
	.align		4
        /*000c*/ 	.word	0xfffffffe
	.align		4
        /*0010*/ 	.word	0x00000000
	.align		4
        /*0014*/ 	.word	0xfffffffd
	.align		4
        /*0018*/ 	.word	0x00000000
	.align		4
        /*001c*/ 	.word	0xfffffffc


//--------------------- .nv.rel.action            --------------------------
	.section	.nv.rel.action,"",@"SHT_CUDA_RELOCINFO"
	.align	8
	.sectionentsize	8
        /*0000*/ 	.byte	0x73, 0x00, 0x00, 0x00, 0x00, 0x00, 0x00, 0x00, 0x00, 0x00, 0x00, 0x11, 0x25, 0x00, 0x05, 0x36


//--------------------- .nv.constant0.matmul_kernel --------------------------
	.section	.nv.constant0.matmul_kernel,"a",@progbits
	.sectionflags	@""
	.align	4
.nv.constant0.matmul_kernel:
	.zero		432


//--------------------- .text.matmul_kernel       --------------------------
	.section	.text.matmul_kernel,"ax",@progbits
	.sectioninfo	@"SHI_REGISTERS=255"
	.align	128
        .global         matmul_kernel
        .type           matmul_kernel,@function
        .size           matmul_kernel,(.L_x_4 - matmul_kernel)
        .other          matmul_kernel,@"STO_CUDA_ENTRY STV_DEFAULT"
matmul_kernel:
.text.matmul_kernel:
[----:B------:R-:W-:Y:S02]  /*0000*/  IMAD.MOV.U32 R1, RZ, RZ, c[0x0][0x28] ;  /* 0x00000a00ff017624 */ /* 0x000fe400078e00ff */
[----:B------:R-:W-:Y:S01]  /*0010*/  IMAD.MOV.U32 R6, RZ, RZ, 0x7f ;  /* 0x0000007fff067424 */ /* 0x000fe200078e00ff */
[----:B------:R-:W1:Y:S01]  /*0020*/  S2R R5, SR_CTAID.X ;  /* 0x0000000000057919 */ /* 0x000e620000002500 */
[----:B------:R-:W-:Y:S01]  /*0030*/  IMAD.MOV.U32 R201, RZ, RZ, c[0x0][0x180] ;  /* 0x00006000ffc97624 */ /* 0x000fe200078e00ff */
[----:B------:R-:W-:Y:S01]  /*0040*/  IADD3 R1, R1, -0x548, RZ ;  /* 0xfffffab801017810 */ /* 0x000fe20007ffe0ff */
[----:B------:R-:W-:Y:S01]  /*0050*/  ULDC.64 UR4, c[0x0][0x118] ;  /* 0x0000460000047ab9 */ /* 0x000fe20000000a00 */
[----:B------:R-:W-:Y:S01]  /*0060*/  IADD3 R0, R6, c[0x0][0x17c], RZ ;  /* 0x00005f0006007a10 */ /* 0x000fe20007ffe0ff */
[----:B------:R-:W2:Y:S01]  /*0070*/  S2R R62, SR_TID.X ;  /* 0x00000000003e7919 */ /* 0x000ea20000002100 */
[C---:B------:R-:W-:Y:S02]  /*0080*/  IADD3 R239, R201.reuse, -0x1, RZ ;  /* 0xffffffffc9ef7810 */ /* 0x040fe40007ffe0ff */
[----:B------:R-:W-:Y:S02]  /*0090*/  SHF.R.S32.HI R3, RZ, 0x1f, R0 ;  /* 0x0000001fff037819 */ /* 0x000fe40000011400 */
[----:B------:R-:W-:-:S02]  /*00a0*/  IADD3 R199, R201, -0x5, RZ ;  /* 0xfffffffbc9c77810 */ /* 0x000fc40007ffe0ff */
[----:B------:R-:W-:-:S04]  /*00b0*/  LEA.HI R3, R3, R0, RZ, 0x7 ;  /* 0x0000000003037211 */ /* 0x000fc800078f38ff */
[----:B------:R-:W-:-:S05]  /*00c0*/  SHF.R.S32.HI R3, RZ, 0x7, R3 ;  /* 0x00000007ff037819 */ /* 0x000fca0000011403 */
[----:B------:R-:W-:Y:S01]  /*00d0*/  IMAD.SHL.U32 R4, R3, 0x8, RZ ;  /* 0x0000000803047824 */ /* 0x000fe200078e00ff */
[----:B-1----:R-:W-:-:S04]  /*00e0*/  IABS R10, R5 ;  /* 0x00000005000a7213 */ /* 0x002fc80000000000 */
[-C--:B------:R-:W-:Y:S02]  /*00f0*/  IABS R7, R4.reuse ;  /* 0x0000000400077213 */ /* 0x080fe40000000000 */
[----:B------:R-:W-:Y:S02]  /*0100*/  IABS R11, R4 ;  /* 0x00000004000b7213 */ /* 0x000fe40000000000 */
[----:B------:R-:W1:Y:S01]  /*0110*/  I2F.RP R0, R7 ;  /* 0x0000000700007306 */ /* 0x000e620000209400 */
[----:B--2---:R-:W-:-:S07]  /*0120*/  LOP3.LUT R252, R62, 0x7f, RZ, 0xc0, !PT ;  /* 0x0000007f3efc7812 */ /* 0x004fce00078ec0ff */
[----:B-1----:R-:W1:Y:S02]  /*0130*/  MUFU.RCP R0, R0 ;  /* 0x0000000000007308 */ /* 0x002e640000001000 */
[----:B-1----:R-:W-:Y:S01]  /*0140*/  IADD3 R2, R0, 0xffffffe, RZ ;  /* 0x0ffffffe00027810 */ /* 0x002fe20007ffe0ff */
[----:B------:R-:W-:-:S05]  /*0150*/  IMAD.MOV R0, RZ, RZ, -R11 ;  /* 0x000000ffff007224 */ /* 0x000fca00078e0a0b */
[----:B------:R1:W2:Y:S02]  /*0160*/  F2I.FTZ.U32.TRUNC.NTZ R3, R2 ;  /* 0x0000000200037305 */ /* 0x0002a4000021f000 */
[----:B-1----:R-:W-:Y:S02]  /*0170*/  IMAD.MOV.U32 R2, RZ, RZ, RZ ;  /* 0x000000ffff027224 */ /* 0x002fe400078e00ff */
[----:B--2---:R-:W-:-:S04]  /*0180*/  IMAD.MOV R8, RZ, RZ, -R3 ;  /* 0x000000ffff087224 */ /* 0x004fc800078e0a03 */
[----:B------:R-:W-:Y:S02]  /*0190*/  IMAD R9, R8, R7, RZ ;  /* 0x0000000708097224 */ /* 0x000fe400078e02ff */
[----:B------:R-:W-:Y:S02]  /*01a0*/  IMAD.MOV.U32 R8, RZ, RZ, R10 ;  /* 0x000000ffff087224 */ /* 0x000fe400078e000a */
[----:B------:R-:W-:-:S06]  /*01b0*/  IMAD.HI.U32 R3, R3, R9, R2 ;  /* 0x0000000903037227 */ /* 0x000fcc00078e0002 */
[----:B------:R-:W-:-:S04]  /*01c0*/  IMAD.HI.U32 R3, R3, R8, RZ ;  /* 0x0000000803037227 */ /* 0x000fc800078e00ff */
[----:B------:R-:W-:-:S05]  /*01d0*/  IMAD R0, R3, R0, R8 ;  /* 0x0000000003007224 */ /* 0x000fca00078e0208 */
[----:B------:R-:W-:-:S13]  /*01e0*/  ISETP.GT.U32.AND P1, PT, R7, R0, PT ;  /* 0x000000000700720c */ /* 0x000fda0003f24070 */
[----:B------:R-:W-:Y:S01]  /*01f0*/  @!P1 IMAD.IADD R0, R0, 0x1, -R7 ;  /* 0x0000000100009824 */ /* 0x000fe200078e0a07 */
[----:B------:R-:W-:Y:S02]  /*0200*/  @!P1 IADD3 R3, R3, 0x1, RZ ;  /* 0x0000000103039810 */ /* 0x000fe40007ffe0ff */
[----:B------:R-:W-:Y:S02]  /*0210*/  ISETP.NE.AND P1, PT, R4, RZ, PT ;  /* 0x000000ff0400720c */ /* 0x000fe40003f25270 */
[----:B------:R-:W-:Y:S02]  /*0220*/  ISETP.GE.U32.AND P0, PT, R0, R7, PT ;  /* 0x000000070000720c */ /* 0x000fe40003f06070 */
[----:B------:R-:W-:-:S04]  /*0230*/  LOP3.LUT R0, R5, R4, RZ, 0x3c, !PT ;  /* 0x0000000405007212 */ /* 0x000fc800078e3cff */
[----:B------:R-:W-:Y:S02]  /*0240*/  ISETP.GE.AND P2, PT, R0, RZ, PT ;  /* 0x000000ff0000720c */ /* 0x000fe40003f46270 */
[----:B------:R-:W-:-:S05]  /*0250*/  IADD3 R0, R6, c[0x0][0x178], RZ ;  /* 0x00005e0006007a10 */ /* 0x000fca0007ffe0ff */
[----:B------:R-:W-:-:S05]  /*0260*/  @P0 IADD3 R3, R3, 0x1, RZ ;  /* 0x0000000103030810 */ /* 0x000fca0007ffe0ff */
[----:B------:R-:W-:Y:S01]  /*0270*/  IMAD.MOV.U32 R2, RZ, RZ, R3 ;  /* 0x000000ffff027224 */ /* 0x000fe200078e0003 */
[----:B------:R-:W-:-:S03]  /*0280*/  SHF.R.S32.HI R3, RZ, 0x1f, R0 ;  /* 0x0000001fff037819 */ /* 0x000fc60000011400 */
[----:B------:R-:W-:Y:S01]  /*0290*/  @!P2 IMAD.MOV R2, RZ, RZ, -R2 ;  /* 0x000000ffff02a224 */ /* 0x000fe200078e0a02 */
[----:B------:R-:W-:Y:S02]  /*02a0*/  @!P1 LOP3.LUT R2, RZ, R4, RZ, 0x33, !PT ;  /* 0x00000004ff029212 */ /* 0x000fe400078e33ff */
[----:B------:R-:W-:-:S03]  /*02b0*/  LEA.HI R3, R3, R0, RZ, 0x7 ;  /* 0x0000000003037211 */ /* 0x000fc600078f38ff */
[----:B------:R-:W-:Y:S02]  /*02c0*/  IMAD.SHL.U32 R10, R2, 0x8, RZ ;  /* 0x00000008020a7824 */ /* 0x000fe400078e00ff */
[----:B------:R-:W-:-:S03]  /*02d0*/  IMAD.MOV R2, RZ, RZ, -R2 ;  /* 0x000000ffff027224 */ /* 0x000fc600078e0a02 */
[----:B------:R-:W-:Y:S01]  /*02e0*/  LEA.HI.SX32 R3, R3, -R10, 0x19 ;  /* 0x8000000a03037211 */ /* 0x000fe200078fcaff */
[----:B------:R-:W-:-:S03]  /*02f0*/  IMAD R11, R4, R2, R5 ;  /* 0x00000002040b7224 */ /* 0x000fc600078e0205 */
[----:B------:R-:W-:Y:S02]  /*0300*/  IMNMX R8, R3, 0x8, PT ;  /* 0x0000000803087817 */ /* 0x000fe40003800200 */
[----:B------:R-:W-:Y:S02]  /*0310*/  IABS R4, R11 ;  /* 0x0000000b00047213 */ /* 0x000fe40000000000 */
[----:B------:R-:W-:-:S04]  /*0320*/  IABS R7, R8 ;  /* 0x0000000800077213 */ /* 0x000fc80000000000 */
[----:B------:R-:W1:Y:S08]  /*0330*/  I2F.RP R0, R7 ;  /* 0x0000000700007306 */ /* 0x000e700000209400 */
[----:B-1----:R-:W1:Y:S02]  /*0340*/  MUFU.RCP R0, R0 ;  /* 0x0000000000007308 */ /* 0x002e640000001000 */
[----:B-1----:R-:W-:-:S02]  /*0350*/  IADD3 R3, R0, 0xffffffe, RZ ;  /* 0x0ffffffe00037810 */ /* 0x002fc40007ffe0ff */
[----:B------:R-:W-:-:S04]  /*0360*/  IABS R0, c[0x0][0x17c] ;  /* 0x00005f0000007a13 */ /* 0x000fc80000000000 */
[----:B------:R-:W1:Y:S02]  /*0370*/  F2I.FTZ.U32.TRUNC.NTZ R3, R3 ;  /* 0x0000000300037305 */ /* 0x000e64000021f000 */
[----:B-1----:R-:W-:-:S04]  /*0380*/  IMAD.MOV R6, RZ, RZ, -R3 ;  /* 0x000000ffff067224 */ /* 0x002fc800078e0a03 */
[----:B------:R-:W-:Y:S01]  /*0390*/  IMAD.MOV.U32 R2, RZ, RZ, R6 ;  /* 0x000000ffff027224 */ /* 0x000fe200078e0006 */
[----:B------:R-:W-:-:S03]  /*03a0*/  IABS R6, R8 ;  /* 0x0000000800067213 */ /* 0x000fc60000000000 */
[----:B------:R-:W-:Y:S02]  /*03b0*/  IMAD R5, R2, R7, RZ ;  /* 0x0000000702057224 */ /* 0x000fe400078e02ff */
[----:B------:R-:W-:-:S04]  /*03c0*/  IMAD.MOV.U32 R2, RZ, RZ, RZ ;  /* 0x000000ffff027224 */ /* 0x000fc800078e00ff */
[----:B------:R-:W-:-:S04]  /*03d0*/  IMAD.HI.U32 R2, R3, R5, R2 ;  /* 0x0000000503027227 */ /* 0x000fc800078e0002 */
[----:B------:R-:W-:Y:S02]  /*03e0*/  IMAD.MOV R5, RZ, RZ, -R6 ;  /* 0x000000ffff057224 */ /* 0x000fe400078e0a06 */
[----:B------:R-:W-:Y:S01]  /*03f0*/  IMAD.HI.U32 R3, R2, R4, RZ ;  /* 0x0000000402037227 */ /* 0x000fe200078e00ff */
[----:B------:R-:W-:-:S03]  /*0400*/  IABS R2, c[0x0][0x178] ;  /* 0x00005e0000027a13 */ /* 0x000fc60000000000 */
[----:B------:R-:W-:Y:S01]  /*0410*/  IMAD R4, R3, R5, R4 ;  /* 0x0000000503047224 */ /* 0x000fe200078e0204 */
[----:B------:R-:W1:Y:S04]  /*0420*/  I2F.RP R6, R2 ;  /* 0x0000000200067306 */ /* 0x000e680000209400 */
[----:B------:R-:W-:-:S04]  /*0430*/  ISETP.GT.U32.AND P1, PT, R7, R4, PT ;  /* 0x000000040700720c */ /* 0x000fc80003f24070 */
[----:B------:R-:W2:Y:S08]  /*0440*/  I2F.RP R5, R0 ;  /* 0x0000000000057306 */ /* 0x000eb00000209400 */
[----:B-1----:R-:W1:Y:S01]  /*0450*/  MUFU.RCP R6, R6 ;  /* 0x0000000600067308 */ /* 0x002e620000001000 */
[----:B------:R-:W-:Y:S01]  /*0460*/  @!P1 IMAD.IADD R4, R4, 0x1, -R7 ;  /* 0x0000000104049824 */ /* 0x000fe200078e0a07 */
[----:B------:R-:W-:-:S02]  /*0470*/  @!P1 IADD3 R3, R3, 0x1, RZ ;  /* 0x0000000103039810 */ /* 0x000fc40007ffe0ff */
[----:B------:R-:W-:Y:S02]  /*0480*/  ISETP.NE.AND P1, PT, R8, RZ, PT ;  /* 0x000000ff0800720c */ /* 0x000fe40003f25270 */
[----:B------:R-:W-:Y:S02]  /*0490*/  ISETP.GE.U32.AND P0, PT, R4, R7, PT ;  /* 0x000000070400720c */ /* 0x000fe40003f06070 */
[----:B--2---:R-:W2:Y:S01]  /*04a0*/  MUFU.RCP R5, R5 ;  /* 0x0000000500057308 */ /* 0x004ea20000001000 */
[----:B------:R-:W-:-:S04]  /*04b0*/  LOP3.LUT R4, R11, R8, RZ, 0x3c, !PT ;  /* 0x000000080b047212 */ /* 0x000fc800078e3cff */
[----:B------:R-:W-:Y:S02]  /*04c0*/  ISETP.GE.AND P2, PT, R4, RZ, PT ;  /* 0x000000ff0400720c */ /* 0x000fe40003f46270 */
[----:B-1----:R-:W-:-:S04]  /*04d0*/  IADD3 R6, R6, 0xffffffe, RZ ;  /* 0x0ffffffe06067810 */ /* 0x002fc80007ffe0ff */
[----:B------:R-:W-:Y:S01]  /*04e0*/  @P0 IADD3 R3, R3, 0x1, RZ ;  /* 0x0000000103030810 */ /* 0x000fe20007ffe0ff */
[----:B------:R-:W1:Y:S01]  /*04f0*/  F2I.FTZ.U32.TRUNC.NTZ R7, R6 ;  /* 0x0000000600077305 */ /* 0x000e62000021f000 */
[----:B--2---:R-:W-:-:S03]  /*0500*/  IADD3 R4, R5, 0xffffffe, RZ ;  /* 0x0ffffffe05047810 */ /* 0x004fc60007ffe0ff */
[----:B------:R-:W-:Y:S01]  /*0510*/  IMAD.MOV.U32 R12, RZ, RZ, R3 ;  /* 0x000000ffff0c7224 */ /* 0x000fe200078e0003 */
[----:B------:R-:W-:-:S03]  /*0520*/  SHF.R.U32.HI R3, RZ, 0x6, R62 ;  /* 0x00000006ff037819 */ /* 0x000fc6000001163e */
[----:B------:R2:W3:Y:S01]  /*0530*/  F2I.FTZ.U32.TRUNC.NTZ R5, R4 ;  /* 0x0000000400057305 */ /* 0x0004e2000021f000 */
[----:B------:R-:W-:Y:S01]  /*0540*/  @!P2 IMAD.MOV R12, RZ, RZ, -R12 ;  /* 0x000000ffff0ca224 */ /* 0x000fe200078e0a0c */
[----:B------:R-:W-:Y:S02]  /*0550*/  @!P1 LOP3.LUT R12, RZ, R8, RZ, 0x33, !PT ;  /* 0x00000008ff0c9212 */ /* 0x000fe400078e33ff */
[----:B------:R-:W-:-:S03]  /*0560*/  SGXT.U32 R3, R3, 0x1 ;  /* 0x000000010303781a */ /* 0x000fc60000000000 */
[----:B------:R-:W-:Y:S02]  /*0570*/  IMAD.SHL.U32 R200, R12, 0x80, RZ ;  /* 0x000000800cc87824 */ /* 0x000fe400078e00ff */
[----:B--2---:R-:W-:Y:S02]  /*0580*/  IMAD.MOV.U32 R4, RZ, RZ, RZ ;  /* 0x000000ffff047224 */ /* 0x004fe400078e00ff */
[----:B-1----:R-:W-:Y:S01]  /*0590*/  IMAD.MOV R19, RZ, RZ, -R7 ;  /* 0x000000ffff137224 */ /* 0x002fe200078e0a07 */
[----:B------:R-:W-:Y:S01]  /*05a0*/  LOP3.LUT R3, R200, R3, RZ, 0xfc, !PT ;  /* 0x00000003c8037212 */ /* 0x000fe200078efcff */
[----:B---3--:R-:W-:-:S03]  /*05b0*/  IMAD.MOV R9, RZ, RZ, -R5 ;  /* 0x000000ffff097224 */ /* 0x008fc600078e0a05 */
[C---:B------:R-:W-:Y:S02]  /*05c0*/  LOP3.LUT R16, R3.reuse, 0x7e, RZ, 0xfc, !PT ;  /* 0x0000007e03107812 */ /* 0x040fe400078efcff */
[----:B------:R-:W-:Y:S01]  /*05d0*/  LOP3.LUT R14, R3, 0x2, RZ, 0xfc, !PT ;  /* 0x00000002030e7812 */ /* 0x000fe200078efcff */
[----:B------:R-:W-:Y:S01]  /*05e0*/  IMAD R9, R9, R0, RZ ;  /* 0x0000000009097224 */ /* 0x000fe200078e02ff */
[----:B------:R-:W-:Y:S02]  /*05f0*/  IABS R13, R16 ;  /* 0x00000010000d7213 */ /* 0x000fe40000000000 */
[----:B------:R-:W-:Y:S01]  /*0600*/  IABS R15, R3 ;  /* 0x00000003000f7213 */ /* 0x000fe20000000000 */
[----:B------:R-:W-:Y:S01]  /*0610*/  IMAD.HI.U32 R4, R5, R9, R4 ;  /* 0x0000000905047227 */ /* 0x000fe200078e0004 */
[----:B------:R-:W-:Y:S02]  /*0620*/  IABS R17, R14 ;  /* 0x0000000e00117213 */ /* 0x000fe40000000000 */
[C---:B------:R-:W-:Y:S01]  /*0630*/  LOP3.LUT R20, R3.reuse, 0xa, RZ, 0xfc, !PT ;  /* 0x0000000a03147812 */ /* 0x040fe200078efcff */
[----:B------:R-:W-:Y:S01]  /*0640*/  IMAD.MOV R9, RZ, RZ, -R12 ;  /* 0x000000ffff097224 */ /* 0x000fe200078e0a0c */
[----:B------:R-:W-:Y:S01]  /*0650*/  LOP3.LUT R18, R3, 0x8, RZ, 0xfc, !PT ;  /* 0x0000000803127812 */ /* 0x000fe200078efcff */
[----:B------:R-:W-:Y:S01]  /*0660*/  IMAD.HI.U32 R5, R4, R13, RZ ;  /* 0x0000000d04057227 */ /* 0x000fe200078e00ff */
[----:B------:R-:W-:-:S02]  /*0670*/  IABS R12, R20 ;  /* 0x00000014000c7213 */ /* 0x000fc40000000000 */
[----:B------:R-:W-:Y:S01]  /*0680*/  ISETP.GE.AND P2, PT, R14, RZ, PT ;  /* 0x000000ff0e00720c */ /* 0x000fe20003f46270 */
[----:B------:R-:W-:Y:S01]  /*0690*/  IMAD.MOV R6, RZ, RZ, -R5 ;  /* 0x000000ffff067224 */ /* 0x000fe200078e0a05 */
[C---:B------:R-:W-:Y:S01]  /*06a0*/  LOP3.LUT R21, R3.reuse, 0xe, RZ, 0xfc, !PT ;  /* 0x0000000e03157812 */ /* 0x040fe200078efcff */
[----:B------:R-:W-:Y:S01]  /*06b0*/  IMAD R9, R8, R9, R11 ;  /* 0x0000000908097224 */ /* 0x000fe200078e020b */
[C---:B------:R-:W-:Y:S01]  /*06c0*/  LOP3.LUT R22, R3.reuse, 0x10, RZ, 0xfc, !PT ;  /* 0x0000001003167812 */ /* 0x040fe200078efcff */
[----:B------:R-:W-:Y:S01]  /*06d0*/  IMAD R13, R0, R6, R13 ;  /* 0x00000006000d7224 */ /* 0x000fe200078e020d */
[C---:B------:R-:W-:Y:S01]  /*06e0*/  LOP3.LUT R24, R3.reuse, 0x18, RZ, 0xfc, !PT ;  /* 0x0000001803187812 */ /* 0x040fe200078efcff */
[----:B------:R-:W-:Y:S01]  /*06f0*/  IMAD.HI.U32 R5, R4, R15, RZ ;  /* 0x0000000f04057227 */ /* 0x000fe200078e00ff */
[----:B------:R-:W-:Y:S02]  /*0700*/  LOP3.LUT R26, R3, 0x1a, RZ, 0xfc, !PT ;  /* 0x0000001a031a7812 */ /* 0x000fe400078efcff */
[----:B------:R-:W-:Y:S01]  /*0710*/  ISETP.GT.U32.AND P1, PT, R0, R13, PT ;  /* 0x0000000d0000720c */ /* 0x000fe20003f24070 */
[----:B------:R-:W-:Y:S01]  /*0720*/  IMAD.HI.U32 R8, R4, R17, RZ ;  /* 0x0000001104087227 */ /* 0x000fe200078e00ff */
[----:B------:R-:W-:-:S02]  /*0730*/  IABS R25, R24 ;  /* 0x0000001800197213 */ /* 0x000fc40000000000 */
[----:B------:R-:W-:Y:S01]  /*0740*/  LOP3.LUT R28, R3, 0x1c, RZ, 0xfc, !PT ;  /* 0x0000001c031c7812 */ /* 0x000fe200078efcff */
[----:B------:R-:W-:Y:S01]  /*0750*/  IMAD R11, R19, R2, RZ ;  /* 0x00000002130b7224 */ /* 0x000fe200078e02ff */
[----:B------:R-:W-:Y:S01]  /*0760*/  IABS R19, R18 ;  /* 0x0000001200137213 */ /* 0x000fe20000000000 */
[----:B------:R-:W-:Y:S01]  /*0770*/  IMAD.MOV.U32 R6, RZ, RZ, RZ ;  /* 0x000000ffff067224 */ /* 0x000fe200078e00ff */
[----:B------:R-:W-:Y:S01]  /*0780*/  IABS R27, R28 ;  /* 0x0000001c001b7213 */ /* 0x000fe20000000000 */
[----:B------:R-:W-:Y:S01]  /*0790*/  IMAD.MOV R5, RZ, RZ, -R5 ;  /* 0x000000ffff057224 */ /* 0x000fe200078e0a05 */
[C---:B------:R-:W-:Y:S01]  /*07a0*/  LOP3.LUT R30, R3.reuse, 0x1e, RZ, 0xfc, !PT ;  /* 0x0000001e031e7812 */ /* 0x040fe200078efcff */
[----:B------:R-:W-:Y:S01]  /*07b0*/  IMAD.MOV R8, RZ, RZ, -R8 ;  /* 0x000000ffff087224 */ /* 0x000fe200078e0a08 */
[----:B------:R-:W-:Y:S01]  /*07c0*/  LOP3.LUT R34, R3, 0x22, RZ, 0xfc, !PT ;  /* 0x0000002203227812 */ /* 0x000fe200078efcff */
[----:B------:R-:W-:Y:S01]  /*07d0*/  IMAD.HI.U32 R7, R7, R11, R6 ;  /* 0x0000000b07077227 */ /* 0x000fe200078e0006 */
[----:B------:R-:W-:-:S02]  /*07e0*/  IABS R29, R30 ;  /* 0x0000001e001d7213 */ /* 0x000fc40000000000 */
[C---:B------:R-:W-:Y:S01]  /*07f0*/  LOP3.LUT R32, R3.reuse, 0x20, RZ, 0xfc, !PT ;  /* 0x0000002003207812 */ /* 0x040fe200078efcff */
[C---:B------:R-:W-:Y:S01]  /*0800*/  IMAD R6, R0.reuse, R5, R15 ;  /* 0x0000000500067224 */ /* 0x040fe200078e020f */
[----:B------:R-:W-:Y:S01]  /*0810*/  LOP3.LUT R5, R3, 0x4, RZ, 0xfc, !PT ;  /* 0x0000000403057812 */ /* 0x000fe200078efcff */
[C---:B------:R-:W-:Y:S01]  /*0820*/  IMAD R8, R0.reuse, R8, R17 ;  /* 0x0000000800087224 */ /* 0x040fe200078e0211 */
[----:B------:R-:W-:Y:S01]  /*0830*/  IABS R33, R34 ;  /* 0x0000002200217213 */ /* 0x000fe20000000000 */
[----:B------:R-:W-:Y:S01]  /*0840*/  @!P1 IMAD.IADD R13, R13, 0x1, -R0 ;  /* 0x000000010d0d9824 */ /* 0x000fe200078e0a00 */
[----:B------:R-:W-:Y:S01]  /*0850*/  ISETP.GT.U32.AND P0, PT, R0, R6, PT ;  /* 0x000000060000720c */ /* 0x000fe20003f04070 */
[----:B------:R-:W-:Y:S01]  /*0860*/  IMAD.IADD R9, R10, 0x1, R9 ;  /* 0x000000010a097824 */ /* 0x000fe200078e0209 */
[C---:B------:R-:W-:Y:S02]  /*0870*/  ISETP.GT.U32.AND P1, PT, R0.reuse, R8, PT ;  /* 0x000000080000720c */ /* 0x040fe40003f24070 */
[----:B------:R-:W-:Y:S01]  /*0880*/  IABS R15, R5 ;  /* 0x00000005000f7213 */ /* 0x000fe20000000000 */
[----:B------:R-:W-:Y:S01]  /*0890*/  IMAD R60, R9, 0x80, R252 ;  /* 0x00000080093c7824 */ /* 0x000fe200078e02fc */
[----:B------:R-:W-:Y:S01]  /*08a0*/  ISETP.GT.U32.AND P5, PT, R0, R13, PT ;  /* 0x0000000d0000720c */ /* 0x000fe20003fa4070 */
[----:B------:R-:W-:Y:S01]  /*08b0*/  IMAD.SHL.U32 R252, R252, 0x4, RZ ;  /* 0x00000004fcfc7824 */ /* 0x000fe200078e00ff */
[----:B------:R-:W-:Y:S01]  /*08c0*/  ISETP.GE.AND P6, PT, R5, RZ, PT ;  /* 0x000000ff0500720c */ /* 0x000fe20003fc6270 */
[----:B------:R-:W-:Y:S01]  /*08d0*/  IMAD.HI.U32 R5, R4, R15, RZ ;  /* 0x0000000f04057227 */ /* 0x000fe200078e00ff */
[----:B------:R-:W-:Y:S01]  /*08e0*/  LOP3.LUT R10, R3, 0x6, RZ, 0xfc, !PT ;  /* 0x00000006030a7812 */ /* 0x000fe200078efcff */
[----:B------:R-:W-:Y:S01]  /*08f0*/  STL [R1+0x41c], R60 ;  /* 0x00041c3c01007387 */ /* 0x000fe20000100800 */
[----:B------:R-:W-:Y:S01]  /*0900*/  IABS R31, R32 ;  /* 0x00000020001f7213 */ /* 0x000fe20000000000 */
[--C-:B------:R-:W-:Y:S01]  /*0910*/  @!P0 IMAD.IADD R6, R6, 0x1, -R0.reuse ;  /* 0x0000000106068824 */ /* 0x100fe200078e0a00 */
[----:B------:R-:W-:Y:S01]  /*0920*/  ISETP.GE.AND P4, PT, R10, RZ, PT ;  /* 0x000000ff0a00720c */ /* 0x000fe20003f86270 */
[--C-:B------:R-:W-:Y:S01]  /*0930*/  @!P1 IMAD.IADD R8, R8, 0x1, -R0.reuse ;  /* 0x0000000108089824 */ /* 0x100fe200078e0a00 */
[----:B------:R-:W-:Y:S01]  /*0940*/  IABS R17, R10 ;  /* 0x0000000a00117213 */ /* 0x000fe20000000000 */
[----:B------:R-:W-:Y:S01]  /*0950*/  IMAD.MOV R5, RZ, RZ, -R5 ;  /* 0x000000ffff057224 */ /* 0x000fe200078e0a05 */
[C---:B------:R-:W-:Y:S01]  /*0960*/  ISETP.GT.U32.AND P3, PT, R0.reuse, R6, PT ;  /* 0x000000060000720c */ /* 0x040fe20003f64070 */
[----:B------:R-:W-:Y:S01]  /*0970*/  @!P5 IMAD.IADD R13, R13, 0x1, -R0 ;  /* 0x000000010d0dd824 */ /* 0x000fe200078e0a00 */
[C---:B------:R-:W-:Y:S01]  /*0980*/  ISETP.GT.U32.AND P1, PT, R0.reuse, R8, PT ;  /* 0x000000080000720c */ /* 0x040fe20003f24070 */
[----:B------:R-:W-:Y:S01]  /*0990*/  IMAD R10, R0, R5, R15 ;  /* 0x00000005000a7224 */ /* 0x000fe200078e020f */
[----:B------:R-:W-:Y:S01]  /*09a0*/  ISETP.GE.AND P0, PT, R16, RZ, PT ;  /* 0x000000ff1000720c */ /* 0x000fe20003f06270 */
[----:B------:R-:W-:Y:S01]  /*09b0*/  IMAD.MOV.U32 R15, RZ, RZ, R12 ;  /* 0x000000ffff0f7224 */ /* 0x000fe200078e000c */
[C---:B------:R-:W-:Y:S01]  /*09c0*/  ISETP.GE.AND P5, PT, R3.reuse, RZ, PT ;  /* 0x000000ff0300720c */ /* 0x040fe20003fa6270 */
[----:B------:R-:W-:Y:S01]  /*09d0*/  IMAD.HI.U32 R5, R4, R19, RZ ;  /* 0x0000001304057227 */ /* 0x000fe200078e00ff */
[----:B------:R-:W-:-:S02]  /*09e0*/  LOP3.LUT R35, R3, 0x24, RZ, 0xfc, !PT ;  /* 0x0000002403237812 */ /* 0x000fc400078efcff */
[C---:B------:R-:W-:Y:S01]  /*09f0*/  LOP3.LUT R36, R3.reuse, 0x26, RZ, 0xfc, !PT ;  /* 0x0000002603247812 */ /* 0x040fe200078efcff */
[C---:B------:R-:W-:Y:S01]  /*0a00*/  IMAD.HI.U32 R11, R4.reuse, R17, RZ ;  /* 0x00000011040b7227 */ /* 0x040fe200078e00ff */
[C---:B------:R-:W-:Y:S02]  /*0a10*/  LOP3.LUT R40, R3.reuse, 0x36, RZ, 0xfc, !PT ;  /* 0x0000003603287812 */ /* 0x040fe400078efcff */
[C---:B------:R-:W-:Y:S01]  /*0a20*/  LOP3.LUT R38, R3.reuse, 0x34, RZ, 0xfc, !PT ;  /* 0x0000003403267812 */ /* 0x040fe200078efcff */
[----:B------:R-:W-:Y:S01]  /*0a30*/  IMAD.HI.U32 R12, R4, R15, RZ ;  /* 0x0000000f040c7227 */ /* 0x000fe200078e00ff */
[C---:B------:R-:W-:Y:S02]  /*0a40*/  LOP3.LUT R42, R3.reuse, 0x38, RZ, 0xfc, !PT ;  /* 0x00000038032a7812 */ /* 0x040fe400078efcff */
[----:B------:R-:W-:Y:S01]  /*0a50*/  IABS R39, R40 ;  /* 0x0000002800277213 */ /* 0x000fe20000000000 */
[----:B------:R-:W-:Y:S01]  /*0a60*/  IMAD.MOV R14, RZ, RZ, -R5 ;  /* 0x000000ffff0e7224 */ /* 0x000fe200078e0a05 */
[----:B------:R-:W-:Y:S01]  /*0a70*/  IABS R41, R42 ;  /* 0x0000002a00297213 */ /* 0x000fe20000000000 */
[----:B------:R-:W-:Y:S01]  /*0a80*/  IMAD.MOV.U32 R5, RZ, RZ, R13 ;  /* 0x000000ffff057224 */ /* 0x000fe200078e000d */
[C---:B------:R-:W-:Y:S01]  /*0a90*/  LOP3.LUT R44, R3.reuse, 0x40, RZ, 0xfc, !PT ;  /* 0x00000040032c7812 */ /* 0x040fe200078efcff */
[----:B------:R-:W-:Y:S01]  /*0aa0*/  IMAD.MOV R11, RZ, RZ, -R11 ;  /* 0x000000ffff0b7224 */ /* 0x000fe200078e0a0b */
[C---:B------:R-:W-:Y:S01]  /*0ab0*/  LOP3.LUT R46, R3.reuse, 0x42, RZ, 0xfc, !PT ;  /* 0x00000042032e7812 */ /* 0x040fe200078efcff */
[----:B------:R-:W-:Y:S01]  /*0ac0*/  IMAD.MOV R13, RZ, RZ, -R12 ;  /* 0x000000ffff0d7224 */ /* 0x000fe200078e0a0c */
[----:B------:R-:W-:Y:S01]  /*0ad0*/  IABS R45, R44 ;  /* 0x0000002c002d7213 */ /* 0x000fe20000000000 */
[----:B------:R-:W-:Y:S01]  /*0ae0*/  IMAD R11, R0, R11, R17 ;  /* 0x0000000b000b7224 */ /* 0x000fe200078e0211 */
[----:B------:R-:W-:Y:S01]  /*0af0*/  IABS R17, R21 ;  /* 0x0000001500117213 */ /* 0x000fe20000000000 */
[--C-:B------:R-:W-:Y:S01]  /*0b00*/  @!P3 IMAD.IADD R6, R6, 0x1, -R0.reuse ;  /* 0x000000010606b824 */ /* 0x100fe200078e0a00 */
[C---:B------:R-:W-:Y:S01]  /*0b10*/  ISETP.GT.U32.AND P3, PT, R0.reuse, R10, PT ;  /* 0x0000000a0000720c */ /* 0x040fe20003f64070 */
[----:B------:R-:W-:Y:S01]  /*0b20*/  IMAD R13, R0, R13, R15 ;  /* 0x0000000d000d7224 */ /* 0x000fe200078e020f */
[----:B------:R-:W-:Y:S01]  /*0b30*/  IABS R47, R46 ;  /* 0x0000002e002f7213 */ /* 0x000fe20000000000 */
[----:B------:R-:W-:Y:S01]  /*0b40*/  @!P1 IMAD.IADD R8, R8, 0x1, -R0 ;  /* 0x0000000108089824 */ /* 0x000fe200078e0a00 */
[C---:B------:R-:W-:Y:S01]  /*0b50*/  LOP3.LUT R50, R3.reuse, 0x46, RZ, 0xfc, !PT ;  /* 0x0000004603327812 */ /* 0x040fe200078efcff */
[----:B------:R-:W-:Y:S01]  /*0b60*/  @!P0 IMAD.MOV R5, RZ, RZ, -R5 ;  /* 0x000000ffff058224 */ /* 0x000fe200078e0a05 */
[----:B------:R-:W-:Y:S01]  /*0b70*/  ISETP.GT.U32.AND P0, PT, R0, R11, PT ;  /* 0x0000000b0000720c */ /* 0x000fe20003f04070 */
[----:B------:R-:W-:Y:S01]  /*0b80*/  @!P5 IMAD.MOV R6, RZ, RZ, -R6 ;  /* 0x000000ffff06d224 */ /* 0x000fe200078e0a06 */
[----:B------:R-:W-:Y:S01]  /*0b90*/  ISETP.GE.AND P5, PT, R18, RZ, PT ;  /* 0x000000ff1200720c */ /* 0x000fe20003fa6270 */
[----:B------:R-:W-:Y:S01]  /*0ba0*/  @!P2 IMAD.MOV R8, RZ, RZ, -R8 ;  /* 0x000000ffff08a224 */ /* 0x000fe200078e0a08 */
[C---:B------:R-:W-:Y:S01]  /*0bb0*/  ISETP.GT.U32.AND P2, PT, R0.reuse, R13, PT ;  /* 0x0000000d0000720c */ /* 0x040fe20003f44070 */
[----:B------:R-:W-:Y:S01]  /*0bc0*/  IMAD R12, R0, R14, R19 ;  /* 0x0000000e000c7224 */ /* 0x000fe200078e0213 */
[----:B------:R-:W-:Y:S01]  /*0bd0*/  LOP3.LUT R18, R3, 0xc, RZ, 0xfc, !PT ;  /* 0x0000000c03127812 */ /* 0x000fe200078efcff */
[----:B------:R-:W-:Y:S01]  /*0be0*/  @!P3 IMAD.IADD R10, R10, 0x1, -R0 ;  /* 0x000000010a0ab824 */ /* 0x000fe200078e0a00 */
[----:B------:R-:W-:-:S02]  /*0bf0*/  IABS R19, R22 ;  /* 0x0000001600137213 */ /* 0x000fc40000000000 */
[----:B------:R-:W-:Y:S02]  /*0c00*/  IABS R15, R18 ;  /* 0x00000012000f7213 */ /* 0x000fe40000000000 */
[C---:B------:R-:W-:Y:S01]  /*0c10*/  ISETP.GT.U32.AND P1, PT, R0.reuse, R12, PT ;  /* 0x0000000c0000720c */ /* 0x040fe20003f24070 */
[--C-:B------:R-:W-:Y:S01]  /*0c20*/  @!P0 IMAD.IADD R11, R11, 0x1, -R0.reuse ;  /* 0x000000010b0b8824 */ /* 0x100fe200078e0a00 */
[----:B------:R-:W-:Y:S01]  /*0c30*/  ISETP.GT.U32.AND P3, PT, R0, R10, PT ;  /* 0x0000000a0000720c */ /* 0x000fe20003f64070 */
[----:B------:R-:W-:Y:S01]  /*0c40*/  IMAD.HI.U32 R14, R4, R15, RZ ;  /* 0x0000000f040e7227 */ /* 0x000fe200078e00ff */
[----:B------:R-:W-:Y:S02]  /*0c50*/  LOP3.LUT R48, R3, 0x44, RZ, 0xfc, !PT ;  /* 0x0000004403307812 */ /* 0x000fe400078efcff */
[----:B------:R-:W-:Y:S01]  /*0c60*/  ISETP.GT.U32.AND P0, PT, R0, R11, PT ;  /* 0x0000000b0000720c */ /* 0x000fe20003f04070 */
[----:B------:R-:W-:Y:S01]  /*0c70*/  @!P2 IMAD.IADD R13, R13, 0x1, -R0 ;  /* 0x000000010d0da824 */ /* 0x000fe200078e0a00 */
[C---:B------:R-:W-:Y:S01]  /*0c80*/  LOP3.LUT R52, R3.reuse, 0x4a, RZ, 0xfc, !PT ;  /* 0x0000004a03347812 */ /* 0x040fe200078efcff */
[----:B------:R-:W-:Y:S01]  /*0c90*/  IMAD.MOV R14, RZ, RZ, -R14 ;  /* 0x000000ffff0e7224 */ /* 0x000fe200078e0a0e */
[----:B------:R-:W-:Y:S01]  /*0ca0*/  LOP3.LUT R51, R3, 0x48, RZ, 0xfc, !PT ;  /* 0x0000004803337812 */ /* 0x000fe200078efcff */
[----:B------:R-:W-:Y:S01]  /*0cb0*/  IMAD.HI.U32 R16, R4, R19, RZ ;  /* 0x0000001304107227 */ /* 0x000fe200078e00ff */
[----:B------:R-:W-:-:S02]  /*0cc0*/  ISETP.GT.U32.AND P2, PT, R0, R13, PT ;  /* 0x0000000d0000720c */ /* 0x000fc40003f44070 */
[----:B------:R-:W-:Y:S01]  /*0cd0*/  IABS R49, R51 ;  /* 0x0000003300317213 */ /* 0x000fe20000000000 */
[----:B------:R-:W-:Y:S01]  /*0ce0*/  IMAD R14, R0, R14, R15 ;  /* 0x0000000e000e7224 */ /* 0x000fe200078e020f */
[C---:B------:R-:W-:Y:S01]  /*0cf0*/  LOP3.LUT R53, R3.reuse, 0x4c, RZ, 0xfc, !PT ;  /* 0x0000004c03357812 */ /* 0x040fe200078efcff */
[----:B------:R-:W-:Y:S01]  /*0d00*/  IMAD.HI.U32 R15, R4, R17, RZ ;  /* 0x00000011040f7227 */ /* 0x000fe200078e00ff */
[C---:B------:R-:W-:Y:S02]  /*0d10*/  LOP3.LUT R54, R3.reuse, 0x5a, RZ, 0xfc, !PT ;  /* 0x0000005a03367812 */ /* 0x040fe400078efcff */
[C---:B------:R-:W-:Y:S01]  /*0d20*/  LOP3.LUT R56, R3.reuse, 0x64, RZ, 0xfc, !PT ;  /* 0x0000006403387812 */ /* 0x040fe200078efcff */
[----:B------:R-:W-:Y:S01]  /*0d30*/  IMAD.MOV R15, RZ, RZ, -R15 ;  /* 0x000000ffff0f7224 */ /* 0x000fe200078e0a0f */
[----:B------:R-:W-:Y:S01]  /*0d40*/  IABS R61, R54 ;  /* 0x00000036003d7213 */ /* 0x000fe20000000000 */
[--C-:B------:R-:W-:Y:S01]  /*0d50*/  @!P1 IMAD.IADD R12, R12, 0x1, -R0.reuse ;  /* 0x000000010c0c9824 */ /* 0x100fe200078e0a00 */
[----:B------:R-:W-:Y:S01]  /*0d60*/  IABS R71, R56 ;  /* 0x0000003800477213 */ /* 0x000fe20000000000 */
[C---:B------:R-:W-:Y:S01]  /*0d70*/  IMAD R15, R0.reuse, R15, R17 ;  /* 0x0000000f000f7224 */ /* 0x040fe200078e0211 */
[----:B------:R-:W-:Y:S01]  /*0d80*/  LOP3.LUT R17, R3, 0x12, RZ, 0xfc, !PT ;  /* 0x0000001203117812 */ /* 0x000fe200078efcff */
[--C-:B------:R-:W-:Y:S01]  /*0d90*/  @!P0 IMAD.IADD R11, R11, 0x1, -R0.reuse ;  /* 0x000000010b0b8824 */ /* 0x100fe200078e0a00 */
[C---:B------:R-:W-:Y:S01]  /*0da0*/  ISETP.GT.U32.AND P1, PT, R0.reuse, R12, PT ;  /* 0x0000000c0000720c */ /* 0x040fe20003f24070 */
[--C-:B------:R-:W-:Y:S01]  /*0db0*/  @!P2 IMAD.IADD R13, R13, 0x1, -R0.reuse ;  /* 0x000000010d0da824 */ /* 0x100fe200078e0a00 */
[----:B------:R-:W-:Y:S01]  /*0dc0*/  ISETP.GT.U32.AND P0, PT, R0, R14, PT ;  /* 0x0000000e0000720c */ /* 0x000fe20003f04070 */
[----:B------:R-:W-:Y:S01]  /*0dd0*/  @!P3 IMAD.IADD R10, R10, 0x1, -R0 ;  /* 0x000000010a0ab824 */ /* 0x000fe200078e0a00 */
[----:B------:R-:W-:Y:S01]  /*0de0*/  ISETP.GT.U32.AND P2, PT, R0, R15, PT ;  /* 0x0000000f0000720c */ /* 0x000fe20003f44070 */
[----:B------:R-:W-:Y:S01]  /*0df0*/  IMAD.MOV R16, RZ, RZ, -R16 ;  /* 0x000000ffff107224 */ /* 0x000fe200078e0a10 */
[----:B------:R-:W-:Y:S01]  /*0e00*/  ISETP.GE.AND P3, PT, R20, RZ, PT ;  /* 0x000000ff1400720c */ /* 0x000fe20003f66270 */
[----:B------:R-:W-:Y:S01]  /*0e10*/  @!P6 IMAD.MOV R10, RZ, RZ, -R10 ;  /* 0x000000ffff0ae224 */ /* 0x000fe200078e0a0a */
[----:B------:R-:W-:Y:S01]  /*0e20*/  ISETP.GE.AND P6, PT, R18, RZ, PT ;  /* 0x000000ff1200720c */ /* 0x000fe20003fc6270 */
[----:B------:R-:W-:Y:S01]  /*0e30*/  IMAD R16, R0, R16, R19 ;  /* 0x0000001000107224 */ /* 0x000fe200078e0213 */
[----:B------:R-:W-:Y:S01]  /*0e40*/  LOP3.LUT R18, R3, 0x14, RZ, 0xfc, !PT ;  /* 0x0000001403127812 */ /* 0x000fe200078efcff */
[----:B------:R-:W-:Y:S01]  /*0e50*/  @!P4 IMAD.MOV R11, RZ, RZ, -R11 ;  /* 0x000000ffff0bc224 */ /* 0x000fe200078e0a0b */
[----:B------:R-:W-:Y:S01]  /*0e60*/  IABS R19, R17 ;  /* 0x0000001100137213 */ /* 0x000fe20000000000 */
[--C-:B------:R-:W-:Y:S01]  /*0e70*/  @!P1 IMAD.IADD R12, R12, 0x1, -R0.reuse ;  /* 0x000000010c0c9824 */ /* 0x100fe200078e0a00 */
[----:B------:R-:W-:Y:S01]  /*0e80*/  ISETP.GE.AND P4, PT, R21, RZ, PT ;  /* 0x000000ff1500720c */ /* 0x000fe20003f86270 */
[--C-:B------:R-:W-:Y:S01]  /*0e90*/  @!P0 IMAD.IADD R14, R14, 0x1, -R0.reuse ;  /* 0x000000010e0e8824 */ /* 0x100fe200078e0a00 */
[----:B------:R-:W-:Y:S01]  /*0ea0*/  IABS R21, R18 ;  /* 0x0000001200157213 */ /* 0x000fe20000000000 */
[----:B------:R-:W-:Y:S01]  /*0eb0*/  @!P2 IMAD.IADD R15, R15, 0x1, -R0 ;  /* 0x000000010f0fa824 */ /* 0x000fe200078e0a00 */
[----:B------:R-:W-:Y:S01]  /*0ec0*/  ISETP.GE.AND P1, PT, R22, RZ, PT ;  /* 0x000000ff1600720c */ /* 0x000fe20003f26270 */
[----:B------:R-:W-:Y:S01]  /*0ed0*/  @!P5 IMAD.MOV R12, RZ, RZ, -R12 ;  /* 0x000000ffff0cd224 */ /* 0x000fe200078e0a0c */
[----:B------:R-:W-:Y:S01]  /*0ee0*/  ISETP.GT.U32.AND P0, PT, R0, R14, PT ;  /* 0x0000000e0000720c */ /* 0x000fe20003f04070 */
[----:B------:R-:W-:Y:S01]  /*0ef0*/  @!P3 IMAD.MOV R13, RZ, RZ, -R13 ;  /* 0x000000ffff0db224 */ /* 0x000fe200078e0a0d */
[----:B------:R-:W-:Y:S01]  /*0f00*/  ISETP.GE.AND P5, PT, R17, RZ, PT ;  /* 0x000000ff1100720c */ /* 0x000fe20003fa6270 */
[----:B------:R-:W-:Y:S01]  /*0f10*/  IMAD.HI.U32 R17, R4, R19, RZ ;  /* 0x0000001304117227 */ /* 0x000fe200078e00ff */
[----:B------:R-:W-:-:S02]  /*0f20*/  ISETP.GT.U32.AND P2, PT, R0, R15, PT ;  /* 0x0000000f0000720c */ /* 0x000fc40003f44070 */
[----:B------:R-:W-:Y:S01]  /*0f30*/  ISETP.GE.AND P3, PT, R18, RZ, PT ;  /* 0x000000ff1200720c */ /* 0x000fe20003f66270 */
[----:B------:R-:W-:Y:S01]  /*0f40*/  IMAD.HI.U32 R18, R4, R21, RZ ;  /* 0x0000001504127227 */ /* 0x000fe200078e00ff */
[C---:B------:R-:W-:Y:S02]  /*0f50*/  LOP3.LUT R22, R3.reuse, 0x16, RZ, 0xfc, !PT ;  /* 0x0000001603167812 */ /* 0x040fe400078efcff */
[----:B------:R-:W-:Y:S01]  /*0f60*/  LOP3.LUT R58, R3, 0x7a, RZ, 0xfc, !PT ;  /* 0x0000007a033a7812 */ /* 0x000fe200078efcff */
[----:B------:R-:W-:Y:S01]  /*0f70*/  IMAD.MOV R17, RZ, RZ, -R17 ;  /* 0x000000ffff117224 */ /* 0x000fe200078e0a11 */
[----:B------:R-:W-:Y:S01]  /*0f80*/  IABS R23, R22 ;  /* 0x0000001600177213 */ /* 0x000fe20000000000 */
[----:B------:R-:W-:Y:S01]  /*0f90*/  IMAD.MOV R18, RZ, RZ, -R18 ;  /* 0x000000ffff127224 */ /* 0x000fe200078e0a12 */
[----:B------:R-:W-:Y:S01]  /*0fa0*/  IABS R93, R58 ;  /* 0x0000003a005d7213 */ /* 0x000fe20000000000 */
[----:B------:R-:W-:Y:S02]  /*0fb0*/  IMAD R17, R0, R17, R19 ;  /* 0x0000001100117224 */ /* 0x000fe400078e0213 */
[----:B------:R-:W-:Y:S01]  /*0fc0*/  @!P0 IMAD.IADD R14, R14, 0x1, -R0 ;  /* 0x000000010e0e8824 */ /* 0x000fe200078e0a00 */
[C---:B------:R-:W-:Y:S01]  /*0fd0*/  ISETP.GT.U32.AND P0, PT, R0.reuse, R16, PT ;  /* 0x000000100000720c */ /* 0x040fe20003f04070 */
[----:B------:R-:W-:-:S02]  /*0fe0*/  IMAD R18, R0, R18, R21 ;  /* 0x0000001200127224 */ /* 0x000fc400078e0215 */
[----:B------:R-:W-:Y:S01]  /*0ff0*/  @!P2 IMAD.IADD R15, R15, 0x1, -R0 ;  /* 0x000000010f0fa824 */ /* 0x000fe200078e0a00 */
[C---:B------:R-:W-:Y:S01]  /*1000*/  ISETP.GT.U32.AND P2, PT, R0.reuse, R17, PT ;  /* 0x000000110000720c */ /* 0x040fe20003f44070 */
[----:B------:R-:W-:Y:S01]  /*1010*/  @!P6 IMAD.MOV R14, RZ, RZ, -R14 ;  /* 0x000000ffff0ee224 */ /* 0x000fe200078e0a0e */
[----:B------:R-:W-:Y:S01]  /*1020*/  ISETP.GT.U32.AND P6, PT, R0, R18, PT ;  /* 0x000000120000720c */ /* 0x000fe20003fc4070 */
[----:B------:R-:W-:-:S04]  /*1030*/  IMAD.HI.U32 R19, R4, R23, RZ ;  /* 0x0000001704137227 */ /* 0x000fc800078e00ff */
[----:B------:R-:W-:-:S04]  /*1040*/  IMAD.HI.U32 R20, R4, R25, RZ ;  /* 0x0000001904147227 */ /* 0x000fc800078e00ff */
[----:B------:R-:W-:Y:S02]  /*1050*/  IMAD.MOV R19, RZ, RZ, -R19 ;  /* 0x000000ffff137224 */ /* 0x000fe400078e0a13 */
[--C-:B------:R-:W-:Y:S02]  /*1060*/  @!P2 IMAD.IADD R17, R17, 0x1, -R0.reuse ;  /* 0x000000011111a824 */ /* 0x100fe400078e0a00 */
[----:B------:R-:W-:Y:S02]  /*1070*/  @!P6 IMAD.IADD R18, R18, 0x1, -R0 ;  /* 0x000000011212e824 */ /* 0x000fe400078e0a00 */
[----:B------:R-:W-:Y:S01]  /*1080*/  IMAD.MOV R20, RZ, RZ, -R20 ;  /* 0x000000ffff147224 */ /* 0x000fe200078e0a14 */
[C---:B------:R-:W-:Y:S01]  /*1090*/  ISETP.GT.U32.AND P2, PT, R0.reuse, R17, PT ;  /* 0x000000110000720c */ /* 0x040fe20003f44070 */
[C---:B------:R-:W-:Y:S01]  /*10a0*/  IMAD R19, R0.reuse, R19, R23 ;  /* 0x0000001300137224 */ /* 0x040fe200078e0217 */
[C---:B------:R-:W-:Y:S01]  /*10b0*/  ISETP.GT.U32.AND P6, PT, R0.reuse, R18, PT ;  /* 0x000000120000720c */ /* 0x040fe20003fc4070 */
[----:B------:R-:W-:Y:S01]  /*10c0*/  IMAD R20, R0, R20, R25 ;  /* 0x0000001400147224 */ /* 0x000fe200078e0219 */
[----:B------:R-:W-:Y:S01]  /*10d0*/  IABS R25, R26 ;  /* 0x0000001a00197213 */ /* 0x000fe20000000000 */
[----:B------:R-:W-:Y:S01]  /*10e0*/  @!P4 IMAD.MOV R15, RZ, RZ, -R15 ;  /* 0x000000ffff0fc224 */ /* 0x000fe200078e0a0f */
[----:B------:R-:W-:Y:S01]  /*10f0*/  ISETP.GE.AND P4, PT, R22, RZ, PT ;  /* 0x000000ff1600720c */ /* 0x000fe20003f86270 */
[----:B------:R-:W-:-:S04]  /*1100*/  IMAD.HI.U32 R22, R4, R27, RZ ;  /* 0x0000001b04167227 */ /* 0x000fc800078e00ff */
[----:B------:R-:W-:-:S04]  /*1110*/  IMAD.HI.U32 R21, R4, R25, RZ ;  /* 0x0000001904157227 */ /* 0x000fc800078e00ff */
[--C-:B------:R-:W-:Y:S01]  /*1120*/  @!P2 IMAD.IADD R17, R17, 0x1, -R0.reuse ;  /* 0x000000011111a824 */ /* 0x100fe200078e0a00 */
[----:B------:R-:W-:Y:S01]  /*1130*/  ISETP.GT.U32.AND P2, PT, R0, R19, PT ;  /* 0x000000130000720c */ /* 0x000fe20003f44070 */
[----:B------:R-:W-:Y:S01]  /*1140*/  @!P6 IMAD.IADD R18, R18, 0x1, -R0 ;  /* 0x000000011212e824 */ /* 0x000fe200078e0a00 */
[C---:B------:R-:W-:Y:S01]  /*1150*/  ISETP.GT.U32.AND P6, PT, R0.reuse, R20, PT ;  /* 0x000000140000720c */ /* 0x040fe20003fc4070 */
[----:B------:R-:W-:Y:S02]  /*1160*/  IMAD.MOV R21, RZ, RZ, -R21 ;  /* 0x000000ffff157224 */ /* 0x000fe400078e0a15 */
[----:B------:R-:W-:Y:S02]  /*1170*/  IMAD.MOV R22, RZ, RZ, -R22 ;  /* 0x000000ffff167224 */ /* 0x000fe400078e0a16 */
[----:B------:R-:W-:Y:S02]  /*1180*/  IMAD R21, R0, R21, R25 ;  /* 0x0000001500157224 */ /* 0x000fe400078e0219 */
[----:B------:R-:W-:-:S02]  /*1190*/  @!P0 IMAD.IADD R16, R16, 0x1, -R0 ;  /* 0x0000000110108824 */ /* 0x000fc400078e0a00 */
[C---:B------:R-:W-:Y:S02]  /*11a0*/  IMAD R22, R0.reuse, R22, R27 ;  /* 0x0000001600167224 */ /* 0x040fe400078e021b */
[--C-:B------:R-:W-:Y:S01]  /*11b0*/  @!P2 IMAD.IADD R19, R19, 0x1, -R0.reuse ;  /* 0x000000011313a824 */ /* 0x100fe200078e0a00 */
[----:B------:R-:W-:Y:S01]  /*11c0*/  ISETP.GT.U32.AND P2, PT, R0, R21, PT ;  /* 0x000000150000720c */ /* 0x000fe20003f44070 */
[----:B------:R-:W-:Y:S01]  /*11d0*/  @!P6 IMAD.IADD R20, R20, 0x1, -R0 ;  /* 0x000000011414e824 */ /* 0x000fe200078e0a00 */
[----:B------:R-:W-:Y:S01]  /*11e0*/  ISETP.GT.U32.AND P0, PT, R0, R16, PT ;  /* 0x000000100000720c */ /* 0x000fe20003f04070 */
[----:B------:R-:W-:Y:S01]  /*11f0*/  IMAD.HI.U32 R23, R4, R29, RZ ;  /* 0x0000001d04177227 */ /* 0x000fe200078e00ff */
[----:B------:R-:W-:-:S03]  /*1200*/  ISETP.GT.U32.AND P6, PT, R0, R22, PT ;  /* 0x000000160000720c */ /* 0x000fc60003fc4070 */
[----:B------:R-:W-:Y:S02]  /*1210*/  IMAD.MOV R23, RZ, RZ, -R23 ;  /* 0x000000ffff177224 */ /* 0x000fe400078e0a17 */
[----:B------:R-:W-:Y:S02]  /*1220*/  @!P3 IMAD.MOV R18, RZ, RZ, -R18 ;  /* 0x000000ffff12b224 */ /* 0x000fe400078e0a12 */
[C---:B------:R-:W-:Y:S01]  /*1230*/  IMAD R23, R0.reuse, R23, R29 ;  /* 0x0000001700177224 */ /* 0x040fe200078e021d */
[----:B------:R-:W-:Y:S01]  /*1240*/  IABS R29, R35 ;  /* 0x00000023001d7213 */ /* 0x000fe20000000000 */
[--C-:B------:R-:W-:Y:S01]  /*1250*/  @!P2 IMAD.IADD R21, R21, 0x1, -R0.reuse ;  /* 0x000000011515a824 */ /* 0x100fe200078e0a00 */
[----:B------:R-:W-:Y:S01]  /*1260*/  ISETP.GT.U32.AND P2, PT, R0, R20, PT ;  /* 0x000000140000720c */ /* 0x000fe20003f44070 */
[--C-:B------:R-:W-:Y:S01]  /*1270*/  @!P0 IMAD.IADD R16, R16, 0x1, -R0.reuse ;  /* 0x0000000110108824 */ /* 0x100fe200078e0a00 */
[----:B------:R-:W-:Y:S01]  /*1280*/  ISETP.GE.AND P0, PT, R24, RZ, PT ;  /* 0x000000ff1800720c */ /* 0x000fe20003f06270 */
[----:B------:R-:W-:Y:S01]  /*1290*/  @!P6 IMAD.IADD R22, R22, 0x1, -R0 ;  /* 0x000000011616e824 */ /* 0x000fe200078e0a00 */
[C---:B------:R-:W-:Y:S01]  /*12a0*/  ISETP.GT.U32.AND P6, PT, R0.reuse, R21, PT ;  /* 0x000000150000720c */ /* 0x040fe20003fc4070 */
[----:B------:R-:W-:Y:S01]  /*12b0*/  @!P1 IMAD.MOV R16, RZ, RZ, -R16 ;  /* 0x000000ffff109224 */ /* 0x000fe200078e0a10 */
[----:B------:R-:W-:Y:S01]  /*12c0*/  ISETP.GT.U32.AND P1, PT, R0, R19, PT ;  /* 0x000000130000720c */ /* 0x000fe20003f24070 */
[----:B------:R-:W-:Y:S01]  /*12d0*/  IMAD.HI.U32 R25, R4, R33, RZ ;  /* 0x0000002104197227 */ /* 0x000fe200078e00ff */
[----:B------:R-:W-:-:S03]  /*12e0*/  ISETP.GT.U32.AND P3, PT, R0, R23, PT ;  /* 0x000000170000720c */ /* 0x000fc60003f64070 */
[----:B------:R-:W-:-:S04]  /*12f0*/  IMAD.HI.U32 R24, R4, R31, RZ ;  /* 0x0000001f04187227 */ /* 0x000fc800078e00ff */
[----:B------:R-:W-:Y:S02]  /*1300*/  IMAD.MOV R25, RZ, RZ, -R25 ;  /* 0x000000ffff197224 */ /* 0x000fe400078e0a19 */
[----:B------:R-:W-:Y:S02]  /*1310*/  IMAD.MOV R24, RZ, RZ, -R24 ;  /* 0x000000ffff187224 */ /* 0x000fe400078e0a18 */
[----:B------:R-:W-:Y:S01]  /*1320*/  @!P5 IMAD.MOV R17, RZ, RZ, -R17 ;  /* 0x000000ffff11d224 */ /* 0x000fe200078e0a11 */
[C---:B------:R-:W-:Y:S01]  /*1330*/  ISETP.GT.U32.AND P5, PT, R0.reuse, R22, PT ;  /* 0x000000160000720c */ /* 0x040fe20003fa4070 */
[C---:B------:R-:W-:Y:S02]  /*1340*/  IMAD R25, R0.reuse, R25, R33 ;  /* 0x0000001900197224 */ /* 0x040fe400078e0221 */
[C---:B------:R-:W-:Y:S01]  /*1350*/  IMAD R24, R0.reuse, R24, R31 ;  /* 0x0000001800187224 */ /* 0x040fe200078e021f */
[----:B------:R-:W-:Y:S01]  /*1360*/  IABS R31, R36 ;  /* 0x00000024001f7213 */ /* 0x000fe20000000000 */
[--C-:B------:R-:W-:Y:S01]  /*1370*/  @!P6 IMAD.IADD R21, R21, 0x1, -R0.reuse ;  /* 0x000000011515e824 */ /* 0x100fe200078e0a00 */
[C---:B------:R-:W-:Y:S01]  /*1380*/  ISETP.GT.U32.AND P6, PT, R0.reuse, R25, PT ;  /* 0x000000190000720c */ /* 0x040fe20003fc4070 */
[--C-:B------:R-:W-:Y:S01]  /*1390*/  @!P1 IMAD.IADD R19, R19, 0x1, -R0.reuse ;  /* 0x0000000113139824 */ /* 0x100fe200078e0a00 */
[----:B------:R-:W-:Y:S01]  /*13a0*/  ISETP.GT.U32.AND P1, PT, R0, R24, PT ;  /* 0x000000180000720c */ /* 0x000fe20003f24070 */
[--C-:B------:R-:W-:Y:S01]  /*13b0*/  @!P3 IMAD.IADD R23, R23, 0x1, -R0.reuse ;  /* 0x000000011717b824 */ /* 0x100fe200078e0a00 */
[----:B------:R-:W-:Y:S01]  /*13c0*/  ISETP.GE.AND P3, PT, R30, RZ, PT ;  /* 0x000000ff1e00720c */ /* 0x000fe20003f66270 */
[----:B------:R-:W-:Y:S01]  /*13d0*/  @!P2 IMAD.IADD R20, R20, 0x1, -R0 ;  /* 0x000000011414a824 */ /* 0x000fe200078e0a00 */
[----:B------:R-:W-:Y:S01]  /*13e0*/  ISETP.GE.AND P2, PT, R26, RZ, PT ;  /* 0x000000ff1a00720c */ /* 0x000fe20003f46270 */
[----:B------:R-:W-:Y:S01]  /*13f0*/  @!P4 IMAD.MOV R19, RZ, RZ, -R19 ;  /* 0x000000ffff13c224 */ /* 0x000fe200078e0a13 */
[----:B------:R-:W-:Y:S01]  /*1400*/  ISETP.GT.U32.AND P4, PT, R0, R23, PT ;  /* 0x000000170000720c */ /* 0x000fe20003f84070 */
[----:B------:R-:W-:Y:S01]  /*1410*/  IMAD.HI.U32 R26, R4, R29, RZ ;  /* 0x0000001d041a7227 */ /* 0x000fe200078e00ff */
[----:B------:R-:W-:-:S03]  /*1420*/  LOP3.LUT R30, R3, 0x2a, RZ, 0xfc, !PT ;  /* 0x0000002a031e7812 */ /* 0x000fc600078efcff */
[----:B------:R-:W-:Y:S01]  /*1430*/  IMAD.HI.U32 R27, R4, R31, RZ ;  /* 0x0000001f041b7227 */ /* 0x000fe200078e00ff */
[----:B------:R-:W-:-:S03]  /*1440*/  IABS R33, R30 ;  /* 0x0000001e00217213 */ /* 0x000fc60000000000 */
[----:B------:R-:W-:Y:S01]  /*1450*/  @!P5 IMAD.IADD R22, R22, 0x1, -R0 ;  /* 0x000000011616d824 */ /* 0x000fe200078e0a00 */
[----:B------:R-:W-:Y:S01]  /*1460*/  ISETP.GE.AND P5, PT, R28, RZ, PT ;  /* 0x000000ff1c00720c */ /* 0x000fe20003fa6270 */
[----:B------:R-:W-:Y:S02]  /*1470*/  IMAD.MOV R26, RZ, RZ, -R26 ;  /* 0x000000ffff1a7224 */ /* 0x000fe400078e0a1a */
[----:B------:R-:W-:Y:S02]  /*1480*/  IMAD.MOV R27, RZ, RZ, -R27 ;  /* 0x000000ffff1b7224 */ /* 0x000fe400078e0a1b */
[----:B------:R-:W-:Y:S01]  /*1490*/  IMAD R26, R0, R26, R29 ;  /* 0x0000001a001a7224 */ /* 0x000fe200078e021d */
[----:B------:R-:W-:Y:S01]  /*14a0*/  LOP3.LUT R29, R3, 0x28, RZ, 0xfc, !PT ;  /* 0x00000028031d7812 */ /* 0x000fe200078efcff */
[--C-:B------:R-:W-:Y:S02]  /*14b0*/  @!P6 IMAD.IADD R25, R25, 0x1, -R0.reuse ;  /* 0x000000011919e824 */ /* 0x100fe400078e0a00 */
[----:B------:R-:W-:Y:S01]  /*14c0*/  @!P1 IMAD.IADD R24, R24, 0x1, -R0 ;  /* 0x0000000118189824 */ /* 0x000fe200078e0a00 */
[----:B------:R-:W-:Y:S01]  /*14d0*/  ISETP.GE.AND P1, PT, R32, RZ, PT ;  /* 0x000000ff2000720c */ /* 0x000fe20003f26270 */
[C---:B------:R-:W-:Y:S01]  /*14e0*/  IMAD R27, R0.reuse, R27, R31 ;  /* 0x0000001b001b7224 */ /* 0x040fe200078e021f */
[C---:B------:R-:W-:Y:S01]  /*14f0*/  ISETP.GT.U32.AND P6, PT, R0.reuse, R25, PT ;  /* 0x000000190000720c */ /* 0x040fe20003fc4070 */
[----:B------:R-:W-:Y:S01]  /*1500*/  @!P0 IMAD.MOV R20, RZ, RZ, -R20 ;  /* 0x000000ffff148224 */ /* 0x000fe200078e0a14 */
[----:B------:R-:W-:Y:S01]  /*1510*/  IABS R31, R29 ;  /* 0x0000001d001f7213 */ /* 0x000fe20000000000 */
[----:B------:R-:W-:Y:S01]  /*1520*/  @!P4 IMAD.IADD R23, R23, 0x1, -R0 ;  /* 0x000000011717c824 */ /* 0x000fe200078e0a00 */
[C---:B------:R-:W-:Y:S01]  /*1530*/  ISETP.GT.U32.AND P0, PT, R0.reuse, R24, PT ;  /* 0x000000180000720c */ /* 0x040fe20003f04070 */
[----:B------:R-:W-:Y:S01]  /*1540*/  @!P2 IMAD.MOV R21, RZ, RZ, -R21 ;  /* 0x000000ffff15a224 */ /* 0x000fe200078e0a15 */
[C---:B------:R-:W-:Y:S01]  /*1550*/  ISETP.GT.U32.AND P4, PT, R0.reuse, R27, PT ;  /* 0x0000001b0000720c */ /* 0x040fe20003f84070 */
[----:B------:R-:W-:Y:S01]  /*1560*/  @!P5 IMAD.MOV R22, RZ, RZ, -R22 ;  /* 0x000000ffff16d224 */ /* 0x000fe200078e0a16 */
[----:B------:R-:W-:Y:S01]  /*1570*/  ISETP.GT.U32.AND P2, PT, R0, R26, PT ;  /* 0x0000001a0000720c */ /* 0x000fe20003f44070 */
[----:B------:R-:W-:Y:S01]  /*1580*/  IMAD.HI.U32 R28, R4, R31, RZ ;  /* 0x0000001f041c7227 */ /* 0x000fe200078e00ff */
[----:B------:R-:W-:-:S02]  /*1590*/  ISETP.GE.AND P5, PT, R34, RZ, PT ;  /* 0x000000ff2200720c */ /* 0x000fc40003fa6270 */
[----:B------:R-:W-:Y:S01]  /*15a0*/  LOP3.LUT R34, R3, 0x30, RZ, 0xfc, !PT ;  /* 0x0000003003227812 */ /* 0x000fe200078efcff */
[----:B------:R-:W-:Y:S02]  /*15b0*/  IMAD.MOV R28, RZ, RZ, -R28 ;  /* 0x000000ffff1c7224 */ /* 0x000fe400078e0a1c */
[--C-:B------:R-:W-:Y:S01]  /*15c0*/  @!P6 IMAD.IADD R25, R25, 0x1, -R0.reuse ;  /* 0x000000011919e824 */ /* 0x100fe200078e0a00 */
[----:B------:R-:W-:Y:S01]  /*15d0*/  IABS R37, R34 ;  /* 0x0000002200257213 */ /* 0x000fe20000000000 */
[----:B------:R-:W-:Y:S01]  /*15e0*/  IMAD R28, R0, R28, R31 ;  /* 0x0000001c001c7224 */ /* 0x000fe200078e021f */
[----:B------:R-:W-:Y:S01]  /*15f0*/  LOP3.LUT R31, R3, 0x2e, RZ, 0xfc, !PT ;  /* 0x0000002e031f7812 */ /* 0x000fe200078efcff */
[--C-:B------:R-:W-:Y:S01]  /*1600*/  @!P0 IMAD.IADD R24, R24, 0x1, -R0.reuse ;  /* 0x0000000118188824 */ /* 0x100fe200078e0a00 */
[----:B------:R-:W-:Y:S01]  /*1610*/  ISETP.GE.AND P0, PT, R35, RZ, PT ;  /* 0x000000ff2300720c */ /* 0x000fe20003f06270 */
[--C-:B------:R-:W-:Y:S01]  /*1620*/  @!P4 IMAD.IADD R27, R27, 0x1, -R0.reuse ;  /* 0x000000011b1bc824 */ /* 0x100fe200078e0a00 */
[----:B------:R-:W-:Y:S01]  /*1630*/  ISETP.GE.AND P4, PT, R30, RZ, PT ;  /* 0x000000ff1e00720c */ /* 0x000fe20003f86270 */
[----:B------:R-:W-:Y:S01]  /*1640*/  @!P2 IMAD.IADD R26, R26, 0x1, -R0 ;  /* 0x000000011a1aa824 */ /* 0x000fe200078e0a00 */
[----:B------:R-:W-:Y:S01]  /*1650*/  ISETP.GE.AND P2, PT, R29, RZ, PT ;  /* 0x000000ff1d00720c */ /* 0x000fe20003f46270 */
[----:B------:R-:W-:Y:S01]  /*1660*/  @!P5 IMAD.MOV R25, RZ, RZ, -R25 ;  /* 0x000000ffff19d224 */ /* 0x000fe200078e0a19 */
[C---:B------:R-:W-:Y:S01]  /*1670*/  ISETP.GT.U32.AND P5, PT, R0.reuse, R28, PT ;  /* 0x0000001c0000720c */ /* 0x040fe20003fa4070 */
[----:B------:R-:W-:Y:S01]  /*1680*/  @!P1 IMAD.MOV R24, RZ, RZ, -R24 ;  /* 0x000000ffff189224 */ /* 0x000fe200078e0a18 */
[----:B------:R-:W-:Y:S01]  /*1690*/  ISETP.GT.U32.AND P1, PT, R0, R27, PT ;  /* 0x0000001b0000720c */ /* 0x000fe20003f24070 */
[----:B------:R-:W-:Y:S01]  /*16a0*/  IMAD.HI.U32 R29, R4, R33, RZ ;  /* 0x00000021041d7227 */ /* 0x000fe200078e00ff */
[----:B------:R-:W-:-:S02]  /*16b0*/  LOP3.LUT R30, R3, 0x2c, RZ, 0xfc, !PT ;  /* 0x0000002c031e7812 */ /* 0x000fc400078efcff */
[----:B------:R-:W-:Y:S01]  /*16c0*/  ISETP.GE.AND P6, PT, R36, RZ, PT ;  /* 0x000000ff2400720c */ /* 0x000fe20003fc6270 */
[----:B------:R-:W-:Y:S01]  /*16d0*/  @!P3 IMAD.MOV R23, RZ, RZ, -R23 ;  /* 0x000000ffff17b224 */ /* 0x000fe200078e0a17 */
[----:B------:R-:W-:Y:S01]  /*16e0*/  ISETP.GT.U32.AND P3, PT, R0, R26, PT ;  /* 0x0000001a0000720c */ /* 0x000fe20003f64070 */
[----:B------:R-:W-:Y:S01]  /*16f0*/  IMAD.MOV R29, RZ, RZ, -R29 ;  /* 0x000000ffff1d7224 */ /* 0x000fe200078e0a1d */
[----:B------:R-:W-:Y:S01]  /*1700*/  IABS R35, R31 ;  /* 0x0000001f00237213 */ /* 0x000fe20000000000 */
[----:B------:R-:W-:-:S04]  /*1710*/  IMAD.HI.U32 R32, R4, R37, RZ ;  /* 0x0000002504207227 */ /* 0x000fc800078e00ff */
[----:B------:R-:W-:Y:S01]  /*1720*/  IMAD R29, R0, R29, R33 ;  /* 0x0000001d001d7224 */ /* 0x000fe200078e0221 */
[----:B------:R-:W-:Y:S01]  /*1730*/  IABS R33, R30 ;  /* 0x0000001e00217213 */ /* 0x000fe20000000000 */
[--C-:B------:R-:W-:Y:S02]  /*1740*/  @!P5 IMAD.IADD R28, R28, 0x1, -R0.reuse ;  /* 0x000000011c1cd824 */ /* 0x100fe400078e0a00 */
[--C-:B------:R-:W-:Y:S01]  /*1750*/  @!P1 IMAD.IADD R27, R27, 0x1, -R0.reuse ;  /* 0x000000011b1b9824 */ /* 0x100fe200078e0a00 */
[----:B------:R-:W-:Y:S01]  /*1760*/  ISETP.GT.U32.AND P1, PT, R0, R29, PT ;  /* 0x0000001d0000720c */ /* 0x000fe20003f24070 */
[----:B------:R-:W-:Y:S01]  /*1770*/  @!P3 IMAD.IADD R26, R26, 0x1, -R0 ;  /* 0x000000011a1ab824 */ /* 0x000fe200078e0a00 */
[----:B------:R-:W-:Y:S01]  /*1780*/  ISETP.GE.AND P3, PT, R30, RZ, PT ;  /* 0x000000ff1e00720c */ /* 0x000fe20003f66270 */
[----:B------:R-:W-:Y:S01]  /*1790*/  IMAD.HI.U32 R30, R4, R33, RZ ;  /* 0x00000021041e7227 */ /* 0x000fe200078e00ff */
[----:B------:R-:W-:-:S03]  /*17a0*/  ISETP.GT.U32.AND P5, PT, R0, R28, PT ;  /* 0x0000001c0000720c */ /* 0x000fc60003fa4070 */
[----:B------:R-:W-:Y:S02]  /*17b0*/  IMAD.MOV R30, RZ, RZ, -R30 ;  /* 0x000000ffff1e7224 */ /* 0x000fe400078e0a1e */
[----:B------:R-:W-:Y:S01]  /*17c0*/  @!P0 IMAD.MOV R26, RZ, RZ, -R26 ;  /* 0x000000ffff1a8224 */ /* 0x000fe200078e0a1a */
[----:B------:R-:W-:Y:S01]  /*17d0*/  ISETP.GE.AND P0, PT, R31, RZ, PT ;  /* 0x000000ff1f00720c */ /* 0x000fe20003f06270 */
[----:B------:R-:W-:Y:S02]  /*17e0*/  IMAD R30, R0, R30, R33 ;  /* 0x0000001e001e7224 */ /* 0x000fe400078e0221 */
[----:B------:R-:W-:Y:S02]  /*17f0*/  @!P1 IMAD.IADD R29, R29, 0x1, -R0 ;  /* 0x000000011d1d9824 */ /* 0x000fe400078e0a00 */
[----:B------:R-:W-:Y:S02]  /*1800*/  IMAD.MOV R32, RZ, RZ, -R32 ;  /* 0x000000ffff207224 */ /* 0x000fe400078e0a20 */
[----:B------:R-:W-:Y:S01]  /*1810*/  @!P5 IMAD.IADD R28, R28, 0x1, -R0 ;  /* 0x000000011c1cd824 */ /* 0x000fe200078e0a00 */
[----:B------:R-:W-:Y:S01]  /*1820*/  ISETP.GT.U32.AND P5, PT, R0, R30, PT ;  /* 0x0000001e0000720c */ /* 0x000fe20003fa4070 */
[----:B------:R-:W-:Y:S01]  /*1830*/  IMAD.HI.U32 R31, R4, R35, RZ ;  /* 0x00000023041f7227 */ /* 0x000fe200078e00ff */
[----:B------:R-:W-:-:S03]  /*1840*/  ISETP.GT.U32.AND P1, PT, R0, R29, PT ;  /* 0x0000001d0000720c */ /* 0x000fc60003f24070 */
[----:B------:R-:W-:Y:S01]  /*1850*/  IMAD R32, R0, R32, R37 ;  /* 0x0000002000207224 */ /* 0x000fe200078e0225 */
[----:B------:R-:W-:Y:S01]  /*1860*/  IABS R37, R38 ;  /* 0x0000002600257213 */ /* 0x000fe20000000000 */
[----:B------:R-:W-:Y:S02]  /*1870*/  IMAD.MOV R31, RZ, RZ, -R31 ;  /* 0x000000ffff1f7224 */ /* 0x000fe400078e0a1f */
[----:B------:R-:W-:Y:S01]  /*1880*/  @!P6 IMAD.MOV R27, RZ, RZ, -R27 ;  /* 0x000000ffff1be224 */ /* 0x000fe200078e0a1b */
[----:B------:R-:W-:Y:S01]  /*1890*/  ISETP.GE.AND P6, PT, R34, RZ, PT ;  /* 0x000000ff2200720c */ /* 0x000fe20003fc6270 */
[----:B------:R-:W-:Y:S01]  /*18a0*/  @!P2 IMAD.MOV R28, RZ, RZ, -R28 ;  /* 0x000000ffff1ca224 */ /* 0x000fe200078e0a1c */
[----:B------:R-:W-:Y:S01]  /*18b0*/  LOP3.LUT R34, R3, 0x32, RZ, 0xfc, !PT ;  /* 0x0000003203227812 */ /* 0x000fe200078efcff */
[C---:B------:R-:W-:Y:S01]  /*18c0*/  IMAD R31, R0.reuse, R31, R35 ;  /* 0x0000001f001f7224 */ /* 0x040fe200078e0223 */
[----:B------:R-:W-:Y:S01]  /*18d0*/  ISETP.GT.U32.AND P2, PT, R0, R32, PT ;  /* 0x000000200000720c */ /* 0x000fe20003f44070 */
[--C-:B------:R-:W-:Y:S01]  /*18e0*/  @!P5 IMAD.IADD R30, R30, 0x1, -R0.reuse ;  /* 0x000000011e1ed824 */ /* 0x100fe200078e0a00 */
[----:B------:R-:W-:Y:S01]  /*18f0*/  IABS R35, R34 ;  /* 0x0000002200237213 */ /* 0x000fe20000000000 */
[----:B------:R-:W-:Y:S01]  /*1900*/  @!P1 IMAD.IADD R29, R29, 0x1, -R0 ;  /* 0x000000011d1d9824 */ /* 0x000fe200078e0a00 */
[----:B------:R-:W-:Y:S01]  /*1910*/  ISETP.GT.U32.AND P1, PT, R0, R31, PT ;  /* 0x0000001f0000720c */ /* 0x000fe20003f24070 */
[----:B------:R-:W-:Y:S01]  /*1920*/  IMAD.HI.U32 R36, R4, R41, RZ ;  /* 0x0000002904247227 */ /* 0x000fe200078e00ff */
[----:B------:R-:W-:-:S03]  /*1930*/  ISETP.GT.U32.AND P5, PT, R0, R30, PT ;  /* 0x0000001e0000720c */ /* 0x000fc60003fa4070 */
[----:B------:R-:W-:-:S04]  /*1940*/  IMAD.HI.U32 R33, R4, R35, RZ ;  /* 0x0000002304217227 */ /* 0x000fc800078e00ff */
[----:B------:R-:W-:Y:S02]  /*1950*/  IMAD.MOV R33, RZ, RZ, -R33 ;  /* 0x000000ffff217224 */ /* 0x000fe400078e0a21 */
[--C-:B------:R-:W-:Y:S02]  /*1960*/  @!P2 IMAD.IADD R32, R32, 0x1, -R0.reuse ;  /* 0x000000012020a824 */ /* 0x100fe400078e0a00 */
[C---:B------:R-:W-:Y:S02]  /*1970*/  IMAD R33, R0.reuse, R33, R35 ;  /* 0x0000002100217224 */ /* 0x040fe400078e0223 */
[----:B------:R-:W-:Y:S01]  /*1980*/  @!P1 IMAD.IADD R31, R31, 0x1, -R0 ;  /* 0x000000011f1f9824 */ /* 0x000fe200078e0a00 */
[----:B------:R-:W-:Y:S01]  /*1990*/  ISETP.GT.U32.AND P2, PT, R0, R32, PT ;  /* 0x000000200000720c */ /* 0x000fe20003f44070 */
[----:B------:R-:W-:-:S03]  /*19a0*/  IMAD.HI.U32 R35, R4, R39, RZ ;  /* 0x0000002704237227 */ /* 0x000fc600078e00ff */
[----:B------:R-:W-:Y:S01]  /*19b0*/  ISETP.GT.U32.AND P1, PT, R0, R31, PT ;  /* 0x0000001f0000720c */ /* 0x000fe20003f24070 */
[----:B------:R-:W-:Y:S01]  /*19c0*/  @!P4 IMAD.MOV R29, RZ, RZ, -R29 ;  /* 0x000000ffff1dc224 */ /* 0x000fe200078e0a1d */
[----:B------:R-:W-:Y:S01]  /*19d0*/  ISETP.GE.AND P4, PT, R34, RZ, PT ;  /* 0x000000ff2200720c */ /* 0x000fe20003f86270 */
[----:B------:R-:W-:Y:S01]  /*19e0*/  @!P5 IMAD.IADD R30, R30, 0x1, -R0 ;  /* 0x000000011e1ed824 */ /* 0x000fe200078e0a00 */
[----:B------:R-:W-:Y:S01]  /*19f0*/  ISETP.GT.U32.AND P5, PT, R0, R33, PT ;  /* 0x000000210000720c */ /* 0x000fe20003fa4070 */
[----:B------:R-:W-:-:S04]  /*1a00*/  IMAD.HI.U32 R34, R4, R37, RZ ;  /* 0x0000002504227227 */ /* 0x000fc800078e00ff */
[----:B------:R-:W-:Y:S02]  /*1a10*/  IMAD.MOV R35, RZ, RZ, -R35 ;  /* 0x000000ffff237224 */ /* 0x000fe400078e0a23 */
[----:B------:R-:W-:Y:S02]  /*1a20*/  IMAD.MOV R34, RZ, RZ, -R34 ;  /* 0x000000ffff227224 */ /* 0x000fe400078e0a22 */
[----:B------:R-:W-:Y:S02]  /*1a30*/  IMAD.MOV R36, RZ, RZ, -R36 ;  /* 0x000000ffff247224 */ /* 0x000fe400078e0a24 */
[C---:B------:R-:W-:Y:S02]  /*1a40*/  IMAD R35, R0.reuse, R35, R39 ;  /* 0x0000002300237224 */ /* 0x040fe400078e0227 */
[C---:B------:R-:W-:Y:S02]  /*1a50*/  IMAD R34, R0.reuse, R34, R37 ;  /* 0x0000002200227224 */ /* 0x040fe400078e0225 */
[----:B------:R-:W-:-:S02]  /*1a60*/  IMAD R36, R0, R36, R41 ;  /* 0x0000002400247224 */ /* 0x000fc400078e0229 */
[--C-:B------:R-:W-:Y:S01]  /*1a70*/  @!P2 IMAD.IADD R32, R32, 0x1, -R0.reuse ;  /* 0x000000012020a824 */ /* 0x100fe200078e0a00 */
[C---:B------:R-:W-:Y:S01]  /*1a80*/  ISETP.GT.U32.AND P2, PT, R0.reuse, R35, PT ;  /* 0x000000230000720c */ /* 0x040fe20003f44070 */
[----:B------:R-:W-:Y:S01]  /*1a90*/  @!P5 IMAD.IADD R33, R33, 0x1, -R0 ;  /* 0x000000012121d824 */ /* 0x000fe200078e0a00 */
[C---:B------:R-:W-:Y:S01]  /*1aa0*/  ISETP.GT.U32.AND P5, PT, R0.reuse, R34, PT ;  /* 0x000000220000720c */ /* 0x040fe20003fa4070 */
[----:B------:R-:W-:Y:S01]  /*1ab0*/  @!P6 IMAD.MOV R32, RZ, RZ, -R32 ;  /* 0x000000ffff20e224 */ /* 0x000fe200078e0a20 */
[----:B------:R-:W-:Y:S01]  /*1ac0*/  ISETP.GT.U32.AND P6, PT, R0, R36, PT ;  /* 0x000000240000720c */ /* 0x000fe20003fc4070 */
[----:B------:R-:W-:Y:S01]  /*1ad0*/  @!P1 IMAD.IADD R31, R31, 0x1, -R0 ;  /* 0x000000011f1f9824 */ /* 0x000fe200078e0a00 */
[----:B------:R-:W-:Y:S01]  /*1ae0*/  ISETP.GE.AND P1, PT, R38, RZ, PT ;  /* 0x000000ff2600720c */ /* 0x000fe20003f26270 */
[----:B------:R-:W-:Y:S01]  /*1af0*/  @!P3 IMAD.MOV R30, RZ, RZ, -R30 ;  /* 0x000000ffff1eb224 */ /* 0x000fe200078e0a1e */
[----:B------:R-:W-:Y:S01]  /*1b00*/  LOP3.LUT R38, R3, 0x3a, RZ, 0xfc, !PT ;  /* 0x0000003a03267812 */ /* 0x000fe200078efcff */
[----:B------:R-:W-:Y:S01]  /*1b10*/  @!P0 IMAD.MOV R31, RZ, RZ, -R31 ;  /* 0x000000ffff1f8224 */ /* 0x000fe200078e0a1f */
[----:B------:R-:W-:-:S02]  /*1b20*/  ISETP.GE.AND P0, PT, R40, RZ, PT ;  /* 0x000000ff2800720c */ /* 0x000fc40003f06270 */
[----:B------:R-:W-:Y:S01]  /*1b30*/  LOP3.LUT R40, R3, 0x3c, RZ, 0xfc, !PT ;  /* 0x0000003c03287812 */ /* 0x000fe200078efcff */
[--C-:B------:R-:W-:Y:S01]  /*1b40*/  @!P2 IMAD.IADD R35, R35, 0x1, -R0.reuse ;  /* 0x000000012323a824 */ /* 0x100fe200078e0a00 */
[----:B------:R-:W-:Y:S01]  /*1b50*/  ISETP.GT.U32.AND P3, PT, R0, R33, PT ;  /* 0x000000210000720c */ /* 0x000fe20003f64070 */
[--C-:B------:R-:W-:Y:S01]  /*1b60*/  @!P5 IMAD.IADD R34, R34, 0x1, -R0.reuse ;  /* 0x000000012222d824 */ /* 0x100fe200078e0a00 */
[----:B------:R-:W-:Y:S01]  /*1b70*/  IABS R41, R40 ;  /* 0x0000002800297213 */ /* 0x000fe20000000000 */
[----:B------:R-:W-:Y:S01]  /*1b80*/  @!P6 IMAD.IADD R36, R36, 0x1, -R0 ;  /* 0x000000012424e824 */ /* 0x000fe200078e0a00 */
[----:B------:R-:W-:Y:S02]  /*1b90*/  IABS R39, R38 ;  /* 0x0000002600277213 */ /* 0x000fe40000000000 */
[----:B------:R-:W-:Y:S01]  /*1ba0*/  ISETP.GE.AND P5, PT, R38, RZ, PT ;  /* 0x000000ff2600720c */ /* 0x000fe20003fa6270 */
[----:B------:R-:W-:Y:S01]  /*1bb0*/  IMAD.HI.U32 R38, R4, R41, RZ ;  /* 0x0000002904267227 */ /* 0x000fe200078e00ff */
[----:B------:R-:W-:-:S02]  /*1bc0*/  ISETP.GT.U32.AND P6, PT, R0, R35, PT ;  /* 0x000000230000720c */ /* 0x000fc40003fc4070 */
[----:B------:R-:W-:Y:S01]  /*1bd0*/  ISETP.GT.U32.AND P2, PT, R0, R34, PT ;  /* 0x000000220000720c */ /* 0x000fe20003f44070 */
[----:B------:R-:W-:Y:S02]  /*1be0*/  IMAD.MOV R38, RZ, RZ, -R38 ;  /* 0x000000ffff267224 */ /* 0x000fe400078e0a26 */
[----:B------:R-:W-:Y:S01]  /*1bf0*/  @!P3 IMAD.IADD R33, R33, 0x1, -R0 ;  /* 0x000000012121b824 */ /* 0x000fe200078e0a00 */
[----:B------:R-:W-:Y:S01]  /*1c00*/  ISETP.GE.AND P3, PT, R42, RZ, PT ;  /* 0x000000ff2a00720c */ /* 0x000fe20003f66270 */
[C---:B------:R-:W-:Y:S01]  /*1c10*/  IMAD R38, R0.reuse, R38, R41 ;  /* 0x0000002600267224 */ /* 0x040fe200078e0229 */
[----:B------:R-:W-:Y:S01]  /*1c20*/  LOP3.LUT R42, R3, 0x3e, RZ, 0xfc, !PT ;  /* 0x0000003e032a7812 */ /* 0x000fe200078efcff */
[----:B------:R-:W-:Y:S01]  /*1c30*/  @!P4 IMAD.MOV R33, RZ, RZ, -R33 ;  /* 0x000000ffff21c224 */ /* 0x000fe200078e0a21 */
[----:B------:R-:W-:Y:S01]  /*1c40*/  ISETP.GT.U32.AND P4, PT, R0, R36, PT ;  /* 0x000000240000720c */ /* 0x000fe20003f84070 */
[----:B------:R-:W-:Y:S01]  /*1c50*/  IMAD.HI.U32 R41, R4, R47, RZ ;  /* 0x0000002f04297227 */ /* 0x000fe200078e00ff */
[----:B------:R-:W-:-:S03]  /*1c60*/  IABS R43, R42 ;  /* 0x0000002a002b7213 */ /* 0x000fc60000000000 */
[----:B------:R-:W-:Y:S01]  /*1c70*/  @!P6 IMAD.IADD R35, R35, 0x1, -R0 ;  /* 0x000000012323e824 */ /* 0x000fe200078e0a00 */
[----:B------:R-:W-:Y:S01]  /*1c80*/  ISETP.GT.U32.AND P6, PT, R0, R38, PT ;  /* 0x000000260000720c */ /* 0x000fe20003fc4070 */
[----:B------:R-:W-:Y:S02]  /*1c90*/  IMAD.MOV R41, RZ, RZ, -R41 ;  /* 0x000000ffff297224 */ /* 0x000fe400078e0a29 */
[----:B------:R-:W-:-:S04]  /*1ca0*/  IMAD.HI.U32 R37, R4, R39, RZ ;  /* 0x0000002704257227 */ /* 0x000fc800078e00ff */
[----:B------:R-:W-:Y:S01]  /*1cb0*/  @!P4 IMAD.IADD R36, R36, 0x1, -R0 ;  /* 0x000000012424c824 */ /* 0x000fe200078e0a00 */
[----:B------:R-:W-:Y:S01]  /*1cc0*/  ISETP.GE.AND P4, PT, R40, RZ, PT ;  /* 0x000000ff2800720c */ /* 0x000fe20003f86270 */
[----:B------:R-:W-:-:S04]  /*1cd0*/  IMAD.HI.U32 R40, R4, R45, RZ ;  /* 0x0000002d04287227 */ /* 0x000fc800078e00ff */
[----:B------:R-:W-:Y:S02]  /*1ce0*/  @!P6 IMAD.IADD R38, R38, 0x1, -R0 ;  /* 0x000000012626e824 */ /* 0x000fe400078e0a00 */
[----:B------:R-:W-:Y:S02]  /*1cf0*/  IMAD.MOV R40, RZ, RZ, -R40 ;  /* 0x000000ffff287224 */ /* 0x000fe400078e0a28 */
[C---:B------:R-:W-:Y:S01]  /*1d00*/  IMAD R41, R0.reuse, R41, R47 ;  /* 0x0000002900297224 */ /* 0x040fe200078e022f */
[C---:B------:R-:W-:Y:S01]  /*1d10*/  ISETP.GT.U32.AND P6, PT, R0.reuse, R38, PT ;  /* 0x000000260000720c */ /* 0x040fe20003fc4070 */
[C---:B------:R-:W-:Y:S01]  /*1d20*/  IMAD R40, R0.reuse, R40, R45 ;  /* 0x0000002800287224 */ /* 0x040fe200078e022d */
[----:B------:R-:W-:Y:S01]  /*1d30*/  IABS R47, R50 ;  /* 0x00000032002f7213 */ /* 0x000fe20000000000 */
[----:B------:R-:W-:Y:S01]  /*1d40*/  @!P3 IMAD.MOV R36, RZ, RZ, -R36 ;  /* 0x000000ffff24b224 */ /* 0x000fe200078e0a24 */
[----:B------:R-:W-:Y:S01]  /*1d50*/  IABS R45, R48 ;  /* 0x00000030002d7213 */ /* 0x000fe20000000000 */
[----:B------:R-:W-:Y:S01]  /*1d60*/  IMAD.MOV R37, RZ, RZ, -R37 ;  /* 0x000000ffff257224 */ /* 0x000fe200078e0a25 */
[----:B------:R-:W-:Y:S01]  /*1d70*/  ISETP.GT.U32.AND P3, PT, R0, R40, PT ;  /* 0x000000280000720c */ /* 0x000fe20003f64070 */
[----:B------:R-:W-:-:S02]  /*1d80*/  @!P2 IMAD.IADD R34, R34, 0x1, -R0 ;  /* 0x000000012222a824 */ /* 0x000fc400078e0a00 */
[----:B------:R-:W-:Y:S02]  /*1d90*/  IMAD R37, R0, R37, R39 ;  /* 0x0000002500257224 */ /* 0x000fe400078e0227 */
[----:B------:R-:W-:-:S03]  /*1da0*/  IMAD.HI.U32 R39, R4, R43, RZ ;  /* 0x0000002b04277227 */ /* 0x000fc600078e00ff */
[----:B------:R-:W-:Y:S01]  /*1db0*/  ISETP.GT.U32.AND P2, PT, R0, R37, PT ;  /* 0x000000250000720c */ /* 0x000fe20003f44070 */
[--C-:B------:R-:W-:Y:S01]  /*1dc0*/  @!P6 IMAD.IADD R38, R38, 0x1, -R0.reuse ;  /* 0x000000012626e824 */ /* 0x100fe200078e0a00 */
[----:B------:R-:W-:Y:S01]  /*1dd0*/  ISETP.GT.U32.AND P6, PT, R0, R41, PT ;  /* 0x000000290000720c */ /* 0x000fe20003fc4070 */
[----:B------:R-:W-:Y:S02]  /*1de0*/  IMAD.MOV R39, RZ, RZ, -R39 ;  /* 0x000000ffff277224 */ /* 0x000fe400078e0a27 */
[----:B------:R-:W-:Y:S02]  /*1df0*/  @!P3 IMAD.IADD R40, R40, 0x1, -R0 ;  /* 0x000000012828b824 */ /* 0x000fe400078e0a00 */
[----:B------:R-:W-:Y:S02]  /*1e00*/  IMAD R39, R0, R39, R43 ;  /* 0x0000002700277224 */ /* 0x000fe400078e022b */
[----:B------:R-:W-:-:S04]  /*1e10*/  IMAD.HI.U32 R43, R4, R47, RZ ;  /* 0x0000002f042b7227 */ /* 0x000fc800078e00ff */
[----:B------:R-:W-:Y:S01]  /*1e20*/  @!P0 IMAD.MOV R35, RZ, RZ, -R35 ;  /* 0x000000ffff238224 */ /* 0x000fe200078e0a23 */
[C---:B------:R-:W-:Y:S01]  /*1e30*/  ISETP.GT.U32.AND P0, PT, R0.reuse, R39, PT ;  /* 0x000000270000720c */ /* 0x040fe20003f04070 */
[--C-:B------:R-:W-:Y:S01]  /*1e40*/  @!P6 IMAD.IADD R41, R41, 0x1, -R0.reuse ;  /* 0x000000012929e824 */ /* 0x100fe200078e0a00 */
[----:B------:R-:W-:Y:S01]  /*1e50*/  ISETP.GT.U32.AND P6, PT, R0, R40, PT ;  /* 0x000000280000720c */ /* 0x000fe20003fc4070 */
[----:B------:R-:W-:Y:S02]  /*1e60*/  IMAD.MOV R43, RZ, RZ, -R43 ;  /* 0x000000ffff2b7224 */ /* 0x000fe400078e0a2b */
[----:B------:R-:W-:Y:S01]  /*1e70*/  @!P2 IMAD.IADD R37, R37, 0x1, -R0 ;  /* 0x000000012525a824 */ /* 0x000fe200078e0a00 */
[----:B------:R-:W-:Y:S01]  /*1e80*/  ISETP.GE.AND P2, PT, R42, RZ, PT ;  /* 0x000000ff2a00720c */ /* 0x000fe20003f46270 */
[C---:B------:R-:W-:Y:S01]  /*1e90*/  IMAD R43, R0.reuse, R43, R47 ;  /* 0x0000002b002b7224 */ /* 0x040fe200078e022f */
[----:B------:R-:W-:Y:S01]  /*1ea0*/  IABS R47, R52 ;  /* 0x00000034002f7213 */ /* 0x000fe20000000000 */
[----:B------:R-:W-:Y:S01]  /*1eb0*/  @!P1 IMAD.MOV R34, RZ, RZ, -R34 ;  /* 0x000000ffff229224 */ /* 0x000fe200078e0a22 */
[----:B------:R-:W-:Y:S01]  /*1ec0*/  ISETP.GT.U32.AND P1, PT, R0, R37, PT ;  /* 0x000000250000720c */ /* 0x000fe20003f24070 */
[----:B------:R-:W-:-:S04]  /*1ed0*/  IMAD.HI.U32 R42, R4, R45, RZ ;  /* 0x0000002d042a7227 */ /* 0x000fc800078e00ff */
[--C-:B------:R-:W-:Y:S01]  /*1ee0*/  @!P6 IMAD.IADD R40, R40, 0x1, -R0.reuse ;  /* 0x000000012828e824 */ /* 0x100fe200078e0a00 */
[----:B------:R-:W-:Y:S01]  /*1ef0*/  ISETP.GT.U32.AND P6, PT, R0, R43, PT ;  /* 0x0000002b0000720c */ /* 0x000fe20003fc4070 */
[----:B------:R-:W-:Y:S01]  /*1f00*/  @!P0 IMAD.IADD R39, R39, 0x1, -R0 ;  /* 0x0000000127278824 */ /* 0x000fe200078e0a00 */
[----:B------:R-:W-:Y:S01]  /*1f10*/  ISETP.GE.AND P0, PT, R46, RZ, PT ;  /* 0x000000ff2e00720c */ /* 0x000fe20003f06270 */
[----:B------:R-:W-:Y:S01]  /*1f20*/  IMAD.MOV R42, RZ, RZ, -R42 ;  /* 0x000000ffff2a7224 */ /* 0x000fe200078e0a2a */
[----:B------:R-:W-:Y:S01]  /*1f30*/  IABS R46, R53 ;  /* 0x00000035002e7213 */ /* 0x000fe20000000000 */
[----:B------:R-:W-:Y:S01]  /*1f40*/  @!P4 IMAD.MOV R38, RZ, RZ, -R38 ;  /* 0x000000ffff26c224 */ /* 0x000fe200078e0a26 */
[C---:B------:R-:W-:Y:S01]  /*1f50*/  ISETP.GT.U32.AND P3, PT, R0.reuse, R39, PT ;  /* 0x000000270000720c */ /* 0x040fe20003f64070 */
[----:B------:R-:W-:Y:S02]  /*1f60*/  IMAD R42, R0, R42, R45 ;  /* 0x0000002a002a7224 */ /* 0x000fe400078e022d */
[----:B------:R-:W-:-:S04]  /*1f70*/  IMAD.HI.U32 R45, R4, R47, RZ ;  /* 0x0000002f042d7227 */ /* 0x000fc800078e00ff */
[--C-:B------:R-:W-:Y:S02]  /*1f80*/  @!P6 IMAD.IADD R43, R43, 0x1, -R0.reuse ;  /* 0x000000012b2be824 */ /* 0x100fe400078e0a00 */
[--C-:B------:R-:W-:Y:S01]  /*1f90*/  @!P1 IMAD.IADD R37, R37, 0x1, -R0.reuse ;  /* 0x0000000125259824 */ /* 0x100fe200078e0a00 */
[----:B------:R-:W-:Y:S01]  /*1fa0*/  ISETP.GE.AND P1, PT, R44, RZ, PT ;  /* 0x000000ff2c00720c */ /* 0x000fe20003f26270 */
[----:B------:R-:W-:Y:S01]  /*1fb0*/  IMAD.MOV R45, RZ, RZ, -R45 ;  /* 0x000000ffff2d7224 */ /* 0x000fe200078e0a2d */
[C---:B------:R-:W-:Y:S01]  /*1fc0*/  ISETP.GT.U32.AND P6, PT, R0.reuse, R43, PT ;  /* 0x0000002b0000720c */ /* 0x040fe20003fc4070 */
[----:B------:R-:W-:Y:S01]  /*1fd0*/  @!P3 IMAD.IADD R39, R39, 0x1, -R0 ;  /* 0x000000012727b824 */ /* 0x000fe200078e0a00 */
[----:B------:R-:W-:Y:S01]  /*1fe0*/  ISETP.GT.U32.AND P3, PT, R0, R42, PT ;  /* 0x0000002a0000720c */ /* 0x000fe20003f64070 */
[----:B------:R-:W-:-:S04]  /*1ff0*/  IMAD.HI.U32 R44, R4, R49, RZ ;  /* 0x00000031042c7227 */ /* 0x000fc800078e00ff */
[----:B------:R-:W-:Y:S01]  /*2000*/  @!P5 IMAD.MOV R37, RZ, RZ, -R37 ;  /* 0x000000ffff25d224 */ /* 0x000fe200078e0a25 */
[C---:B------:R-:W-:Y:S01]  /*2010*/  ISETP.GT.U32.AND P5, PT, R0.reuse, R41, PT ;  /* 0x000000290000720c */ /* 0x040fe20003fa4070 */
[C---:B------:R-:W-:Y:S02]  /*2020*/  IMAD R45, R0.reuse, R45, R47 ;  /* 0x0000002d002d7224 */ /* 0x040fe400078e022f */
[----:B------:R-:W-:Y:S02]  /*2030*/  IMAD.MOV R44, RZ, RZ, -R44 ;  /* 0x000000ffff2c7224 */ /* 0x000fe400078e0a2c */
[----:B------:R-:W-:Y:S01]  /*2040*/  @!P6 IMAD.IADD R43, R43, 0x1, -R0 ;  /* 0x000000012b2be824 */ /* 0x000fe200078e0a00 */
[C---:B------:R-:W-:Y:S01]  /*2050*/  ISETP.GT.U32.AND P6, PT, R0.reuse, R45, PT ;  /* 0x0000002d0000720c */ /* 0x040fe20003fc4070 */
[----:B------:R-:W-:Y:S02]  /*2060*/  IMAD R44, R0, R44, R49 ;  /* 0x0000002c002c7224 */ /* 0x000fe400078e0231 */
[----:B------:R-:W-:-:S02]  /*2070*/  IMAD.MOV.U32 R49, RZ, RZ, R46 ;  /* 0x000000ffff317224 */ /* 0x000fc400078e002e */
[--C-:B------:R-:W-:Y:S01]  /*2080*/  @!P3 IMAD.IADD R42, R42, 0x1, -R0.reuse ;  /* 0x000000012a2ab824 */ /* 0x100fe200078e0a00 */
[----:B------:R-:W-:Y:S01]  /*2090*/  ISETP.GE.AND P3, PT, R50, RZ, PT ;  /* 0x000000ff3200720c */ /* 0x000fe20003f66270 */
[----:B------:R-:W-:Y:S01]  /*20a0*/  IMAD.HI.U32 R46, R4, R49, RZ ;  /* 0x00000031042e7227 */ /* 0x000fe200078e00ff */
[----:B------:R-:W-:Y:S02]  /*20b0*/  LOP3.LUT R50, R3, 0x4e, RZ, 0xfc, !PT ;  /* 0x0000004e03327812 */ /* 0x000fe400078efcff */
[----:B------:R-:W-:Y:S01]  /*20c0*/  ISETP.GT.U32.AND P4, PT, R0, R42, PT ;  /* 0x0000002a0000720c */ /* 0x000fe20003f84070 */
[----:B------:R-:W-:Y:S01]  /*20d0*/  @!P5 IMAD.IADD R41, R41, 0x1, -R0 ;  /* 0x000000012929d824 */ /* 0x000fe200078e0a00 */
[----:B------:R-:W-:Y:S01]  /*20e0*/  ISETP.GE.AND P5, PT, R48, RZ, PT ;  /* 0x000000ff3000720c */ /* 0x000fe20003fa6270 */
[----:B------:R-:W-:Y:S01]  /*20f0*/  @!P2 IMAD.MOV R39, RZ, RZ, -R39 ;  /* 0x000000ffff27a224 */ /* 0x000fe200078e0a27 */
[----:B------:R-:W-:Y:S01]  /*2100*/  ISETP.GT.U32.AND P2, PT, R0, R44, PT ;  /* 0x0000002c0000720c */ /* 0x000fe20003f44070 */
[----:B------:R-:W-:Y:S01]  /*2110*/  IMAD.MOV R46, RZ, RZ, -R46 ;  /* 0x000000ffff2e7224 */ /* 0x000fe200078e0a2e */
[----:B------:R-:W-:Y:S01]  /*2120*/  IABS R48, R50 ;  /* 0x0000003200307213 */ /* 0x000fe20000000000 */
[----:B------:R-:W-:-:S02]  /*2130*/  @!P6 IMAD.IADD R45, R45, 0x1, -R0 ;  /* 0x000000012d2de824 */ /* 0x000fc400078e0a00 */
[C---:B------:R-:W-:Y:S02]  /*2140*/  IMAD R47, R0.reuse, R46, R49 ;  /* 0x0000002e002f7224 */ /* 0x040fe400078e0231 */
[----:B------:R-:W-:Y:S01]  /*2150*/  IMAD.MOV.U32 R49, RZ, RZ, R48 ;  /* 0x000000ffff317224 */ /* 0x000fe200078e0030 */
[C---:B------:R-:W-:Y:S01]  /*2160*/  ISETP.GT.U32.AND P6, PT, R0.reuse, R45, PT ;  /* 0x0000002d0000720c */ /* 0x040fe20003fc4070 */
[----:B------:R-:W-:Y:S01]  /*2170*/  @!P3 IMAD.MOV R43, RZ, RZ, -R43 ;  /* 0x000000ffff2bb224 */ /* 0x000fe200078e0a2b */
[----:B------:R-:W-:Y:S01]  /*2180*/  ISETP.GT.U32.AND P3, PT, R0, R47, PT ;  /* 0x0000002f0000720c */ /* 0x000fe20003f64070 */
[----:B------:R-:W-:Y:S01]  /*2190*/  IMAD.HI.U32 R46, R4, R49, RZ ;  /* 0x00000031042e7227 */ /* 0x000fe200078e00ff */
[----:B------:R-:W-:-:S03]  /*21a0*/  LOP3.LUT R48, R3, 0x50, RZ, 0xfc, !PT ;  /* 0x0000005003307812 */ /* 0x000fc600078efcff */
[----:B------:R-:W-:Y:S02]  /*21b0*/  @!P2 IMAD.IADD R44, R44, 0x1, -R0 ;  /* 0x000000012c2ca824 */ /* 0x000fe400078e0a00 */
[----:B------:R-:W-:Y:S02]  /*21c0*/  IMAD.MOV R46, RZ, RZ, -R46 ;  /* 0x000000ffff2e7224 */ /* 0x000fe400078e0a2e */
[--C-:B------:R-:W-:Y:S01]  /*21d0*/  @!P4 IMAD.IADD R42, R42, 0x1, -R0.reuse ;  /* 0x000000012a2ac824 */ /* 0x100fe200078e0a00 */
[C---:B------:R-:W-:Y:S01]  /*21e0*/  ISETP.GT.U32.AND P2, PT, R0.reuse, R44, PT ;  /* 0x0000002c0000720c */ /* 0x040fe20003f44070 */
[C---:B------:R-:W-:Y:S01]  /*21f0*/  IMAD R49, R0.reuse, R46, R49 ;  /* 0x0000002e00317224 */ /* 0x040fe200078e0231 */
[----:B------:R-:W-:Y:S01]  /*2200*/  ISETP.GE.AND P4, PT, R53, RZ, PT ;  /* 0x000000ff3500720c */ /* 0x000fe20003f86270 */
[----:B------:R-:W-:Y:S02]  /*2210*/  @!P6 IMAD.IADD R45, R45, 0x1, -R0 ;  /* 0x000000012d2de824 */ /* 0x000fe400078e0a00 */
[----:B------:R-:W-:Y:S01]  /*2220*/  @!P5 IMAD.MOV R42, RZ, RZ, -R42 ;  /* 0x000000ffff2ad224 */ /* 0x000fe200078e0a2a */
[----:B------:R-:W-:Y:S01]  /*2230*/  ISETP.GT.U32.AND P6, PT, R0, R49, PT ;  /* 0x000000310000720c */ /* 0x000fe20003fc4070 */
[----:B------:R-:W-:Y:S01]  /*2240*/  @!P3 IMAD.IADD R47, R47, 0x1, -R0 ;  /* 0x000000012f2fb824 */ /* 0x000fe200078e0a00 */
[----:B------:R-:W-:Y:S01]  /*2250*/  ISETP.GE.AND P5, PT, R50, RZ, PT ;  /* 0x000000ff3200720c */ /* 0x000fe20003fa6270 */
[----:B------:R-:W-:Y:S01]  /*2260*/  @!P1 IMAD.MOV R40, RZ, RZ, -R40 ;  /* 0x000000ffff289224 */ /* 0x000fe200078e0a28 */
[----:B------:R-:W-:Y:S01]  /*2270*/  LOP3.LUT R50, R3, 0x52, RZ, 0xfc, !PT ;  /* 0x0000005203327812 */ /* 0x000fe200078efcff */
[----:B------:R-:W-:Y:S01]  /*2280*/  @!P0 IMAD.MOV R41, RZ, RZ, -R41 ;  /* 0x000000ffff298224 */ /* 0x000fe200078e0a29 */
[----:B------:R-:W-:Y:S01]  /*2290*/  ISETP.GE.AND P1, PT, R51, RZ, PT ;  /* 0x000000ff3300720c */ /* 0x000fe20003f26270 */
[----:B------:R-:W-:Y:S01]  /*22a0*/  @!P2 IMAD.IADD R44, R44, 0x1, -R0 ;  /* 0x000000012c2ca824 */ /* 0x000fe200078e0a00 */
[----:B------:R-:W-:-:S02]  /*22b0*/  IABS R51, R48 ;  /* 0x0000003000337213 */ /* 0x000fc40000000000 */
[----:B------:R-:W-:Y:S02]  /*22c0*/  IABS R53, R50 ;  /* 0x0000003200357213 */ /* 0x000fe40000000000 */
[----:B------:R-:W-:Y:S01]  /*22d0*/  ISETP.GT.U32.AND P3, PT, R0, R47, PT ;  /* 0x0000002f0000720c */ /* 0x000fe20003f64070 */
[----:B------:R-:W-:Y:S01]  /*22e0*/  IMAD.HI.U32 R46, R4, R51, RZ ;  /* 0x00000033042e7227 */ /* 0x000fe200078e00ff */
[----:B------:R-:W-:Y:S02]  /*22f0*/  ISETP.GE.AND P0, PT, R52, RZ, PT ;  /* 0x000000ff3400720c */ /* 0x000fe40003f06270 */
[----:B------:R-:W-:Y:S01]  /*2300*/  ISETP.GE.AND P2, PT, R48, RZ, PT ;  /* 0x000000ff3000720c */ /* 0x000fe20003f46270 */
[----:B------:R-:W-:Y:S01]  /*2310*/  IMAD.HI.U32 R48, R4, R53, RZ ;  /* 0x0000003504307227 */ /* 0x000fe200078e00ff */
[----:B------:R-:W-:-:S03]  /*2320*/  LOP3.LUT R52, R3, 0x54, RZ, 0xfc, !PT ;  /* 0x0000005403347812 */ /* 0x000fc600078efcff */
[----:B------:R-:W-:Y:S01]  /*2330*/  @!P6 IMAD.IADD R49, R49, 0x1, -R0 ;  /* 0x000000013131e824 */ /* 0x000fe200078e0a00 */
[----:B------:R-:W-:Y:S01]  /*2340*/  IABS R55, R52 ;  /* 0x0000003400377213 */ /* 0x000fe20000000000 */
[----:B------:R-:W-:Y:S02]  /*2350*/  IMAD.MOV R46, RZ, RZ, -R46 ;  /* 0x000000ffff2e7224 */ /* 0x000fe400078e0a2e */
[----:B------:R-:W-:Y:S01]  /*2360*/  IMAD.MOV R48, RZ, RZ, -R48 ;  /* 0x000000ffff307224 */ /* 0x000fe200078e0a30 */
[C---:B------:R-:W-:Y:S01]  /*2370*/  ISETP.GT.U32.AND P6, PT, R0.reuse, R49, PT ;  /* 0x000000310000720c */ /* 0x040fe20003fc4070 */
[C---:B------:R-:W-:Y:S02]  /*2380*/  IMAD R51, R0.reuse, R46, R51 ;  /* 0x0000002e00337224 */ /* 0x040fe400078e0233 */
[----:B------:R-:W-:Y:S02]  /*2390*/  IMAD R53, R0, R48, R53 ;  /* 0x0000003000357224 */ /* 0x000fe400078e0235 */
[----:B------:R-:W-:-:S04]  /*23a0*/  IMAD.HI.U32 R46, R4, R55, RZ ;  /* 0x00000037042e7227 */ /* 0x000fc800078e00ff */
[----:B------:R-:W-:Y:S01]  /*23b0*/  @!P3 IMAD.IADD R47, R47, 0x1, -R0 ;  /* 0x000000012f2fb824 */ /* 0x000fe200078e0a00 */
[C---:B------:R-:W-:Y:S01]  /*23c0*/  ISETP.GT.U32.AND P3, PT, R0.reuse, R51, PT ;  /* 0x000000330000720c */ /* 0x040fe20003f64070 */
[----:B------:R-:W-:Y:S02]  /*23d0*/  IMAD.MOV R46, RZ, RZ, -R46 ;  /* 0x000000ffff2e7224 */ /* 0x000fe400078e0a2e */
[----:B------:R-:W-:Y:S01]  /*23e0*/  @!P4 IMAD.MOV R47, RZ, RZ, -R47 ;  /* 0x000000ffff2fc224 */ /* 0x000fe200078e0a2f */
[C---:B------:R-:W-:Y:S01]  /*23f0*/  ISETP.GT.U32.AND P4, PT, R0.reuse, R53, PT ;  /* 0x000000350000720c */ /* 0x040fe20003f84070 */
[C---:B------:R-:W-:Y:S02]  /*2400*/  IMAD R55, R0.reuse, R46, R55 ;  /* 0x0000002e00377224 */ /* 0x040fe400078e0237 */
[----:B------:R-:W-:Y:S02]  /*2410*/  @!P6 IMAD.IADD R49, R49, 0x1, -R0 ;  /* 0x000000013131e824 */ /* 0x000fe400078e0a00 */
[----:B------:R-:W-:Y:S01]  /*2420*/  @!P1 IMAD.MOV R44, RZ, RZ, -R44 ;  /* 0x000000ffff2c9224 */ /* 0x000fe200078e0a2c */
[----:B------:R-:W-:Y:S01]  /*2430*/  ISETP.GT.U32.AND P6, PT, R0, R55, PT ;  /* 0x000000370000720c */ /* 0x000fe20003fc4070 */
[----:B------:R-:W-:Y:S01]  /*2440*/  @!P0 IMAD.MOV R45, RZ, RZ, -R45 ;  /* 0x000000ffff2d8224 */ /* 0x000fe200078e0a2d */
[----:B------:R-:W-:Y:S01]  /*2450*/  ISETP.GE.AND P1, PT, R50, RZ, PT ;  /* 0x000000ff3200720c */ /* 0x000fe20003f26270 */
[--C-:B------:R-:W-:Y:S01]  /*2460*/  @!P3 IMAD.IADD R51, R51, 0x1, -R0.reuse ;  /* 0x000000013333b824 */ /* 0x100fe200078e0a00 */
[----:B------:R-:W-:Y:S01]  /*2470*/  LOP3.LUT R50, R3, 0x56, RZ, 0xfc, !PT ;  /* 0x0000005603327812 */ /* 0x000fe200078efcff */
[----:B------:R-:W-:Y:S01]  /*2480*/  @!P5 IMAD.MOV R49, RZ, RZ, -R49 ;  /* 0x000000ffff31d224 */ /* 0x000fe200078e0a31 */
[----:B------:R-:W-:Y:S01]  /*2490*/  ISETP.GE.AND P0, PT, R52, RZ, PT ;  /* 0x000000ff3400720c */ /* 0x000fe20003f06270 */
[----:B------:R-:W-:Y:S01]  /*24a0*/  @!P4 IMAD.IADD R53, R53, 0x1, -R0 ;  /* 0x000000013535c824 */ /* 0x000fe200078e0a00 */
[----:B------:R-:W-:-:S02]  /*24b0*/  LOP3.LUT R52, R3, 0x58, RZ, 0xfc, !PT ;  /* 0x0000005803347812 */ /* 0x000fc400078efcff */
[----:B------:R-:W-:Y:S02]  /*24c0*/  IABS R57, R50 ;  /* 0x0000003200397213 */ /* 0x000fe40000000000 */
[----:B------:R-:W-:Y:S01]  /*24d0*/  IABS R59, R52 ;  /* 0x00000034003b7213 */ /* 0x000fe20000000000 */
[----:B------:R-:W-:Y:S01]  /*24e0*/  @!P6 IMAD.IADD R55, R55, 0x1, -R0 ;  /* 0x000000013737e824 */ /* 0x000fe200078e0a00 */
[----:B------:R-:W-:Y:S01]  /*24f0*/  ISETP.GT.U32.AND P3, PT, R0, R51, PT ;  /* 0x000000330000720c */ /* 0x000fe20003f64070 */
[----:B------:R-:W-:Y:S01]  /*2500*/  IMAD.HI.U32 R46, R4, R57, RZ ;  /* 0x00000039042e7227 */ /* 0x000fe200078e00ff */
[----:B------:R-:W-:Y:S02]  /*2510*/  ISETP.GT.U32.AND P4, PT, R0, R53, PT ;  /* 0x000000350000720c */ /* 0x000fe40003f84070 */
[----:B------:R-:W-:Y:S01]  /*2520*/  ISETP.GE.AND P5, PT, R50, RZ, PT ;  /* 0x000000ff3200720c */ /* 0x000fe20003fa6270 */
[----:B------:R-:W-:Y:S01]  /*2530*/  IMAD.HI.U32 R48, R4, R59, RZ ;  /* 0x0000003b04307227 */ /* 0x000fe200078e00ff */
[----:B------:R-:W-:-:S03]  /*2540*/  ISETP.GT.U32.AND P6, PT, R0, R55, PT ;  /* 0x000000370000720c */ /* 0x000fc60003fc4070 */
[----:B------:R-:W-:Y:S02]  /*2550*/  IMAD.MOV R46, RZ, RZ, -R46 ;  /* 0x000000ffff2e7224 */ /* 0x000fe400078e0a2e */
[----:B------:R-:W-:-:S04]  /*2560*/  IMAD.HI.U32 R50, R4, R61, RZ ;  /* 0x0000003d04327227 */ /* 0x000fc800078e00ff */
[----:B------:R-:W-:Y:S02]  /*2570*/  IMAD.MOV R48, RZ, RZ, -R48 ;  /* 0x000000ffff307224 */ /* 0x000fe400078e0a30 */
[----:B------:R-:W-:Y:S01]  /*2580*/  IMAD R57, R0, R46, R57 ;  /* 0x0000002e00397224 */ /* 0x000fe200078e0239 */
[----:B------:R-:W-:Y:S01]  /*2590*/  LOP3.LUT R46, R3, 0x5c, RZ, 0xfc, !PT ;  /* 0x0000005c032e7812 */ /* 0x000fe200078efcff */
[----:B------:R-:W-:Y:S01]  /*25a0*/  @!P3 IMAD.IADD R51, R51, 0x1, -R0 ;  /* 0x000000013333b824 */ /* 0x000fe200078e0a00 */
[----:B------:R-:W-:Y:S01]  /*25b0*/  ISETP.GE.AND P3, PT, R52, RZ, PT ;  /* 0x000000ff3400720c */ /* 0x000fe20003f66270 */
[----:B------:R-:W-:Y:S01]  /*25c0*/  IMAD.MOV R50, RZ, RZ, -R50 ;  /* 0x000000ffff327224 */ /* 0x000fe200078e0a32 */
[----:B------:R-:W-:Y:S01]  /*25d0*/  IABS R63, R46 ;  /* 0x0000002e003f7213 */ /* 0x000fe20000000000 */
[C---:B------:R-:W-:Y:S01]  /*25e0*/  IMAD R59, R0.reuse, R48, R59 ;  /* 0x00000030003b7224 */ /* 0x040fe200078e023b */
[----:B------:R-:W-:Y:S01]  /*25f0*/  LOP3.LUT R52, R3, 0x60, RZ, 0xfc, !PT ;  /* 0x0000006003347812 */ /* 0x000fe200078efcff */
[--C-:B------:R-:W-:Y:S01]  /*2600*/  @!P4 IMAD.IADD R53, R53, 0x1, -R0.reuse ;  /* 0x000000013535c824 */ /* 0x100fe200078e0a00 */
[C---:B------:R-:W-:Y:S01]  /*2610*/  ISETP.GT.U32.AND P4, PT, R0.reuse, R57, PT ;  /* 0x000000390000720c */ /* 0x040fe20003f84070 */
[C---:B------:R-:W-:Y:S01]  /*2620*/  IMAD R61, R0.reuse, R50, R61 ;  /* 0x00000032003d7224 */ /* 0x040fe200078e023d */
[----:B------:R-:W-:Y:S01]  /*2630*/  LOP3.LUT R50, R3, 0x5e, RZ, 0xfc, !PT ;  /* 0x0000005e03327812 */ /* 0x000fe200078efcff */
[----:B------:R-:W-:Y:S01]  /*2640*/  @!P2 IMAD.MOV R51, RZ, RZ, -R51 ;  /* 0x000000ffff33a224 */ /* 0x000fe200078e0a33 */
[C---:B------:R-:W-:Y:S01]  /*2650*/  ISETP.GT.U32.AND P2, PT, R0.reuse, R59, PT ;  /* 0x0000003b0000720c */ /* 0x040fe20003f44070 */
[----:B------:R-:W-:Y:S01]  /*2660*/  @!P6 IMAD.IADD R55, R55, 0x1, -R0 ;  /* 0x000000013737e824 */ /* 0x000fe200078e0a00 */
[----:B------:R-:W-:Y:S01]  /*2670*/  ISETP.GT.U32.AND P6, PT, R0, R61, PT ;  /* 0x0000003d0000720c */ /* 0x000fe20003fc4070 */
[----:B------:R-:W-:Y:S01]  /*2680*/  @!P1 IMAD.MOV R53, RZ, RZ, -R53 ;  /* 0x000000ffff359224 */ /* 0x000fe200078e0a35 */
[----:B------:R-:W-:Y:S01]  /*2690*/  IABS R65, R50 ;  /* 0x0000003200417213 */ /* 0x000fe20000000000 */
[----:B------:R-:W-:Y:S01]  /*26a0*/  @!P0 IMAD.MOV R55, RZ, RZ, -R55 ;  /* 0x000000ffff378224 */ /* 0x000fe200078e0a37 */
[----:B------:R-:W-:-:S02]  /*26b0*/  ISETP.GE.AND P1, PT, R54, RZ, PT ;  /* 0x000000ff3600720c */ /* 0x000fc40003f26270 */
[----:B------:R-:W-:Y:S01]  /*26c0*/  IABS R67, R52 ;  /* 0x0000003400437213 */ /* 0x000fe20000000000 */
[----:B------:R-:W-:Y:S01]  /*26d0*/  @!P4 IMAD.IADD R57, R57, 0x1, -R0 ;  /* 0x000000013939c824 */ /* 0x000fe200078e0a00 */
[----:B------:R-:W-:Y:S01]  /*26e0*/  ISETP.GE.AND P4, PT, R46, RZ, PT ;  /* 0x000000ff2e00720c */ /* 0x000fe20003f86270 */
[----:B------:R-:W-:Y:S01]  /*26f0*/  IMAD.HI.U32 R46, R4, R63, RZ ;  /* 0x0000003f042e7227 */ /* 0x000fe200078e00ff */
[----:B------:R-:W-:-:S03]  /*2700*/  LOP3.LUT R54, R3, 0x62, RZ, 0xfc, !PT ;  /* 0x0000006203367812 */ /* 0x000fc600078efcff */
[--C-:B------:R-:W-:Y:S01]  /*2710*/  @!P2 IMAD.IADD R59, R59, 0x1, -R0.reuse ;  /* 0x000000013b3ba824 */ /* 0x100fe200078e0a00 */
[C---:B------:R-:W-:Y:S01]  /*2720*/  ISETP.GT.U32.AND P2, PT, R0.reuse, R57, PT ;  /* 0x000000390000720c */ /* 0x040fe20003f44070 */
[----:B------:R-:W-:Y:S01]  /*2730*/  @!P6 IMAD.IADD R61, R61, 0x1, -R0 ;  /* 0x000000013d3de824 */ /* 0x000fe200078e0a00 */
[----:B------:R-:W-:Y:S01]  /*2740*/  IABS R69, R54 ;  /* 0x0000003600457213 */ /* 0x000fe20000000000 */
[----:B------:R-:W-:Y:S01]  /*2750*/  IMAD.MOV R48, RZ, RZ, -R46 ;  /* 0x000000ffff307224 */ /* 0x000fe200078e0a2e */
[----:B------:R-:W-:Y:S01]  /*2760*/  ISETP.GT.U32.AND P6, PT, R0, R59, PT ;  /* 0x0000003b0000720c */ /* 0x000fe20003fc4070 */
[----:B------:R-:W-:Y:S01]  /*2770*/  IMAD.HI.U32 R46, R4, R65, RZ ;  /* 0x00000041042e7227 */ /* 0x000fe200078e00ff */
[----:B------:R-:W-:-:S03]  /*2780*/  ISETP.GT.U32.AND P0, PT, R0, R61, PT ;  /* 0x0000003d0000720c */ /* 0x000fc60003f04070 */
[C---:B------:R-:W-:Y:S02]  /*2790*/  IMAD R63, R0.reuse, R48, R63 ;  /* 0x00000030003f7224 */ /* 0x040fe400078e023f */
[----:B------:R-:W-:Y:S02]  /*27a0*/  IMAD.MOV R46, RZ, RZ, -R46 ;  /* 0x000000ffff2e7224 */ /* 0x000fe400078e0a2e */
[--C-:B------:R-:W-:Y:S01]  /*27b0*/  @!P2 IMAD.IADD R57, R57, 0x1, -R0.reuse ;  /* 0x000000013939a824 */ /* 0x100fe200078e0a00 */
[C---:B------:R-:W-:Y:S01]  /*27c0*/  ISETP.GT.U32.AND P2, PT, R0.reuse, R63, PT ;  /* 0x0000003f0000720c */ /* 0x040fe20003f44070 */
[----:B------:R-:W-:Y:S02]  /*27d0*/  IMAD R65, R0, R46, R65 ;  /* 0x0000002e00417224 */ /* 0x000fe400078e0241 */
[----:B------:R-:W-:Y:S02]  /*27e0*/  @!P6 IMAD.IADD R59, R59, 0x1, -R0 ;  /* 0x000000013b3be824 */ /* 0x000fe400078e0a00 */
[----:B------:R-:W-:Y:S01]  /*27f0*/  IMAD.HI.U32 R46, R4, R67, RZ ;  /* 0x00000043042e7227 */ /* 0x000fe200078e00ff */
[----:B------:R-:W-:-:S03]  /*2800*/  ISETP.GT.U32.AND P6, PT, R0, R65, PT ;  /* 0x000000410000720c */ /* 0x000fc60003fc4070 */
[----:B------:R-:W-:Y:S02]  /*2810*/  IMAD.MOV R48, RZ, RZ, -R46 ;  /* 0x000000ffff307224 */ /* 0x000fe400078e0a2e */
[----:B------:R-:W-:-:S04]  /*2820*/  IMAD.HI.U32 R46, R4, R69, RZ ;  /* 0x00000045042e7227 */ /* 0x000fc800078e00ff */
[--C-:B------:R-:W-:Y:S01]  /*2830*/  @!P2 IMAD.IADD R63, R63, 0x1, -R0.reuse ;  /* 0x000000013f3fa824 */ /* 0x100fe200078e0a00 */
[----:B------:R-:W-:Y:S01]  /*2840*/  ISETP.GE.AND P2, PT, R52, RZ, PT ;  /* 0x000000ff3400720c */ /* 0x000fe20003f46270 */
[C---:B------:R-:W-:Y:S01]  /*2850*/  IMAD R67, R0.reuse, R48, R67 ;  /* 0x0000003000437224 */ /* 0x040fe200078e0243 */
[----:B------:R-:W-:Y:S01]  /*2860*/  LOP3.LUT R52, R3, 0x68, RZ, 0xfc, !PT ;  /* 0x0000006803347812 */ /* 0x000fe200078efcff */
[----:B------:R-:W-:Y:S01]  /*2870*/  @!P6 IMAD.IADD R65, R65, 0x1, -R0 ;  /* 0x000000014141e824 */ /* 0x000fe200078e0a00 */
[C---:B------:R-:W-:Y:S01]  /*2880*/  ISETP.GT.U32.AND P6, PT, R0.reuse, R63, PT ;  /* 0x0000003f0000720c */ /* 0x040fe20003fc4070 */
[----:B------:R-:W-:Y:S01]  /*2890*/  IMAD.MOV R48, RZ, RZ, -R46 ;  /* 0x000000ffff307224 */ /* 0x000fe200078e0a2e */
[----:B------:R-:W-:Y:S01]  /*28a0*/  IABS R75, R52 ;  /* 0x00000034004b7213 */ /* 0x000fe20000000000 */
[----:B------:R-:W-:Y:S01]  /*28b0*/  @!P3 IMAD.MOV R59, RZ, RZ, -R59 ;  /* 0x000000ffff3bb224 */ /* 0x000fe200078e0a3b */
[C---:B------:R-:W-:Y:S01]  /*28c0*/  ISETP.GT.U32.AND P3, PT, R0.reuse, R67, PT ;  /* 0x000000430000720c */ /* 0x040fe20003f64070 */
[----:B------:R-:W-:-:S02]  /*28d0*/  IMAD R69, R0, R48, R69 ;  /* 0x0000003000457224 */ /* 0x000fc400078e0245 */
[----:B------:R-:W-:Y:S01]  /*28e0*/  @!P0 IMAD.IADD R61, R61, 0x1, -R0 ;  /* 0x000000013d3d8824 */ /* 0x000fe200078e0a00 */
[----:B------:R-:W-:Y:S01]  /*28f0*/  ISETP.GE.AND P0, PT, R50, RZ, PT ;  /* 0x000000ff3200720c */ /* 0x000fe20003f06270 */
[----:B------:R-:W-:Y:S01]  /*2900*/  IMAD.HI.U32 R46, R4, R71, RZ ;  /* 0x00000047042e7227 */ /* 0x000fe200078e00ff */
[----:B------:R-:W-:-:S03]  /*2910*/  LOP3.LUT R50, R3, 0x66, RZ, 0xfc, !PT ;  /* 0x0000006603327812 */ /* 0x000fc600078efcff */
[----:B------:R-:W-:Y:S01]  /*2920*/  @!P6 IMAD.IADD R63, R63, 0x1, -R0 ;  /* 0x000000013f3fe824 */ /* 0x000fe200078e0a00 */
[----:B------:R-:W-:Y:S01]  /*2930*/  ISETP.GT.U32.AND P6, PT, R0, R69, PT ;  /* 0x000000450000720c */ /* 0x000fe20003fc4070 */
[----:B------:R-:W-:Y:S01]  /*2940*/  IMAD.MOV R46, RZ, RZ, -R46 ;  /* 0x000000ffff2e7224 */ /* 0x000fe200078e0a2e */
[----:B------:R-:W-:Y:S01]  /*2950*/  IABS R73, R50 ;  /* 0x0000003200497213 */ /* 0x000fe20000000000 */
[----:B------:R-:W-:Y:S01]  /*2960*/  @!P3 IMAD.IADD R67, R67, 0x1, -R0 ;  /* 0x000000014343b824 */ /* 0x000fe200078e0a00 */
[----:B------:R-:W-:Y:S01]  /*2970*/  ISETP.GE.AND P3, PT, R56, RZ, PT ;  /* 0x000000ff3800720c */ /* 0x000fe20003f66270 */
[----:B------:R-:W-:Y:S01]  /*2980*/  IMAD R71, R0, R46, R71 ;  /* 0x0000002e00477224 */ /* 0x000fe200078e0247 */
[----:B------:R-:W-:Y:S01]  /*2990*/  LOP3.LUT R56, R3, 0x78, RZ, 0xfc, !PT ;  /* 0x0000007803387812 */ /* 0x000fe200078efcff */
[----:B------:R-:W-:-:S03]  /*29a0*/  IMAD.HI.U32 R46, R4, R73, RZ ;  /* 0x00000049042e7227 */ /* 0x000fc600078e00ff */
[----:B------:R-:W-:Y:S01]  /*29b0*/  IABS R91, R56 ;  /* 0x00000038005b7213 */ /* 0x000fe20000000000 */
[----:B------:R-:W-:Y:S02]  /*29c0*/  IMAD.MOV R46, RZ, RZ, -R46 ;  /* 0x000000ffff2e7224 */ /* 0x000fe400078e0a2e */
[----:B------:R-:W-:Y:S01]  /*29d0*/  @!P6 IMAD.IADD R69, R69, 0x1, -R0 ;  /* 0x000000014545e824 */ /* 0x000fe200078e0a00 */
[C---:B------:R-:W-:Y:S01]  /*29e0*/  ISETP.GT.U32.AND P6, PT, R0.reuse, R67, PT ;  /* 0x000000430000720c */ /* 0x040fe20003fc4070 */
[C---:B------:R-:W-:Y:S02]  /*29f0*/  IMAD R73, R0.reuse, R46, R73 ;  /* 0x0000002e00497224 */ /* 0x040fe400078e0249 */
[----:B------:R-:W-:Y:S01]  /*2a00*/  @!P5 IMAD.MOV R57, RZ, RZ, -R57 ;  /* 0x000000ffff39d224 */ /* 0x000fe200078e0a39 */
[----:B------:R-:W-:Y:S01]  /*2a10*/  ISETP.GT.U32.AND P5, PT, R0, R65, PT ;  /* 0x000000410000720c */ /* 0x000fe20003fa4070 */
[----:B------:R-:W-:Y:S01]  /*2a20*/  @!P1 IMAD.MOV R61, RZ, RZ, -R61 ;  /* 0x000000ffff3d9224 */ /* 0x000fe200078e0a3d */
[----:B------:R-:W-:Y:S01]  /*2a30*/  ISETP.GE.AND P1, PT, R54, RZ, PT ;  /* 0x000000ff3600720c */ /* 0x000fe20003f26270 */
[----:B------:R-:W-:Y:S01]  /*2a40*/  IMAD.HI.U32 R46, R4, R75, RZ ;  /* 0x0000004b042e7227 */ /* 0x000fe200078e00ff */
[----:B------:R-:W-:-:S03]  /*2a50*/  LOP3.LUT R54, R3, 0x6a, RZ, 0xfc, !PT ;  /* 0x0000006a03367812 */ /* 0x000fc600078efcff */
[----:B------:R-:W-:Y:S01]  /*2a60*/  IMAD.MOV R46, RZ, RZ, -R46 ;  /* 0x000000ffff2e7224 */ /* 0x000fe200078e0a2e */
[----:B------:R-:W-:Y:S01]  /*2a70*/  IABS R77, R54 ;  /* 0x00000036004d7213 */ /* 0x000fe20000000000 */
[--C-:B------:R-:W-:Y:S01]  /*2a80*/  @!P6 IMAD.IADD R67, R67, 0x1, -R0.reuse ;  /* 0x000000014343e824 */ /* 0x100fe200078e0a00 */
[C---:B------:R-:W-:Y:S01]  /*2a90*/  ISETP.GT.U32.AND P6, PT, R0.reuse, R73, PT ;  /* 0x000000490000720c */ /* 0x040fe20003fc4070 */
[C---:B------:R-:W-:Y:S01]  /*2aa0*/  IMAD R75, R0.reuse, R46, R75 ;  /* 0x0000002e004b7224 */ /* 0x040fe200078e024b */
[----:B------:R-:W-:Y:S01]  /*2ab0*/  LOP3.LUT R46, R3, 0x6c, RZ, 0xfc, !PT ;  /* 0x0000006c032e7812 */ /* 0x000fe200078efcff */
[----:B------:R-:W-:Y:S01]  /*2ac0*/  @!P5 IMAD.IADD R65, R65, 0x1, -R0 ;  /* 0x000000014141d824 */ /* 0x000fe200078e0a00 */
[----:B------:R-:W-:Y:S01]  /*2ad0*/  ISETP.GT.U32.AND P5, PT, R0, R71, PT ;  /* 0x000000470000720c */ /* 0x000fe20003fa4070 */
[----:B------:R-:W-:Y:S01]  /*2ae0*/  IMAD.HI.U32 R48, R4, R77, RZ ;  /* 0x0000004d04307227 */ /* 0x000fe200078e00ff */
[----:B------:R-:W-:-:S03]  /*2af0*/  IABS R79, R46 ;  /* 0x0000002e004f7213 */ /* 0x000fc60000000000 */
[----:B------:R-:W-:Y:S02]  /*2b00*/  IMAD.MOV R48, RZ, RZ, -R48 ;  /* 0x000000ffff307224 */ /* 0x000fe400078e0a30 */
[----:B------:R-:W-:Y:S01]  /*2b10*/  @!P2 IMAD.MOV R67, RZ, RZ, -R67 ;  /* 0x000000ffff43a224 */ /* 0x000fe200078e0a43 */
[C---:B------:R-:W-:Y:S01]  /*2b20*/  ISETP.GT.U32.AND P2, PT, R0.reuse, R75, PT ;  /* 0x0000004b0000720c */ /* 0x040fe20003f44070 */
[--C-:B------:R-:W-:Y:S02]  /*2b30*/  @!P6 IMAD.IADD R73, R73, 0x1, -R0.reuse ;  /* 0x000000014949e824 */ /* 0x100fe400078e0a00 */
[C---:B------:R-:W-:Y:S01]  /*2b40*/  IMAD R77, R0.reuse, R48, R77 ;  /* 0x00000030004d7224 */ /* 0x040fe200078e024d */
[----:B------:R-:W-:Y:S01]  /*2b50*/  LOP3.LUT R48, R3, 0x6e, RZ, 0xfc, !PT ;  /* 0x0000006e03307812 */ /* 0x000fe200078efcff */
[----:B------:R-:W-:Y:S01]  /*2b60*/  @!P5 IMAD.IADD R71, R71, 0x1, -R0 ;  /* 0x000000014747d824 */ /* 0x000fe200078e0a00 */
[C---:B------:R-:W-:Y:S01]  /*2b70*/  ISETP.GT.U32.AND P6, PT, R0.reuse, R73, PT ;  /* 0x000000490000720c */ /* 0x040fe20003fc4070 */
[----:B------:R-:W-:Y:S01]  /*2b80*/  @!P4 IMAD.MOV R63, RZ, RZ, -R63 ;  /* 0x000000ffff3fc224 */ /* 0x000fe200078e0a3f */
[C---:B------:R-:W-:Y:S01]  /*2b90*/  ISETP.GT.U32.AND P4, PT, R0.reuse, R69, PT ;  /* 0x000000450000720c */ /* 0x040fe20003f84070 */
[----:B------:R-:W-:Y:S01]  /*2ba0*/  @!P0 IMAD.MOV R65, RZ, RZ, -R65 ;  /* 0x000000ffff418224 */ /* 0x000fe200078e0a41 */
[----:B------:R-:W-:-:S02]  /*2bb0*/  ISETP.GT.U32.AND P5, PT, R0, R71, PT ;  /* 0x000000470000720c */ /* 0x000fc40003fa4070 */
[----:B------:R-:W-:Y:S01]  /*2bc0*/  ISETP.GE.AND P0, PT, R50, RZ, PT ;  /* 0x000000ff3200720c */ /* 0x000fe20003f06270 */
[--C-:B------:R-:W-:Y:S01]  /*2bd0*/  @!P2 IMAD.IADD R75, R75, 0x1, -R0.reuse ;  /* 0x000000014b4ba824 */ /* 0x100fe200078e0a00 */
[----:B------:R-:W-:Y:S02]  /*2be0*/  LOP3.LUT R50, R3, 0x70, RZ, 0xfc, !PT ;  /* 0x0000007003327812 */ /* 0x000fe400078efcff */
[----:B------:R-:W-:Y:S02]  /*2bf0*/  IABS R81, R48 ;  /* 0x0000003000517213 */ /* 0x000fe40000000000 */
[C---:B------:R-:W-:Y:S01]  /*2c00*/  ISETP.GT.U32.AND P2, PT, R0.reuse, R75, PT ;  /* 0x0000004b0000720c */ /* 0x040fe20003f44070 */
[--C-:B------:R-:W-:Y:S01]  /*2c10*/  @!P6 IMAD.IADD R73, R73, 0x1, -R0.reuse ;  /* 0x000000014949e824 */ /* 0x100fe200078e0a00 */
[----:B------:R-:W-:Y:S01]  /*2c20*/  ISETP.GT.U32.AND P6, PT, R0, R77, PT ;  /* 0x0000004d0000720c */ /* 0x000fe20003fc4070 */
[--C-:B------:R-:W-:Y:S01]  /*2c30*/  @!P4 IMAD.IADD R69, R69, 0x1, -R0.reuse ;  /* 0x000000014545c824 */ /* 0x100fe200078e0a00 */
[----:B------:R-:W-:Y:S01]  /*2c40*/  ISETP.GE.AND P4, PT, R52, RZ, PT ;  /* 0x000000ff3400720c */ /* 0x000fe20003f86270 */
[----:B------:R-:W-:Y:S01]  /*2c50*/  @!P5 IMAD.IADD R71, R71, 0x1, -R0 ;  /* 0x000000014747d824 */ /* 0x000fe200078e0a00 */
[----:B------:R-:W-:Y:S01]  /*2c60*/  IABS R83, R50 ;  /* 0x0000003200537213 */ /* 0x000fe20000000000 */
[----:B------:R-:W-:Y:S01]  /*2c70*/  @!P1 IMAD.MOV R69, RZ, RZ, -R69 ;  /* 0x000000ffff459224 */ /* 0x000fe200078e0a45 */
[----:B------:R-:W-:Y:S01]  /*2c80*/  ISETP.GE.AND P1, PT, R46, RZ, PT ;  /* 0x000000ff2e00720c */ /* 0x000fe20003f26270 */
[----:B------:R-:W-:Y:S01]  /*2c90*/  IMAD.HI.U32 R46, R4, R79, RZ ;  /* 0x0000004f042e7227 */ /* 0x000fe200078e00ff */
[----:B------:R-:W-:-:S02]  /*2ca0*/  ISETP.GE.AND P5, PT, R54, RZ, PT ;  /* 0x000000ff3600720c */ /* 0x000fc40003fa6270 */
[----:B------:R-:W-:Y:S01]  /*2cb0*/  LOP3.LUT R54, R3, 0x72, RZ, 0xfc, !PT ;  /* 0x0000007203367812 */ /* 0x000fe200078efcff */
[----:B------:R-:W-:Y:S01]  /*2cc0*/  @!P3 IMAD.MOV R71, RZ, RZ, -R71 ;  /* 0x000000ffff47b224 */ /* 0x000fe200078e0a47 */
[----:B------:R-:W-:Y:S01]  /*2cd0*/  ISETP.GE.AND P3, PT, R48, RZ, PT ;  /* 0x000000ff3000720c */ /* 0x000fe20003f66270 */
[----:B------:R-:W-:Y:S01]  /*2ce0*/  @!P6 IMAD.IADD R77, R77, 0x1, -R0 ;  /* 0x000000014d4de824 */ /* 0x000fe200078e0a00 */
[----:B------:R-:W-:Y:S01]  /*2cf0*/  IABS R85, R54 ;  /* 0x0000003600557213 */ /* 0x000fe20000000000 */
[----:B------:R-:W-:Y:S01]  /*2d00*/  @!P0 IMAD.MOV R73, RZ, RZ, -R73 ;  /* 0x000000ffff498224 */ /* 0x000fe200078e0a49 */
[----:B------:R-:W-:Y:S01]  /*2d10*/  ISETP.GE.AND P0, PT, R50, RZ, PT ;  /* 0x000000ff3200720c */ /* 0x000fe20003f06270 */
[----:B------:R-:W-:Y:S01]  /*2d20*/  IMAD.HI.U32 R48, R4, R81, RZ ;  /* 0x0000005104307227 */ /* 0x000fe200078e00ff */
[----:B------:R-:W-:-:S03]  /*2d30*/  ISETP.GT.U32.AND P6, PT, R0, R77, PT ;  /* 0x0000004d0000720c */ /* 0x000fc60003fc4070 */
[----:B------:R-:W-:Y:S02]  /*2d40*/  IMAD.MOV R46, RZ, RZ, -R46 ;  /* 0x000000ffff2e7224 */ /* 0x000fe400078e0a2e */
[----:B------:R-:W-:-:S04]  /*2d50*/  IMAD.HI.U32 R50, R4, R83, RZ ;  /* 0x0000005304327227 */ /* 0x000fc800078e00ff */
[----:B------:R-:W-:Y:S02]  /*2d60*/  IMAD.MOV R48, RZ, RZ, -R48 ;  /* 0x000000ffff307224 */ /* 0x000fe400078e0a30 */
[----:B------:R-:W-:Y:S01]  /*2d70*/  @!P2 IMAD.IADD R75, R75, 0x1, -R0 ;  /* 0x000000014b4ba824 */ /* 0x000fe200078e0a00 */
[----:B------:R-:W-:Y:S01]  /*2d80*/  ISETP.GE.AND P2, PT, R54, RZ, PT ;  /* 0x000000ff3600720c */ /* 0x000fe20003f46270 */
[C---:B------:R-:W-:Y:S01]  /*2d90*/  IMAD R79, R0.reuse, R46, R79 ;  /* 0x0000002e004f7224 */ /* 0x040fe200078e024f */
[----:B------:R-:W-:Y:S01]  /*2da0*/  LOP3.LUT R54, R3, 0x76, RZ, 0xfc, !PT ;  /* 0x0000007603367812 */ /* 0x000fe200078efcff */
[----:B------:R-:W-:Y:S02]  /*2db0*/  IMAD.MOV R50, RZ, RZ, -R50 ;  /* 0x000000ffff327224 */ /* 0x000fe400078e0a32 */
[C---:B------:R-:W-:Y:S01]  /*2dc0*/  IMAD R81, R0.reuse, R48, R81 ;  /* 0x0000003000517224 */ /* 0x040fe200078e0251 */
[----:B------:R-:W-:Y:S01]  /*2dd0*/  IABS R89, R54 ;  /* 0x0000003600597213 */ /* 0x000fe20000000000 */
[----:B------:R-:W-:Y:S01]  /*2de0*/  @!P4 IMAD.MOV R75, RZ, RZ, -R75 ;  /* 0x000000ffff4bc224 */ /* 0x000fe200078e0a4b */
[C---:B------:R-:W-:Y:S01]  /*2df0*/  ISETP.GT.U32.AND P4, PT, R0.reuse, R79, PT ;  /* 0x0000004f0000720c */ /* 0x040fe20003f84070 */
[----:B------:R-:W-:-:S02]  /*2e00*/  IMAD R83, R0, R50, R83 ;  /* 0x0000003200537224 */ /* 0x000fc400078e0253 */
[----:B------:R-:W-:Y:S01]  /*2e10*/  @!P6 IMAD.IADD R77, R77, 0x1, -R0 ;  /* 0x000000014d4de824 */ /* 0x000fe200078e0a00 */
[----:B------:R-:W-:Y:S01]  /*2e20*/  ISETP.GT.U32.AND P6, PT, R0, R81, PT ;  /* 0x000000510000720c */ /* 0x000fe20003fc4070 */
[----:B------:R-:W-:-:S04]  /*2e30*/  IMAD.HI.U32 R52, R4, R85, RZ ;  /* 0x0000005504347227 */ /* 0x000fc800078e00ff */
[----:B------:R-:W-:Y:S01]  /*2e40*/  @!P5 IMAD.MOV R77, RZ, RZ, -R77 ;  /* 0x000000ffff4dd224 */ /* 0x000fe200078e0a4d */
[C---:B------:R-:W-:Y:S01]  /*2e50*/  ISETP.GT.U32.AND P5, PT, R0.reuse, R83, PT ;  /* 0x000000530000720c */ /* 0x040fe20003fa4070 */
[----:B------:R-:W-:Y:S02]  /*2e60*/  IMAD.MOV R52, RZ, RZ, -R52 ;  /* 0x000000ffff347224 */ /* 0x000fe400078e0a34 */
[--C-:B------:R-:W-:Y:S02]  /*2e70*/  @!P4 IMAD.IADD R79, R79, 0x1, -R0.reuse ;  /* 0x000000014f4fc824 */ /* 0x100fe400078e0a00 */
[C---:B------:R-:W-:Y:S01]  /*2e80*/  IMAD R85, R0.reuse, R52, R85 ;  /* 0x0000003400557224 */ /* 0x040fe200078e0255 */
[----:B------:R-:W-:Y:S01]  /*2e90*/  LOP3.LUT R52, R3, 0x74, RZ, 0xfc, !PT ;  /* 0x0000007403347812 */ /* 0x000fe200078efcff */
[----:B------:R-:W-:Y:S01]  /*2ea0*/  @!P6 IMAD.IADD R81, R81, 0x1, -R0 ;  /* 0x000000015151e824 */ /* 0x000fe200078e0a00 */
[----:B------:R-:W-:Y:S01]  /*2eb0*/  ISETP.GT.U32.AND P4, PT, R0, R79, PT ;  /* 0x0000004f0000720c */ /* 0x000fe20003f84070 */
[----:B------:R-:W-:Y:S01]  /*2ec0*/  IMAD.HI.U32 R48, R4, R89, RZ ;  /* 0x0000005904307227 */ /* 0x000fe200078e00ff */
[----:B------:R-:W-:-:S02]  /*2ed0*/  IABS R87, R52 ;  /* 0x0000003400577213 */ /* 0x000fc40000000000 */
[----:B------:R-:W-:Y:S01]  /*2ee0*/  ISETP.GT.U32.AND P6, PT, R0, R81, PT ;  /* 0x000000510000720c */ /* 0x000fe20003fc4070 */
[----:B------:R-:W-:Y:S02]  /*2ef0*/  @!P5 IMAD.IADD R83, R83, 0x1, -R0 ;  /* 0x000000015353d824 */ /* 0x000fe400078e0a00 */
[----:B------:R-:W-:-:S03]  /*2f00*/  IMAD.HI.U32 R46, R4, R87, RZ ;  /* 0x00000057042e7227 */ /* 0x000fc600078e00ff */
[C---:B------:R-:W-:Y:S01]  /*2f10*/  ISETP.GT.U32.AND P5, PT, R0.reuse, R83, PT ;  /* 0x000000530000720c */ /* 0x040fe20003fa4070 */
[----:B------:R-:W-:Y:S02]  /*2f20*/  IMAD.MOV R46, RZ, RZ, -R46 ;  /* 0x000000ffff2e7224 */ /* 0x000fe400078e0a2e */
[----:B------:R-:W-:Y:S02]  /*2f30*/  IMAD.MOV R48, RZ, RZ, -R48 ;  /* 0x000000ffff307224 */ /* 0x000fe400078e0a30 */
[C---:B------:R-:W-:Y:S02]  /*2f40*/  IMAD R87, R0.reuse, R46, R87 ;  /* 0x0000002e00577224 */ /* 0x040fe400078e0257 */
[--C-:B------:R-:W-:Y:S01]  /*2f50*/  @!P4 IMAD.IADD R79, R79, 0x1, -R0.reuse ;  /* 0x000000014f4fc824 */ /* 0x100fe200078e0a00 */
[C---:B------:R-:W-:Y:S01]  /*2f60*/  ISETP.GT.U32.AND P4, PT, R0.reuse, R85, PT ;  /* 0x000000550000720c */ /* 0x040fe20003f84070 */
[C---:B------:R-:W-:Y:S01]  /*2f70*/  IMAD R89, R0.reuse, R48, R89 ;  /* 0x0000003000597224 */ /* 0x040fe200078e0259 */
[----:B------:R-:W-:Y:S01]  /*2f80*/  LOP3.LUT R48, R3, 0x7c, RZ, 0xfc, !PT ;  /* 0x0000007c03307812 */ /* 0x000fe200078efcff */
[--C-:B------:R-:W-:Y:S01]  /*2f90*/  @!P6 IMAD.IADD R81, R81, 0x1, -R0.reuse ;  /* 0x000000015151e824 */ /* 0x100fe200078e0a00 */
[C---:B------:R-:W-:Y:S01]  /*2fa0*/  ISETP.GT.U32.AND P6, PT, R0.reuse, R87, PT ;  /* 0x000000570000720c */ /* 0x040fe20003fc4070 */
[----:B------:R-:W-:Y:S01]  /*2fb0*/  @!P5 IMAD.IADD R83, R83, 0x1, -R0 ;  /* 0x000000015353d824 */ /* 0x000fe200078e0a00 */
[----:B------:R-:W-:Y:S01]  /*2fc0*/  ISETP.GT.U32.AND P5, PT, R0, R89, PT ;  /* 0x000000590000720c */ /* 0x000fe20003fa4070 */
[----:B------:R-:W-:Y:S01]  /*2fd0*/  IMAD.HI.U32 R50, R4, R91, RZ ;  /* 0x0000005b04327227 */ /* 0x000fe200078e00ff */
[----:B------:R-:W-:-:S03]  /*2fe0*/  IABS R3, R48 ;  /* 0x0000003000037213 */ /* 0x000fc60000000000 */
[----:B------:R-:W-:-:S04]  /*2ff0*/  IMAD.HI.U32 R46, R4, R93, RZ ;  /* 0x0000005d042e7227 */ /* 0x000fc800078e00ff */
[--C-:B------:R-:W-:Y:S02]  /*3000*/  @!P4 IMAD.IADD R85, R85, 0x1, -R0.reuse ;  /* 0x000000015555c824 */ /* 0x100fe400078e0a00 */
[----:B------:R-:W-:Y:S01]  /*3010*/  IMAD.MOV.U32 R9, RZ, RZ, R3 ;  /* 0x000000ffff097224 */ /* 0x000fe200078e0003 */
[----:B------:R-:W-:Y:S01]  /*3020*/  IABS R3, R60 ;  /* 0x0000003c00037213 */ /* 0x000fe20000000000 */
[--C-:B------:R-:W-:Y:S01]  /*3030*/  @!P6 IMAD.IADD R87, R87, 0x1, -R0.reuse ;  /* 0x000000015757e824 */ /* 0x100fe200078e0a00 */
[----:B------:R-:W-:Y:S01]  /*3040*/  ISETP.GT.U32.AND P6, PT, R0, R85, PT ;  /* 0x000000550000720c */ /* 0x000fe20003fc4070 */
[----:B------:R-:W-:Y:S02]  /*3050*/  @!P5 IMAD.IADD R89, R89, 0x1, -R0 ;  /* 0x000000015959d824 */ /* 0x000fe400078e0a00 */
[----:B------:R-:W-:-:S04]  /*3060*/  IMAD.HI.U32 R4, R4, R9, RZ ;  /* 0x0000000904047227 */ /* 0x000fc800078e00ff */
[----:B------:R-:W-:Y:S02]  /*3070*/  IMAD.MOV R50, RZ, RZ, -R50 ;  /* 0x000000ffff327224 */ /* 0x000fe400078e0a32 */
[----:B------:R-:W-:Y:S01]  /*3080*/  @!P3 IMAD.MOV R81, RZ, RZ, -R81 ;  /* 0x000000ffff51b224 */ /* 0x000fe200078e0a51 */
[C---:B------:R-:W-:Y:S01]  /*3090*/  ISETP.GT.U32.AND P3, PT, R0.reuse, R89, PT ;  /* 0x000000590000720c */ /* 0x040fe20003f64070 */
[----:B------:R-:W-:Y:S02]  /*30a0*/  IMAD.MOV R4, RZ, RZ, -R4 ;  /* 0x000000ffff047224 */ /* 0x000fe400078e0a04 */
[----:B------:R-:W-:Y:S01]  /*30b0*/  IMAD R91, R0, R50, R91 ;  /* 0x00000032005b7224 */ /* 0x000fe200078e025b */
[----:B------:R-:W-:Y:S01]  /*30c0*/  LOP3.LUT R50, R62, 0x3f, RZ, 0xc0, !PT ;  /* 0x0000003f3e327812 */ /* 0x000fe200078ec0ff */
[----:B------:R-:W-:-:S03]  /*30d0*/  IMAD.HI.U32 R7, R7, R3, RZ ;  /* 0x0000000307077227 */ /* 0x000fc600078e00ff */
[C---:B------:R-:W-:Y:S01]  /*30e0*/  ISETP.GT.U32.AND P4, PT, R0.reuse, R91, PT ;  /* 0x0000005b0000720c */ /* 0x040fe20003f84070 */
[----:B------:R-:W-:Y:S01]  /*30f0*/  @!P1 IMAD.MOV R79, RZ, RZ, -R79 ;  /* 0x000000ffff4f9224 */ /* 0x000fe200078e0a4f */
[C---:B------:R-:W-:Y:S01]  /*3100*/  ISETP.GT.U32.AND P1, PT, R0.reuse, R87, PT ;  /* 0x000000570000720c */ /* 0x040fe20003f24070 */
[C---:B------:R-:W-:Y:S01]  /*3110*/  IMAD R9, R0.reuse, R4, R9 ;  /* 0x0000000400097224 */ /* 0x040fe200078e0209 */
[----:B------:R-:W-:Y:S01]  /*3120*/  IADD3 R4, R201, -0x40, RZ ;  /* 0xffffffc0c9047810 */ /* 0x000fe20007ffe0ff */
[----:B------:R-:W-:Y:S02]  /*3130*/  IMAD.MOV R7, RZ, RZ, -R7 ;  /* 0x000000ffff077224 */ /* 0x000fe400078e0a07 */
[----:B------:R-:W-:Y:S02]  /*3140*/  IMAD.MOV R46, RZ, RZ, -R46 ;  /* 0x000000ffff2e7224 */ /* 0x000fe400078e0a2e */
[----:B------:R-:W-:Y:S01]  /*3150*/  @!P6 IMAD.IADD R85, R85, 0x1, -R0 ;  /* 0x000000015555e824 */ /* 0x000fe200078e0a00 */
[----:B------:R-:W-:Y:S01]  /*3160*/  ISETP.GT.U32.AND P6, PT, R0, R9, PT ;  /* 0x000000090000720c */ /* 0x000fe20003fc4070 */
[----:B------:R-:W-:Y:S01]  /*3170*/  IMAD R3, R2, R7, R3 ;  /* 0x0000000702037224 */ /* 0x000fe200078e0203 */
[----:B------:R-:W-:Y:S01]  /*3180*/  LOP3.LUT R7, RZ, c[0x0][0x17c], RZ, 0x33, !PT ;  /* 0x00005f00ff077a12 */ /* 0x000fe200078e33ff */
[----:B------:R-:W-:-:S02]  /*3190*/  IMAD R93, R0, R46, R93 ;  /* 0x0000002e005d7224 */ /* 0x000fc400078e025d */
[--C-:B------:R-:W-:Y:S01]  /*31a0*/  @!P3 IMAD.IADD R89, R89, 0x1, -R0.reuse ;  /* 0x000000015959b824 */ /* 0x100fe200078e0a00 */
[----:B------:R-:W-:Y:S01]  /*31b0*/  ISETP.GT.U32.AND P3, PT, R2, R3, PT ;  /* 0x000000030200720c */ /* 0x000fe20003f64070 */
[--C-:B------:R-:W-:Y:S01]  /*31c0*/  @!P1 IMAD.IADD R87, R87, 0x1, -R0.reuse ;  /* 0x0000000157579824 */ /* 0x100fe200078e0a00 */
[----:B------:R-:W-:Y:S01]  /*31d0*/  ISETP.GT.U32.AND P5, PT, R0, R93, PT ;  /* 0x0000005d0000720c */ /* 0x000fe20003fa4070 */
[----:B------:R-:W-:Y:S01]  /*31e0*/  @!P0 IMAD.MOV R83, RZ, RZ, -R83 ;  /* 0x000000ffff538224 */ /* 0x000fe200078e0a53 */
[----:B------:R-:W-:Y:S01]  /*31f0*/  ISETP.GE.AND P1, PT, R52, RZ, PT ;  /* 0x000000ff3400720c */ /* 0x000fe20003f26270 */
[--C-:B------:R-:W-:Y:S01]  /*3200*/  @!P4 IMAD.IADD R91, R91, 0x1, -R0.reuse ;  /* 0x000000015b5bc824 */ /* 0x100fe200078e0a00 */
[----:B------:R-:W-:Y:S01]  /*3210*/  ISETP.GE.AND P0, PT, R54, RZ, PT ;  /* 0x000000ff3600720c */ /* 0x000fe20003f06270 */
[----:B------:R-:W-:Y:S02]  /*3220*/  @!P6 IMAD.IADD R9, R9, 0x1, -R0 ;  /* 0x000000010909e824 */ /* 0x000fe400078e0a00 */
[----:B------:R-:W-:Y:S01]  /*3230*/  @!P2 IMAD.MOV R85, RZ, RZ, -R85 ;  /* 0x000000ffff55a224 */ /* 0x000fe200078e0a55 */
[C---:B------:R-:W-:Y:S01]  /*3240*/  ISETP.GT.U32.AND P4, PT, R0.reuse, R91, PT ;  /* 0x0000005b0000720c */ /* 0x040fe20003f84070 */
[----:B------:R-:W-:Y:S01]  /*3250*/  IMAD.MOV.U32 R46, RZ, RZ, c[0x0][0x188] ;  /* 0x00006200ff2e7624 */ /* 0x000fe200078e00ff */
[----:B------:R-:W-:Y:S01]  /*3260*/  ISETP.GT.U32.AND P6, PT, R0, R9, PT ;  /* 0x000000090000720c */ /* 0x000fe20003fc4070 */
[----:B------:R-:W-:Y:S01]  /*3270*/  @!P3 IMAD.IADD R3, R3, 0x1, -R2 ;  /* 0x000000010303b824 */ /* 0x000fe200078e0a02 */
[----:B------:R-:W-:Y:S01]  /*3280*/  ISETP.GE.AND P2, PT, R58, RZ, PT ;  /* 0x000000ff3a00720c */ /* 0x000fe20003f46270 */
[--C-:B------:R-:W-:Y:S01]  /*3290*/  @!P5 IMAD.IADD R93, R93, 0x1, -R0.reuse ;  /* 0x000000015d5dd824 */ /* 0x100fe200078e0a00 */
[----:B------:R-:W-:Y:S01]  /*32a0*/  ISETP.GE.AND P3, PT, R50, R4, PT ;  /* 0x000000043200720c */ /* 0x000fe20003f66270 */
[----:B------:R-:W-:Y:S01]  /*32b0*/  @!P1 IMAD.MOV R87, RZ, RZ, -R87 ;  /* 0x000000ffff579224 */ /* 0x000fe200078e0a57 */
[----:B------:R-:W-:Y:S01]  /*32c0*/  ISETP.GE.AND P1, PT, R48, RZ, PT ;  /* 0x000000ff3000720c */ /* 0x000fe20003f26270 */
[----:B------:R-:W-:Y:S01]  /*32d0*/  @!P0 IMAD.MOV R89, RZ, RZ, -R89 ;  /* 0x000000ffff598224 */ /* 0x000fe200078e0a59 */
[----:B------:R-:W-:Y:S01]  /*32e0*/  ISETP.GT.U32.AND P0, PT, R2, R3, PT ;  /* 0x000000030200720c */ /* 0x000fe20003f04070 */
[----:B------:R-:W-:Y:S01]  /*32f0*/  IMAD.SHL.U32 R134, R46, 0x4, RZ ;  /* 0x000000042e867824 */ /* 0x000fe200078e00ff */
[----:B------:R-:W-:Y:S01]  /*3300*/  ISETP.GT.U32.AND P5, PT, R0, R93, PT ;  /* 0x0000005d0000720c */ /* 0x000fe20003fa4070 */
[--C-:B------:R-:W-:Y:S01]  /*3310*/  @!P4 IMAD.IADD R91, R91, 0x1, -R0.reuse ;  /* 0x000000015b5bc824 */ /* 0x100fe200078e0a00 */
[----:B------:R-:W-:Y:S01]  /*3320*/  ISETP.GE.AND P4, PT, R56, RZ, PT ;  /* 0x000000ff3800720c */ /* 0x000fe20003f86270 */
[----:B------:R-:W-:Y:S01]  /*3330*/  @!P6 IMAD.IADD R9, R9, 0x1, -R0 ;  /* 0x000000010909e824 */ /* 0x000fe200078e0a00 */
[----:B------:R-:W-:Y:S01]  /*3340*/  ISETP.NE.AND P6, PT, RZ, c[0x0][0x17c], PT ;  /* 0x00005f00ff007a0c */ /* 0x000fe20003fc5270 */
[----:B------:R-:W-:-:S02]  /*3350*/  IMAD.SHL.U32 R133, R46, 0x2, RZ ;  /* 0x000000022e857824 */ /* 0x000fc400078e00ff */
[----:B------:R-:W-:Y:S01]  /*3360*/  IMAD R132, R46, 0x3, RZ ;  /* 0x000000032e847824 */ /* 0x000fe200078e02ff */
[----:B------:R-:W-:Y:S01]  /*3370*/  SEL R6, R7, R6, !P6 ;  /* 0x0000000607067207 */ /* 0x000fe20007000000 */
[----:B------:R-:W-:Y:S01]  /*3380*/  @!P1 IMAD.MOV R9, RZ, RZ, -R9 ;  /* 0x000000ffff099224 */ /* 0x000fe200078e0a09 */
[----:B------:R-:W-:Y:S01]  /*3390*/  ISETP.GE.AND P1, PT, R60, RZ, PT ;  /* 0x000000ff3c00720c */ /* 0x000fe20003f26270 */
[----:B------:R-:W-:Y:S01]  /*33a0*/  @!P0 IMAD.IADD R3, R3, 0x1, -R2 ;  /* 0x0000000103038824 */ /* 0x000fe200078e0a02 */
[----:B------:R-:W-:Y:S01]  /*33b0*/  ISETP.NE.AND P0, PT, RZ, c[0x0][0x178], PT ;  /* 0x00005e00ff007a0c */ /* 0x000fe20003f05270 */
[----:B------:R-:W-:Y:S01]  /*33c0*/  @!P5 IMAD.IADD R93, R93, 0x1, -R0 ;  /* 0x000000015d5dd824 */ /* 0x000fe200078e0a00 */
[C---:B------:R-:W-:Y:S01]  /*33d0*/  SEL R8, R7.reuse, R8, !P6 ;  /* 0x0000000807087207 */ /* 0x040fe20007000000 */
[----:B------:R-:W-:Y:S01]  /*33e0*/  @!P4 IMAD.MOV R91, RZ, RZ, -R91 ;  /* 0x000000ffff5bc224 */ /* 0x000fe200078e0a5b */
[C---:B------:R-:W-:Y:S01]  /*33f0*/  SEL R10, R7.reuse, R10, !P6 ;  /* 0x0000000a070a7207 */ /* 0x040fe20007000000 */
[----:B------:R-:W-:Y:S01]  /*3400*/  @!P2 IMAD.MOV R93, RZ, RZ, -R93 ;  /* 0x000000ffff5da224 */ /* 0x000fe200078e0a5d */
[C---:B------:R-:W-:Y:S01]  /*3410*/  SEL R11, R7.reuse, R11, !P6 ;  /* 0x0000000b070b7207 */ /* 0x040fe20007000000 */
[----:B------:R-:W-:Y:S01]  /*3420*/  IMAD R0, R50, c[0x0][0x18c], RZ ;  /* 0x0000630032007a24 */ /* 0x000fe200078e02ff */
[C---:B------:R-:W-:Y:S01]  /*3430*/  SEL R12, R7.reuse, R12, !P6 ;  /* 0x0000000c070c7207 */ /* 0x040fe20007000000 */
[----:B------:R-:W-:Y:S01]  /*3440*/  IMAD R6, R6, c[0x0][0x190], RZ ;  /* 0x0000640006067a24 */ /* 0x000fe200078e02ff */
[C---:B------:R-:W-:Y:S01]  /*3450*/  SEL R13, R7.reuse, R13, !P6 ;  /* 0x0000000d070d7207 */ /* 0x040fe20007000000 */
[----:B------:R-:W-:Y:S01]  /*3460*/  @!P1 IMAD.MOV R3, RZ, RZ, -R3 ;  /* 0x000000ffff039224 */ /* 0x000fe200078e0a03 */
[C---:B------:R-:W-:Y:S01]  /*3470*/  SEL R14, R7.reuse, R14, !P6 ;  /* 0x0000000e070e7207 */ /* 0x040fe20007000000 */
[----:B------:R-:W-:Y:S01]  /*3480*/  IMAD R129, R8, c[0x0][0x190], RZ ;  /* 0x0000640008817a24 */ /* 0x000fe200078e02ff */
[C---:B------:R-:W-:Y:S01]  /*3490*/  SEL R15, R7.reuse, R15, !P6 ;  /* 0x0000000f070f7207 */ /* 0x040fe20007000000 */
[----:B------:R-:W-:Y:S01]  /*34a0*/  IMAD R127, R10, c[0x0][0x190], RZ ;  /* 0x000064000a7f7a24 */ /* 0x000fe200078e02ff */
[----:B------:R-:W-:Y:S01]  /*34b0*/  SEL R16, R7, R16, !P6 ;  /* 0x0000001007107207 */ /* 0x000fe20007000000 */
[----:B------:R-:W-:Y:S01]  /*34c0*/  IMAD R125, R11, c[0x0][0x190], RZ ;  /* 0x000064000b7d7a24 */ /* 0x000fe200078e02ff */
[C---:B------:R-:W-:Y:S01]  /*34d0*/  SEL R17, R7.reuse, R17, !P6 ;  /* 0x0000001107117207 */ /* 0x040fe20007000000 */
[----:B------:R-:W-:Y:S01]  /*34e0*/  IMAD R123, R12, c[0x0][0x190], RZ ;  /* 0x000064000c7b7a24 */ /* 0x000fe200078e02ff */
[C---:B------:R-:W-:Y:S01]  /*34f0*/  SEL R18, R7.reuse, R18, !P6 ;  /* 0x0000001207127207 */ /* 0x040fe20007000000 */
[----:B------:R1:W-:Y:S01]  /*3500*/  STL [R1+0x1ec], R6 ;  /* 0x0001ec0601007387 */ /* 0x0003e20000100800 */
[----:B------:R-:W-:Y:S01]  /*3510*/  SEL R19, R7, R19, !P6 ;  /* 0x0000001307137207 */ /* 0x000fe20007000000 */
[----:B------:R-:W-:Y:S01]  /*3520*/  IMAD R121, R13, c[0x0][0x190], RZ ;  /* 0x000064000d797a24 */ /* 0x000fe200078e02ff */
[C---:B------:R-:W-:Y:S01]  /*3530*/  SEL R20, R7.reuse, R20, !P6 ;  /* 0x0000001407147207 */ /* 0x040fe20007000000 */
[----:B------:R-:W-:Y:S01]  /*3540*/  IMAD R119, R14, c[0x0][0x190], RZ ;  /* 0x000064000e777a24 */ /* 0x000fe200078e02ff */
        /* <DEDUP_REMOVED lines=17> */
[----:B------:R-:W-:Y:S01]  /*3660*/  STL [R1+0x1e8], R129 ;  /* 0x0001e88101007387 */ /* 0x000fe20000100800 */
[C---:B------:R-:W-:Y:S01]  /*3670*/  SEL R30, R7.reuse, R30, !P6 ;  /* 0x0000001e071e7207 */ /* 0x040fe20007000000 */
[----:B------:R-:W-:Y:S01]  /*3680*/  IMAD R99, R24, c[0x0][0x190], RZ ;  /* 0x0000640018637a24 */ /* 0x000fe200078e02ff */
[C---:B------:R-:W-:Y:S01]  /*3690*/  SEL R31, R7.reuse, R31, !P6 ;  /* 0x0000001f071f7207 */ /* 0x040fe20007000000 */
[----:B------:R-:W-:Y:S01]  /*36a0*/  IMAD R95, R26, c[0x0][0x190], RZ ;  /* 0x000064001a5f7a24 */ /* 0x000fe200078e02ff */
[C---:B------:R-:W-:Y:S01]  /*36b0*/  SEL R32, R7.reuse, R32, !P6 ;  /* 0x0000002007207207 */ /* 0x040fe20007000000 */
[----:B------:R-:W-:Y:S01]  /*36c0*/  STL [R1+0x1e4], R127 ;  /* 0x0001e47f01007387 */ /* 0x000fe20000100800 */
[----:B------:R-:W-:Y:S01]  /*36d0*/  SEL R33, R7, R33, !P6 ;  /* 0x0000002107217207 */ /* 0x000fe20007000000 */
[----:B------:R-:W-:Y:S01]  /*36e0*/  IMAD R101, R23, c[0x0][0x190], RZ ;  /* 0x0000640017657a24 */ /* 0x000fe200078e02ff */
[C---:B------:R-:W-:Y:S01]  /*36f0*/  SEL R34, R7.reuse, R34, !P6 ;  /* 0x0000002207227207 */ /* 0x040fe20007000000 */
[----:B------:R-:W-:Y:S01]  /*3700*/  STL [R1+0x1e0], R125 ;  /* 0x0001e07d01007387 */ /* 0x000fe20000100800 */
[C---:B------:R-:W-:Y:S01]  /*3710*/  SEL R35, R7.reuse, R35, !P6 ;  /* 0x0000002307237207 */ /* 0x040fe20007000000 */
[C---:B------:R-:W-:Y:S01]  /*3720*/  IMAD R150, R46.reuse, 0xc, RZ ;  /* 0x0000000c2e967824 */ /* 0x040fe200078e02ff */
        /* <DEDUP_REMOVED lines=13> */
[C---:B------:R-:W-:Y:S01]  /*3800*/  IMAD.SHL.U32 R142, R46.reuse, 0x8, RZ ;  /* 0x000000082e8e7824 */ /* 0x040fe200078e00ff */
        /* <DEDUP_REMOVED lines=56> */
[----:B------:R-:W-:Y:S01]  /*3b90*/  SEL R5, R7, R5, !P6 ;  /* 0x0000000507057207 */ /* 0x000fe20007000000 */
[----:B------:R-:W-:Y:S01]  /*3ba0*/  IMAD R177, R46, 0x19, RZ ;  /* 0x000000192eb17824 */ /* 0x000fe200078e02ff */
[----:B------:R-:W-:Y:S01]  /*3bb0*/  LEA R130, P6, R0, c[0x0][0x168], 0x2 ;  /* 0x00005a0000827a11 */ /* 0x000fe200078c10ff */
[----:B------:R-:W-:Y:S01]  /*3bc0*/  IMAD R137, R9, c[0x0][0x190], RZ ;  /* 0x0000640009897a24 */ /* 0x000fe200078e02ff */
[----:B------:R-:W-:Y:S01]  /*3bd0*/  ISETP.GE.U32.AND P5, PT, R4, 0x7fffff81, PT ;  /* 0x7fffff810400780c */ /* 0x000fe20003fa6070 */
[----:B------:R-:W-:Y:S01]  /*3be0*/  IMAD R135, R5, c[0x0][0x190], RZ ;  /* 0x0000640005877a24 */ /* 0x000fe200078e02ff */
[----:B------:R-:W-:Y:S01]  /*3bf0*/  IADD3 R4, R201, -0x80, RZ ;  /* 0xffffff80c9047810 */ /* 0x000fe20007ffe0ff */
[C---:B------:R-:W-:Y:S01]  /*3c00*/  IMAD R170, R46.reuse, 0x64, RZ ;  /* 0x000000642eaa7824 */ /* 0x040fe200078e02ff */
[----:B------:R-:W-:Y:S01]  /*3c10*/  @!P0 LOP3.LUT R3, RZ, c[0x0][0x178], RZ, 0x33, !PT ;  /* 0x00005e00ff038a12 */ /* 0x000fe200078e33ff */
[----:B------:R-:W-:Y:S01]  /*3c20*/  IMAD R179, R46, 0x1a, RZ ;  /* 0x0000001a2eb37824 */ /* 0x000fe200078e02ff */
[----:B------:R-:W-:Y:S01]  /*3c30*/  LEA.HI.X.SX32 R131, R0, c[0x0][0x16c], 0x2, P6 ;  /* 0x00005b0000837a11 */ /* 0x000fe200030f16ff */
[----:B------:R-:W-:Y:S01]  /*3c40*/  IMAD R172, R46, 0x68, RZ ;  /* 0x000000682eac7824 */ /* 0x000fe200078e02ff */
[----:B------:R-:W-:Y:S01]  /*3c50*/  LEA R2, P0, R6, R130, 0x2 ;  /* 0x0000008206027211 */ /* 0x000fe200078010ff */
[----:B------:R-:W-:Y:S01]  /*3c60*/  IMAD R198, R3, c[0x0][0x184], RZ ;  /* 0x0000610003c67a24 */ /* 0x000fe200078e02ff */
[----:B------:R-:W-:Y:S01]  /*3c70*/  ISETP.GE.U32.AND P4, PT, R4, 0x7fffff41, PT ;  /* 0x7fffff410400780c */ /* 0x000fe20003f86070 */
[----:B------:R-:W-:Y:S01]  /*3c80*/  IMAD R181, R46, 0x1b, RZ ;  /* 0x0000001b2eb57824 */ /* 0x000fe200078e02ff */
[----:B------:R-:W-:Y:S01]  /*3c90*/  ISETP.GE.AND P2, PT, R50, R4, PT ;  /* 0x000000043200720c */ /* 0x000fe20003f46270 */
[C---:B------:R-:W-:Y:S01]  /*3ca0*/  IMAD R174, R46.reuse, 0x6c, RZ ;  /* 0x0000006c2eae7824 */ /* 0x040fe200078e02ff */
[-C--:B------:R-:W-:Y:S01]  /*3cb0*/  LEA R4, P1, R129, R130.reuse, 0x2 ;  /* 0x0000008281047211 */ /* 0x080fe200078210ff */
[----:B------:R-:W-:Y:S01]  /*3cc0*/  IMAD R176, R46, 0x70, RZ ;  /* 0x000000702eb07824 */ /* 0x000fe200078e02ff */
[-C--:B------:R-:W-:Y:S01]  /*3cd0*/  LEA.HI.X.SX32 R3, R6, R131.reuse, 0x2, P0 ;  /* 0x0000008306037211 */ /* 0x080fe200000f16ff */
[C---:B------:R-:W-:Y:S01]  /*3ce0*/  IMAD R184, R46.reuse, 0x1d, RZ ;  /* 0x0000001d2eb87824 */ /* 0x040fe200078e02ff */
[-C--:B-1----:R-:W-:Y:S01]  /*3cf0*/  LEA R6, P0, R127, R130.reuse, 0x2 ;  /* 0x000000827f067211 */ /* 0x082fe200078010ff */
[C---:B------:R-:W-:Y:S01]  /*3d00*/  IMAD R178, R46.reuse, 0x74, RZ ;  /* 0x000000742eb27824 */ /* 0x040fe200078e02ff */
[-C--:B------:R-:W-:Y:S01]  /*3d10*/  LEA R8, P6, R125, R130.reuse, 0x2 ;  /* 0x000000827d087211 */ /* 0x080fe200078c10ff */
[C---:B------:R-:W-:Y:S01]  /*3d20*/  IMAD R187, R46.reuse, 0x1e, RZ ;  /* 0x0000001e2ebb7824 */ /* 0x040fe200078e02ff */
[-C--:B------:R-:W-:Y:S01]  /*3d30*/  LEA.HI.X.SX32 R5, R129, R131.reuse, 0x2, P1 ;  /* 0x0000008381057211 */ /* 0x080fe200008f16ff */
[C---:B------:R-:W-:Y:S01]  /*3d40*/  IMAD R180, R46.reuse, 0x78, RZ ;  /* 0x000000782eb47824 */ /* 0x040fe200078e02ff */
[-C--:B------:R-:W-:Y:S01]  /*3d50*/  LEA R10, P1, R123, R130.reuse, 0x2 ;  /* 0x000000827b0a7211 */ /* 0x080fe200078210ff */
[C---:B------:R-:W-:Y:S01]  /*3d60*/  IMAD R189, R46.reuse, 0x1f, RZ ;  /* 0x0000001f2ebd7824 */ /* 0x040fe200078e02ff */
[-C--:B------:R-:W-:Y:S01]  /*3d70*/  LEA.HI.X.SX32 R7, R127, R131.reuse, 0x2, P0 ;  /* 0x000000837f077211 */ /* 0x080fe200000f16ff */
[C---:B------:R-:W-:Y:S01]  /*3d80*/  IMAD R182, R46.reuse, 0x7c, RZ ;  /* 0x0000007c2eb67824 */ /* 0x040fe200078e02ff */
[-C--:B------:R-:W-:Y:S01]  /*3d90*/  LEA.HI.X.SX32 R9, R125, R131.reuse, 0x2, P6 ;  /* 0x000000837d097211 */ /* 0x080fe200030f16ff */
[C---:B------:R-:W-:Y:S01]  /*3da0*/  IMAD.SHL.U32 R191, R46.reuse, 0x20, RZ ;  /* 0x000000202ebf7824 */ /* 0x040fe200078e00ff */
[-C--:B------:R-:W-:Y:S01]  /*3db0*/  LEA R12, P0, R121, R130.reuse, 0x2 ;  /* 0x00000082790c7211 */ /* 0x080fe200078010ff */
        /* <DEDUP_REMOVED lines=10> */
[C---:B------:R-:W-:Y:S01]  /*3e60*/  IMAD R190, R46.reuse, 0x8c, RZ ;  /* 0x0000008c2ebe7824 */ /* 0x040fe200078e02ff */
        /* <DEDUP_REMOVED lines=14> */
[----:B------:R-:W-:Y:S01]  /*3f50*/  LEA R26, P6, R107, R130, 0x2 ;  /* 0x000000826b1a7211 */ /* 0x000fe200078c10ff */
[C---:B------:R-:W-:Y:S01]  /*3f60*/  IMAD R204, R46.reuse, 0xa0, RZ ;  /* 0x000000a02ecc7824 */ /* 0x040fe200078e02ff */
[----:B------:R-:W-:Y:S01]  /*3f70*/  STL [R1+0x1dc], R123 ;  /* 0x0001dc7b01007387 */ /* 0x000fe20000100800 */
[C---:B------:R-:W-:Y:S01]  /*3f80*/  IMAD R213, R46.reuse, 0x29, RZ ;  /* 0x000000292ed57824 */ /* 0x040fe200078e02ff */
[----:B------:R-:W-:Y:S01]  /*3f90*/  LEA.HI.X.SX32 R23, R111, R131, 0x2, P1 ;  /* 0x000000836f177211 */ /* 0x000fe200008f16ff */
[C---:B------:R-:W-:Y:S01]  /*3fa0*/  IMAD R206, R46.reuse, 0xa4, RZ ;  /* 0x000000a42ece7824 */ /* 0x040fe200078e02ff */
[----:B------:R-:W-:Y:S01]  /*3fb0*/  STL [R1+0x1d8], R121 ;  /* 0x0001d87901007387 */ /* 0x000fe20000100800 */
[----:B------:R-:W-:-:S02]  /*3fc0*/  IMAD R215, R46, 0x2a, RZ ;  /* 0x0000002a2ed77824 */ /* 0x000fc400078e02ff */
[C---:B------:R-:W-:Y:S01]  /*3fd0*/  IMAD R208, R46.reuse, 0xa8, RZ ;  /* 0x000000a82ed07824 */ /* 0x040fe200078e02ff */
[----:B------:R-:W-:Y:S01]  /*3fe0*/  STL [R1+0x1d4], R119 ;  /* 0x0001d47701007387 */ /* 0x000fe20000100800 */
[C---:B------:R-:W-:Y:S02]  /*3ff0*/  IMAD R217, R46.reuse, 0x2b, RZ ;  /* 0x0000002b2ed97824 */ /* 0x040fe400078e02ff */
[C---:B------:R-:W-:Y:S01]  /*4000*/  IMAD R210, R46.reuse, 0xac, RZ ;  /* 0x000000ac2ed27824 */ /* 0x040fe200078e02ff */
[----:B------:R-:W-:Y:S01]  /*4010*/  STL [R1+0x1d0], R117 ;  /* 0x0001d07501007387 */ /* 0x000fe20000100800 */
[C---:B------:R-:W-:Y:S02]  /*4020*/  IMAD R212, R46.reuse, 0xb0, RZ ;  /* 0x000000b02ed47824 */ /* 0x040fe400078e02ff */
        /* <DEDUP_REMOVED lines=27> */
[C---:B------:R-:W-:Y:S02]  /*41e0*/  IMAD R241, R46.reuse, 0x37, RZ ;  /* 0x000000372ef17824 */ /* 0x040fe400078e02ff */
[----:B------:R-:W-:-:S02]  /*41f0*/  IMAD R234, R46, 0xdc, RZ ;  /* 0x000000dc2eea7824 */ /* 0x000fc400078e02ff */
[C---:B------:R-:W-:Y:S02]  /*4200*/  IMAD R236, R46.reuse, 0xe0, RZ ;  /* 0x000000e02eec7824 */ /* 0x040fe400078e02ff */
[C---:B------:R-:W-:Y:S02]  /*4210*/  IMAD R244, R46.reuse, 0x39, RZ ;  /* 0x000000392ef47824 */ /* 0x040fe400078e02ff */
[C---:B------:R-:W-:Y:S02]  /*4220*/  IMAD R238, R46.reuse, 0xe4, RZ ;  /* 0x000000e42eee7824 */ /* 0x040fe400078e02ff */
[C---:B------:R-:W-:Y:S02]  /*4230*/  IMAD R243, R46.reuse, 0x3a, RZ ;  /* 0x0000003a2ef37824 */ /* 0x040fe400078e02ff */
[C---:B------:R-:W-:Y:S02]  /*4240*/  IMAD R240, R46.reuse, 0xe8, RZ ;  /* 0x000000e82ef07824 */ /* 0x040fe400078e02ff */
[----:B------:R-:W-:-:S02]  /*4250*/  IMAD R242, R46, 0xec, RZ ;  /* 0x000000ec2ef27824 */ /* 0x000fc400078e02ff */
[----:B------:R-:W-:Y:S01]  /*4260*/  IMAD R48, R28, c[0x0][0x190], RZ ;  /* 0x000064001c307a24 */ /* 0x000fe200078e02ff */
[-C--:B------:R-:W-:Y:S01]  /*4270*/  LEA R28, P1, R105, R130.reuse, 0x2 ;  /* 0x00000082691c7211 */ /* 0x080fe200078210ff */
[----:B------:R-:W-:Y:S01]  /*4280*/  IMAD R97, R25, c[0x0][0x190], RZ ;  /* 0x0000640019617a24 */ /* 0x000fe200078e02ff */
[-C--:B------:R-:W-:Y:S01]  /*4290*/  LEA.HI.X.SX32 R25, R109, R131.reuse, 0x2, P0 ;  /* 0x000000836d197211 */ /* 0x080fe200000f16ff */
[----:B------:R-:W-:Y:S01]  /*42a0*/  IMAD R46, R27, c[0x0][0x190], RZ ;  /* 0x000064001b2e7a24 */ /* 0x000fe200078e02ff */
[-C--:B------:R-:W-:Y:S01]  /*42b0*/  LEA.HI.X.SX32 R27, R107, R131.reuse, 0x2, P6 ;  /* 0x000000836b1b7211 */ /* 0x080fe200030f16ff */
[----:B------:R-:W-:Y:S01]  /*42c0*/  IMAD R52, R30, c[0x0][0x190], RZ ;  /* 0x000064001e347a24 */ /* 0x000fe200078e02ff */
[-C--:B------:R-:W-:Y:S01]  /*42d0*/  LEA R30, P0, R103, R130.reuse, 0x2 ;  /* 0x00000082671e7211 */ /* 0x080fe200078010ff */
[----:B------:R-:W-:Y:S01]  /*42e0*/  IMAD R56, R32, c[0x0][0x190], RZ ;  /* 0x0000640020387a24 */ /* 0x000fe200078e02ff */
[-C--:B------:R-:W-:Y:S01]  /*42f0*/  LEA R32, P6, R101, R130.reuse, 0x2 ;  /* 0x0000008265207211 */ /* 0x080fe200078c10ff */
[----:B------:R-:W-:Y:S01]  /*4300*/  IMAD R50, R29, c[0x0][0x190], RZ ;  /* 0x000064001d327a24 */ /* 0x000fe200078e02ff */
[-C--:B------:R-:W-:Y:S01]  /*4310*/  LEA.HI.X.SX32 R29, R105, R131.reuse, 0x2, P1 ;  /* 0x00000083691d7211 */ /* 0x080fe200008f16ff */
        /* <DEDUP_REMOVED lines=19> */
[----:B------:R-:W-:Y:S01]  /*4450*/  STL [R1+0x1a8], R97 ;  /* 0x0001a86101007387 */ /* 0x000fe20000100800 */
[----:B------:R-:W-:Y:S01]  /*4460*/  IMAD R80, R44, c[0x0][0x190], RZ ;  /* 0x000064002c507a24 */ /* 0x000fe200078e02ff */
[-C--:B------:R-:W-:Y:S01]  /*4470*/  LEA R42, P0, R48, R130.reuse, 0x2 ;  /* 0x00000082302a7211 */ /* 0x080fe200078010ff */
[----:B------:R-:W-:Y:S01]  /*4480*/  IMAD R74, R41, c[0x0][0x190], RZ ;  /* 0x00006400294a7a24 */ /* 0x000fe200078e02ff */
[----:B------:R-:W-:Y:S01]  /*4490*/  LEA R44, P6, R50, R130, 0x2 ;  /* 0x00000082322c7211 */ /* 0x000fe200078c10ff */
[----:B------:R-:W-:Y:S01]  /*44a0*/  STL [R1+0x1a4], R95 ;  /* 0x0001a45f01007387 */ /* 0x000fe20000100800 */
[-C--:B------:R-:W-:Y:S01]  /*44b0*/  LEA.HI.X.SX32 R41, R46, R131.reuse, 0x2, P1 ;  /* 0x000000832e297211 */ /* 0x080fe200008f16ff */
[----:B------:R-:W-:Y:S01]  /*44c0*/  IMAD R78, R43, c[0x0][0x190], RZ ;  /* 0x000064002b4e7a24 */ /* 0x000fe200078e02ff */
[-C--:B------:R-:W-:Y:S01]  /*44d0*/  LEA.HI.X.SX32 R43, R48, R131.reuse, 0x2, P0 ;  /* 0x00000083302b7211 */ /* 0x080fe200000f16ff */
[----:B------:R1:W-:Y:S01]  /*44e0*/  STL [R1+0x1a0], R46 ;  /* 0x0001a02e01007387 */ /* 0x0003e20000100800 */
[----:B------:R-:W-:Y:S01]  /*44f0*/  IMAD R82, R45, c[0x0][0x190], RZ ;  /* 0x000064002d527a24 */ /* 0x000fe200078e02ff */
[----:B------:R-:W-:Y:S01]  /*4500*/  LEA.HI.X.SX32 R45, R50, R131, 0x2, P6 ;  /* 0x00000083322d7211 */ /* 0x000fe200030f16ff */
[----:B------:R-:W-:Y:S01]  /*4510*/  IMAD R84, R47, c[0x0][0x190], RZ ;  /* 0x000064002f547a24 */ /* 0x000fe200078e02ff */
[----:B------:R2:W-:Y:S01]  /*4520*/  STL [R1+0x19c], R48 ;  /* 0x00019c3001007387 */ /* 0x0005e20000100800 */
[----:B------:R-:W-:-:S02]  /*4530*/  IMAD R86, R49, c[0x0][0x190], RZ ;  /* 0x0000640031567a24 */ /* 0x000fc400078e02ff */
[----:B------:R-:W-:Y:S01]  /*4540*/  IMAD R88, R51, c[0x0][0x190], RZ ;  /* 0x0000640033587a24 */ /* 0x000fe200078e02ff */
[----:B------:R3:W-:Y:S01]  /*4550*/  STL [R1+0x198], R50 ;  /* 0x0001983201007387 */ /* 0x0007e20000100800 */
[----:B------:R-:W-:Y:S01]  /*4560*/  IMAD R90, R53, c[0x0][0x190], RZ ;  /* 0x00006400355a7a24 */ /* 0x000fe200078e02ff */
[-C--:B-1----:R-:W-:Y:S01]  /*4570*/  LEA R46, P1, R52, R130.reuse, 0x2 ;  /* 0x00000082342e7211 */ /* 0x082fe200078210ff */
[----:B------:R-:W-:Y:S01]  /*4580*/  IMAD R92, R55, c[0x0][0x190], RZ ;  /* 0x00006400375c7a24 */ /* 0x000fe200078e02ff */
[----:B------:R1:W-:Y:S01]  /*4590*/  STL [R1+0x194], R52 ;  /* 0x0001943401007387 */ /* 0x0003e20000100800 */
[----:B------:R-:W-:Y:S01]  /*45a0*/  IMAD R94, R57, c[0x0][0x190], RZ ;  /* 0x00006400395e7a24 */ /* 0x000fe200078e02ff */
[-C--:B--2---:R-:W-:Y:S01]  /*45b0*/  LEA R48, P0, R54, R130.reuse, 0x2 ;  /* 0x0000008236307211 */ /* 0x084fe200078010ff */
[----:B------:R-:W-:Y:S01]  /*45c0*/  IMAD R96, R59, c[0x0][0x190], RZ ;  /* 0x000064003b607a24 */ /* 0x000fe200078e02ff */
[-C--:B------:R-:W-:Y:S01]  /*45d0*/  LEA.HI.X.SX32 R47, R52, R131.reuse, 0x2, P1 ;  /* 0x00000083342f7211 */ /* 0x080fe200008f16ff */
[----:B------:R2:W-:Y:S01]  /*45e0*/  STL [R1+0x190], R54 ;  /* 0x0001903601007387 */ /* 0x0005e20000100800 */
[-C--:B---3--:R-:W-:Y:S01]  /*45f0*/  LEA R50, P6, R56, R130.reuse, 0x2 ;  /* 0x0000008238327211 */ /* 0x088fe200078c10ff */
[----:B------:R-:W-:Y:S01]  /*4600*/  IMAD R98, R61, c[0x0][0x190], RZ ;  /* 0x000064003d627a24 */ /* 0x000fe200078e02ff */
[-C--:B------:R-:W-:Y:S01]  /*4610*/  LEA.HI.X.SX32 R49, R54, R131.reuse, 0x2, P0 ;  /* 0x0000008336317211 */ /* 0x080fe200000f16ff */
[----:B------:R3:W-:Y:S01]  /*4620*/  STL [R1+0x18c], R56 ;  /* 0x00018c3801007387 */ /* 0x0007e20000100800 */
[-C--:B-1----:R-:W-:Y:S01]  /*4630*/  LEA R52, P1, R58, R130.reuse, 0x2 ;  /* 0x000000823a347211 */ /* 0x082fe200078210ff */
[----:B------:R-:W-:Y:S01]  /*4640*/  IMAD R100, R63, c[0x0][0x190], RZ ;  /* 0x000064003f647a24 */ /* 0x000fe200078e02ff */
[-C--:B------:R-:W-:Y:S01]  /*4650*/  LEA.HI.X.SX32 R51, R56, R131.reuse, 0x2, P6 ;  /* 0x0000008338337211 */ /* 0x080fe200030f16ff */
[----:B------:R1:W-:Y:S01]  /*4660*/  STL [R1+0x188], R58 ;  /* 0x0001883a01007387 */ /* 0x0003e20000100800 */
[-C--:B------:R-:W-:Y:S01]  /*4670*/  LEA.HI.X.SX32 R53, R58, R131.reuse, 0x2, P1 ;  /* 0x000000833a357211 */ /* 0x080fe200008f16ff */
[----:B------:R-:W-:Y:S01]  /*4680*/  IMAD R102, R65, c[0x0][0x190], RZ ;  /* 0x0000640041667a24 */ /* 0x000fe200078e02ff */
[-C--:B--2---:R-:W-:Y:S01]  /*4690*/  LEA R54, P0, R60, R130.reuse, 0x2 ;  /* 0x000000823c367211 */ /* 0x084fe200078010ff */
[----:B------:R2:W-:Y:S01]  /*46a0*/  STL [R1+0x184], R60 ;  /* 0x0001843c01007387 */ /* 0x0005e20000100800 */
[----:B------:R-:W-:Y:S01]  /*46b0*/  IMAD R104, R67, c[0x0][0x190], RZ ;  /* 0x0000640043687a24 */ /* 0x000fe200078e02ff */
[-C--:B---3--:R-:W-:Y:S01]  /*46c0*/  LEA R56, P6, R62, R130.reuse, 0x2 ;  /* 0x000000823e387211 */ /* 0x088fe200078c10ff */
[----:B------:R-:W-:Y:S01]  /*46d0*/  IMAD R106, R69, c[0x0][0x190], RZ ;  /* 0x00006400456a7a24 */ /* 0x000fe200078e02ff */
[----:B------:R3:W-:Y:S01]  /*46e0*/  STL [R1+0x180], R62 ;  /* 0x0001803e01007387 */ /* 0x0007e20000100800 */
[-C--:B------:R-:W-:Y:S01]  /*46f0*/  LEA.HI.X.SX32 R55, R60, R131.reuse, 0x2, P0 ;  /* 0x000000833c377211 */ /* 0x080fe200000f16ff */
[----:B------:R-:W-:Y:S01]  /*4700*/  IMAD R108, R71, c[0x0][0x190], RZ ;  /* 0x00006400476c7a24 */ /* 0x000fe200078e02ff */
[-C--:B-1----:R-:W-:Y:S01]  /*4710*/  LEA R58, P1, R64, R130.reuse, 0x2 ;  /* 0x00000082403a7211 */ /* 0x082fe200078210ff */
[----:B------:R1:W-:Y:S01]  /*4720*/  STL [R1+0x17c], R64 ;  /* 0x00017c4001007387 */ /* 0x0003e20000100800 */
[-C--:B------:R-:W-:Y:S01]  /*4730*/  LEA.HI.X.SX32 R57, R62, R131.reuse, 0x2, P6 ;  /* 0x000000833e397211 */ /* 0x080fe200030f16ff */
[----:B------:R-:W-:Y:S01]  /*4740*/  IMAD R110, R73, c[0x0][0x190], RZ ;  /* 0x00006400496e7a24 */ /* 0x000fe200078e02ff */
[-C--:B--2---:R-:W-:Y:S01]  /*4750*/  LEA R60, P0, R66, R130.reuse, 0x2 ;  /* 0x00000082423c7211 */ /* 0x084fe200078010ff */
[----:B------:R2:W-:Y:S01]  /*4760*/  STL [R1+0x178], R66 ;  /* 0x0001784201007387 */ /* 0x0005e20000100800 */
[-C--:B------:R-:W-:Y:S01]  /*4770*/  LEA.HI.X.SX32 R59, R64, R131.reuse, 0x2, P1 ;  /* 0x00000083403b7211 */ /* 0x080fe200008f16ff */
[----:B------:R-:W-:Y:S01]  /*4780*/  IMAD R112, R75, c[0x0][0x190], RZ ;  /* 0x000064004b707a24 */ /* 0x000fe200078e02ff */
[-C--:B---3--:R-:W-:Y:S01]  /*4790*/  LEA R62, P6, R68, R130.reuse, 0x2 ;  /* 0x00000082443e7211 */ /* 0x088fe200078c10ff */
        /* <DEDUP_REMOVED lines=38> */
[----:B------:R-:W-:Y:S01]  /*4a00*/  IMAD.SHL.U32 R0, R198, 0x4, RZ ;  /* 0x00000004c6007824 */ /* 0x000fe200078e00ff */
[----:B-1----:R-:W-:Y:S01]  /*4a10*/  LEA R82, P1, R88, R130, 0x2 ;  /* 0x0000008258527211 */ /* 0x002fe200078210ff */
[----:B------:R1:W-:Y:S01]  /*4a20*/  STL [R1+0x14c], R88 ;  /* 0x00014c5801007387 */ /* 0x0003e20000100800 */
[----:B------:R-:W-:-:S02]  /*4a30*/  LEA.HI.X.SX32 R81, R86, R131, 0x2, P6 ;  /* 0x0000008356517211 */ /* 0x000fc400030f16ff */
[-C--:B--2---:R-:W-:Y:S01]  /*4a40*/  LEA R84, P0, R90, R130.reuse, 0x2 ;  /* 0x000000825a547211 */ /* 0x084fe200078010ff */
[----:B------:R2:W-:Y:S01]  /*4a50*/  STL [R1+0x148], R90 ;  /* 0x0001485a01007387 */ /* 0x0005e20000100800 */
[-C--:B------:R-:W-:Y:S02]  /*4a60*/  LEA.HI.X.SX32 R83, R88, R131.reuse, 0x2, P1 ;  /* 0x0000008358537211 */ /* 0x080fe400008f16ff */
[-C--:B---3--:R-:W-:Y:S01]  /*4a70*/  LEA R86, P6, R92, R130.reuse, 0x2 ;  /* 0x000000825c567211 */ /* 0x088fe200078c10ff */
[----:B------:R3:W-:Y:S01]  /*4a80*/  STL [R1+0x144], R92 ;  /* 0x0001445c01007387 */ /* 0x0007e20000100800 */
[-C--:B------:R-:W-:Y:S02]  /*4a90*/  LEA.HI.X.SX32 R85, R90, R131.reuse, 0x2, P0 ;  /* 0x000000835a557211 */ /* 0x080fe400000f16ff */
        /* <DEDUP_REMOVED lines=55> */
[----:B------:R-:W-:Y:S01]  /*4e10*/  STL [R1+0xf8], R139 ;  /* 0x0000f88b01007387 */ /* 0x000fe20000100800 */
[----:B------:R-:W-:-:S02]  /*4e20*/  LEA.HI.X.SX32 R123, R128, R131, 0x2, P6 ;  /* 0x00000083807b7211 */ /* 0x000fc400030f16ff */
[-C--:B--2---:R-:W-:Y:S01]  /*4e30*/  LEA R126, P0, R137, R130.reuse, 0x2 ;  /* 0x00000082897e7211 */ /* 0x084fe200078010ff */
[----:B------:R-:W-:Y:S01]  /*4e40*/  STL [R1+0xf4], R137 ;  /* 0x0000f48901007387 */ /* 0x000fe20000100800 */
[-C--:B------:R-:W-:Y:S02]  /*4e50*/  LEA.HI.X.SX32 R125, R139, R131.reuse, 0x2, P1 ;  /* 0x000000838b7d7211 */ /* 0x080fe400008f16ff */
[----:B---3--:R-:W-:Y:S01]  /*4e60*/  IADD3 R128, P6, R0, c[0x0][0x160], RZ ;  /* 0x0000580000807a10 */ /* 0x008fe20007fde0ff */
[----:B------:R-:W-:Y:S01]  /*4e70*/  STL [R1+0xf0], R135 ;  /* 0x0000f08701007387 */ /* 0x000fe20000100800 */
[----:B------:R-:W-:Y:S02]  /*4e80*/  LEA R130, P1, R135, R130, 0x2 ;  /* 0x0000008287827211 */ /* 0x000fe400078210ff */
[----:B------:R-:W-:Y:S01]  /*4e90*/  LEA.HI.X.SX32 R127, R137, R131, 0x2, P0 ;  /* 0x00000083897f7211 */ /* 0x000fe200000f16ff */
[----:B------:R1:W-:Y:S01]  /*4ea0*/  STL.64 [R1+0x498], R2 ;  /* 0x0004980201007387 */ /* 0x0003e20000100a00 */
[----:B------:R-:W-:-:S02]  /*4eb0*/  LEA.HI.X.SX32 R129, R198, c[0x0][0x164], 0x2, P6 ;  /* 0x00005900c6817a11 */ /* 0x000fc400030f16ff */
[----:B------:R-:W-:Y:S01]  /*4ec0*/  LEA.HI.X.SX32 R131, R135, R131, 0x2, P1 ;  /* 0x0000008387837211 */ /* 0x000fe200008f16ff */
[----:B------:R-:W-:Y:S04]  /*4ed0*/  STL.64 [R1+0x4a0], R4 ;  /* 0x0004a00401007387 */ /* 0x000fe80000100a00 */
[----:B------:R-:W-:Y:S04]  /*4ee0*/  STL.64 [R1+0x4a8], R6 ;  /* 0x0004a80601007387 */ /* 0x000fe80000100a00 */
[----:B------:R2:W-:Y:S01]  /*4ef0*/  STL.64 [R1+0x4b0], R8 ;  /* 0x0004b00801007387 */ /* 0x0005e20000100a00 */
[----:B-1----:R-:W-:-:S03]  /*4f00*/  IADD3 R2, P1, R150, R128, RZ ;  /* 0x0000008096027210 */ /* 0x002fc60007f3e0ff */
[----:B------:R-:W-:Y:S01]  /*4f10*/  STL.64 [R1+0x4b8], R10 ;  /* 0x0004b80a01007387 */ /* 0x000fe20000100a00 */
[----:B------:R-:W-:Y:S02]  /*4f20*/  LEA.HI.X.SX32 R3, R132, R129, 0x2, P1 ;  /* 0x0000008184037211 */ /* 0x000fe400008f16ff */
[-C--:B------:R-:W-:Y:S01]  /*4f30*/  IADD3 R132, P1, R175, R128.reuse, RZ ;  /* 0x00000080af847210 */ /* 0x080fe20007f3e0ff */
[----:B------:R1:W-:Y:S01]  /*4f40*/  STL [R1+0x384], R0 ;  /* 0x0003840001007387 */ /* 0x0003e20000100800 */
[----:B--2---:R-:W-:Y:S01]  /*4f50*/  IADD3 R8, P0, R134, R128, RZ ;  /* 0x0000008086087210 */ /* 0x004fe20007f1e0ff */
[----:B-1----:R-:W-:-:S04]  /*4f60*/  IMAD.MOV.U32 R0, RZ, RZ, c[0x0][0x188] ;  /* 0x00006200ff007624 */ /* 0x002fc800078e00ff */
[C---:B------:R-:W-:Y:S01]  /*4f70*/  IMAD R248, R0.reuse, 0xf8, RZ ;  /* 0x000000f800f87824 */ /* 0x040fe200078e02ff */
[CC--:B------:R-:W-:Y:S01]  /*4f80*/  LEA R4, P6, R0.reuse, R128.reuse, 0x3 ;  /* 0x0000008000047211 */ /* 0x0c0fe200078c18ff */
[C---:B------:R-:W-:Y:S01]  /*4f90*/  IMAD R250, R0.reuse, 0xfc, RZ ;  /* 0x000000fc00fa7824 */ /* 0x040fe200078e02ff */
[CC--:B------:R-:W-:Y:S02]  /*4fa0*/  LEA.HI.X.SX32 R9, R0.reuse, R129.reuse, 0x2, P0 ;  /* 0x0000008100097211 */ /* 0x0c0fe400000f16ff */
[-C--:B------:R-:W-:Y:S02]  /*4fb0*/  LEA R10, P0, R0, R128.reuse, 0x4 ;  /* 0x00000080000a7211 */ /* 0x080fe400078020ff */
[-C--:B------:R-:W-:Y:S01]  /*4fc0*/  LEA.HI.X.SX32 R5, R133, R129.reuse, 0x2, P6 ;  /* 0x0000008185057211 */ /* 0x080fe200030f16ff */
[----:B------:R-:W-:Y:S01]  /*4fd0*/  STL.64 [R1+0x20], R8 ;  /* 0x0000200801007387 */ /* 0x000fe20000100a00 */
[-C--:B------:R-:W-:Y:S02]  /*4fe0*/  IADD3 R6, P6, R167, R128.reuse, RZ ;  /* 0x00000080a7067210 */ /* 0x080fe40007fde0ff */
[----:B------:R-:W-:Y:S01]  /*4ff0*/  LEA.HI.X.SX32 R11, R134, R129, 0x2, P0 ;  /* 0x00000081860b7211 */ /* 0x000fe200000f16ff */
[----:B------:R-:W-:Y:S01]  /*5000*/  STL.64 [R1+0x18], R4 ;  /* 0x0000180401007387 */ /* 0x000fe20000100a00 */
[----:B------:R-:W-:-:S02]  /*5010*/  IADD3 R134, P0, R183, R128, RZ ;  /* 0x00000080b7867210 */ /* 0x000fc40007f1e0ff */
[-C--:B------:R-:W-:Y:S01]  /*5020*/  LEA.HI.X.SX32 R7, R136, R129.reuse, 0x2, P6 ;  /* 0x0000008188077211 */ /* 0x080fe200030f16ff */
[----:B------:R-:W-:Y:S01]  /*5030*/  STL.64 [R1+0x10], R2 ;  /* 0x0000100201007387 */ /* 0x000fe20000100a00 */
[-C--:B------:R-:W-:Y:S02]  /*5040*/  LEA R136, P6, R0, R128.reuse, 0x5 ;  /* 0x0000008000887211 */ /* 0x080fe400078c28ff */
[-C--:B------:R-:W-:Y:S01]  /*5050*/  LEA.HI.X.SX32 R133, R138, R129.reuse, 0x2, P1 ;  /* 0x000000818a857211 */ /* 0x080fe200008f16ff */
[----:B------:R1:W-:Y:S01]  /*5060*/  STL.64 [R1+0x8], R10 ;  /* 0x0000080a01007387 */ /* 0x0003e20000100a00 */
[-C--:B------:R-:W-:Y:S02]  /*5070*/  IADD3 R138, P1, R203, R128.reuse, RZ ;  /* 0x00000080cb8a7210 */ /* 0x080fe40007f3e0ff */
[----:B------:R-:W-:Y:S01]  /*5080*/  LEA.HI.X.SX32 R135, R140, R129, 0x2, P0 ;  /* 0x000000818c877211 */ /* 0x000fe200000f16ff */
[----:B------:R-:W-:Y:S01]  /*5090*/  STL.64 [R1], R6 ;  /* 0x0000000601007387 */ /* 0x000fe20000100a00 */
[----:B------:R-:W-:-:S02]  /*50a0*/  IADD3 R140, P0, R211, R128, RZ ;  /* 0x00000080d38c7210 */ /* 0x000fc40007f1e0ff */
[-C--:B------:R-:W-:Y:S02]  /*50b0*/  LEA.HI.X.SX32 R137, R142, R129.reuse, 0x2, P6 ;  /* 0x000000818e897211 */ /* 0x080fe400030f16ff */
[-C--:B------:R-:W-:Y:S02]  /*50c0*/  IADD3 R142, P6, R219, R128.reuse, RZ ;  /* 0x00000080db8e7210 */ /* 0x080fe40007fde0ff */
[-C--:B------:R-:W-:Y:S02]  /*50d0*/  LEA.HI.X.SX32 R139, R144, R129.reuse, 0x2, P1 ;  /* 0x00000081908b7211 */ /* 0x080fe400008f16ff */
[-C--:B------:R-:W-:Y:S02]  /*50e0*/  IADD3 R144, P1, R227, R128.reuse, RZ ;  /* 0x00000080e3907210 */ /* 0x080fe40007f3e0ff */
[----:B------:R-:W-:Y:S02]  /*50f0*/  LEA.HI.X.SX32 R141, R146, R129, 0x2, P0 ;  /* 0x00000081928d7211 */ /* 0x000fe400000f16ff */
[----:B------:R-:W-:-:S02]  /*5100*/  IADD3 R146, P0, R235, R128, RZ ;  /* 0x00000080eb927210 */ /* 0x000fc40007f1e0ff */
[-C--:B------:R-:W-:Y:S02]  /*5110*/  LEA.HI.X.SX32 R143, R148, R129.reuse, 0x2, P6 ;  /* 0x00000081948f7211 */ /* 0x080fe400030f16ff */
[-C--:B------:R-:W-:Y:S02]  /*5120*/  IADD3 R148, P6, R245, R128.reuse, RZ ;  /* 0x00000080f5947210 */ /* 0x080fe40007fde0ff */
[-C--:B------:R-:W-:Y:S02]  /*5130*/  LEA.HI.X.SX32 R145, R150, R129.reuse, 0x2, P1 ;  /* 0x0000008196917211 */ /* 0x080fe400008f16ff */
[-C--:B------:R-:W-:Y:S02]  /*5140*/  IADD3 R150, P1, R247, R128.reuse, RZ ;  /* 0x00000080f7967210 */ /* 0x080fe40007f3e0ff */
[----:B------:R-:W-:Y:S02]  /*5150*/  LEA.HI.X.SX32 R147, R152, R129, 0x2, P0 ;  /* 0x0000008198937211 */ /* 0x000fe400000f16ff */
[----:B------:R-:W-:-:S02]  /*5160*/  LEA R152, P0, R0, R128, 0x6 ;  /* 0x0000008000987211 */ /* 0x000fc400078030ff */
        /* <DEDUP_REMOVED lines=31> */
[-C--:B------:R-:W-:Y:S02]  /*5360*/  LEA R184, P6, R0, R128.reuse, 0x7 ;  /* 0x0000008000b87211 */ /* 0x080fe400078c38ff */
        /* <DEDUP_REMOVED lines=48> */
[-C--:B------:R-:W-:Y:S01]  /*5670*/  LEA.HI.X.SX32 R233, R246, R129.reuse, 0x2, P1 ;  /* 0x00000081f6e97211 */ /* 0x080fe200008f16ff */
[----:B------:R-:W-:Y:S01]  /*5680*/  IMAD R246, R0, 0xf4, RZ ;  /* 0x000000f400f67824 */ /* 0x000fe200078e02ff */
[-C--:B------:R-:W-:Y:S02]  /*5690*/  IADD3 R238, P1, R238, R128.reuse, RZ ;  /* 0x00000080eeee7210 */ /* 0x080fe40007f3e0ff */
[----:B------:R-:W-:Y:S02]  /*56a0*/  LEA.HI.X.SX32 R235, R241, R129, 0x2, P0 ;  /* 0x00000081f1eb7211 */ /* 0x000fe400000f16ff */
[----:B------:R-:W-:-:S02]  /*56b0*/  IADD3 R240, P0, R240, R128, RZ ;  /* 0x00000080f0f07210 */ /* 0x000fc40007f1e0ff */
[-C--:B------:R-:W-:Y:S02]  /*56c0*/  LEA.HI.X.SX32 R237, R245, R129.reuse, 0x2, P6 ;  /* 0x00000081f5ed7211 */ /* 0x080fe400030f16ff */
[----:B------:R-:W-:Y:S02]  /*56d0*/  ISETP.GE.U32.AND P6, PT, R239, 0x7fffffc0, PT ;  /* 0x7fffffc0ef00780c */ /* 0x000fe40003fc6070 */
[-C--:B------:R-:W-:Y:S01]  /*56e0*/  LEA.HI.X.SX32 R239, R244, R129.reuse, 0x2, P1 ;  /* 0x00000081f4ef7211 */ /* 0x080fe200008f16ff */
[C---:B------:R-:W-:Y:S01]  /*56f0*/  IMAD R244, R0.reuse, 0xf0, RZ ;  /* 0x000000f000f47824 */ /* 0x040fe200078e02ff */
[----:B------:R-:W-:Y:S01]  /*5700*/  ISETP.GE.U32.AND P1, PT, R199, 0x7fffffbc, PT ;  /* 0x7fffffbcc700780c */ /* 0x000fe20003f26070 */
[----:B------:R-:W-:Y:S01]  /*5710*/  IMAD R199, R0, 0x3b, RZ ;  /* 0x0000003b00c77824 */ /* 0x000fe200078e02ff */
[----:B------:R-:W-:Y:S02]  /*5720*/  LEA.HI.X.SX32 R241, R243, R129, 0x2, P0 ;  /* 0x00000081f3f17211 */ /* 0x000fe400000f16ff */
[----:B------:R-:W-:-:S04]  /*5730*/  IADD3 R242, P0, R242, R128, RZ ;  /* 0x00000080f2f27210 */ /* 0x000fc80007f1e0ff */
[-C--:B------:R-:W-:Y:S01]  /*5740*/  LEA.HI.X.SX32 R243, R199, R129.reuse, 0x2, P0 ;  /* 0x00000081c7f37211 */ /* 0x080fe200000f16ff */
[----:B------:R-:W-:Y:S01]  /*5750*/  IMAD R199, R0, 0x3d, RZ ;  /* 0x0000003d00c77824 */ /* 0x000fe200078e02ff */
[-C--:B------:R-:W-:Y:S01]  /*5760*/  IADD3 R244, P0, R244, R128.reuse, RZ ;  /* 0x00000080f4f47210 */ /* 0x080fe20007f1e0ff */
[----:B------:R2:W-:Y:S03]  /*5770*/  LDGSTS.E [R252], [R128.64], !P6 ;  /* 0x0000000080fc7fae */ /* 0x0005e6000f121844 */
[----:B------:R-:W-:Y:S01]  /*5780*/  LEA.HI.X.SX32 R245, R247, R129, 0x2, P0 ;  /* 0x00000081f7f57211 */ /* 0x000fe200000f16ff */
[----:B------:R1:W-:Y:S01]  /*5790*/  LDGSTS.E [R252+0x800], [R10.64], !P1 ;  /* 0x008000000afc7fae */ /* 0x0003e2000c921844 */
[----:B------:R-:W-:-:S04]  /*57a0*/  IADD3 R246, P0, R246, R128, RZ ;  /* 0x00000080f6f67210 */ /* 0x000fc80007f1e0ff */
[----:B------:R-:W-:Y:S01]  /*57b0*/  LEA.HI.X.SX32 R247, R199, R129, 0x2, P0 ;  /* 0x00000081c7f77211 */ /* 0x000fe200000f16ff */
[----:B------:R-:W-:Y:S01]  /*57c0*/  IMAD R199, R0, 0x3e, RZ ;  /* 0x0000003e00c77824 */ /* 0x000fe200078e02ff */
[----:B------:R-:W-:Y:S01]  /*57d0*/  IADD3 R248, P0, R248, R128, RZ ;  /* 0x00000080f8f87210 */ /* 0x000fe20007f1e0ff */
[----:B------:R-:W-:-:S03]  /*57e0*/  IMAD R0, R0, 0x3f, RZ ;  /* 0x0000003f00007824 */ /* 0x000fc600078e02ff */
[-C--:B------:R-:W-:Y:S01]  /*57f0*/  LEA.HI.X.SX32 R249, R199, R129.reuse, 0x2, P0 ;  /* 0x00000081c7f97211 */ /* 0x080fe200000f16ff */
[----:B-1----:R-:W3:Y:S01]  /*5800*/  LDL.LU.64 R10, [R1+0x4b8] ;  /* 0x0004b800010a7983 */ /* 0x002ee20000300a00 */
[----:B------:R-:W-:Y:S02]  /*5810*/  IADD3 R250, P0, R250, R128, RZ ;  /* 0x00000080fafa7210 */ /* 0x000fe40007f1e0ff */
[----:B------:R-:W-:Y:S02]  /*5820*/  IADD3 R199, R201, -0x9, RZ ;  /* 0xfffffff7c9c77810 */ /* 0x000fe40007ffe0ff */
[----:B------:R-:W-:Y:S02]  /*5830*/  LEA.HI.X.SX32 R251, R0, R129, 0x2, P0 ;  /* 0x0000008100fb7211 */ /* 0x000fe400000f16ff */
[----:B------:R-:W-:Y:S02]  /*5840*/  ISETP.GE.U32.AND P0, PT, R199, 0x7fffffb8, PT ;  /* 0x7fffffb8c700780c */ /* 0x000fe40003f06070 */
[----:B------:R-:W-:-:S04]  /*5850*/  IADD3 R199, R201, -0xd, RZ ;  /* 0xfffffff3c9c77810 */ /* 0x000fc80007ffe0ff */
[----:B------:R-:W-:Y:S02]  /*5860*/  ISETP.GE.U32.AND P6, PT, R199, 0x7fffffb4, PT ;  /* 0x7fffffb4c700780c */ /* 0x000fe40003fc6070 */
[----:B------:R-:W-:-:S04]  /*5870*/  IADD3 R199, R201, -0x11, RZ ;  /* 0xffffffefc9c77810 */ /* 0x000fc80007ffe0ff */
[----:B------:R-:W-:Y:S01]  /*5880*/  ISETP.GE.U32.AND P1, PT, R199, 0x7fffffb0, PT ;  /* 0x7fffffb0c700780c */ /* 0x000fe20003f26070 */
[----:B------:R1:W-:Y:S01]  /*5890*/  LDGSTS.E [R252+0x1000], [R136.64], !P0 ;  /* 0x0100000088fc7fae */ /* 0x0003e2000c121844 */
        /* <DEDUP_REMOVED lines=39> */
[----:B------:R-:W-:Y:S02]  /*5b10*/  IADD3 R199, R201, -0xa, RZ ;  /* 0xfffffff6c9c77810 */ /* 0x000fe40007ffe0ff */
[----:B------:R-:W-:Y:S02]  /*5b20*/  LOP3.LUT R0, R252, 0x20, RZ, 0x3c, !PT ;  /* 0x00000020fc007812 */ /* 0x000fe400078e3cff */
[----:B------:R-:W-:Y:S02]  /*5b30*/  ISETP.GE.U32.AND P6, PT, R199, 0x7fffffb7, PT ;  /* 0x7fffffb7c700780c */ /* 0x000fe40003fc6070 */
[----:B------:R-:W-:Y:S01]  /*5b40*/  IADD3 R199, R201, -0xe, RZ ;  /* 0xfffffff2c9c77810 */ /* 0x000fe20007ffe0ff */
[----:B------:R1:W-:Y:S03]  /*5b50*/  LDGSTS.E [R0+0x200], [R8.64], !P1 ;  /* 0x0020000008007fae */ /* 0x0003e6000c921844 */
        /* <DEDUP_REMOVED lines=45> */
[----:B------:R-:W-:Y:S02]  /*5e30*/  ISETP.GE.U32.AND P1, PT, R199, 0x7fffffb6, PT ;  /* 0x7fffffb6c700780c */ /* 0x000fe40003f26070 */
[----:B------:R-:W-:Y:S02]  /*5e40*/  IADD3 R199, R201, -0xf, RZ ;  /* 0xfffffff1c9c77810 */ /* 0x000fe40007ffe0ff */
[----:B-1----:R-:W-:-:S05]  /*5e50*/  LOP3.LUT R0, R252, 0x40, RZ, 0x3c, !PT ;  /* 0x00000040fc007812 */ /* 0x002fca00078e3cff */
[----:B------:R1:W-:Y:S01]  /*5e60*/  LDGSTS.E [R0+0x400], [R4.64], !P0 ;  /* 0x0040000004007fae */ /* 0x0003e2000c121844 */
        /* <DEDUP_REMOVED lines=43> */
[----:B------:R1:W-:Y:S01]  /*6120*/  STL.64 [R1+0x490], R136 ;  /* 0x0004908801007387 */ /* 0x0003e20000100a00 */
[----:B------:R-:W-:-:S03]  /*6130*/  IADD3 R199, R201, -0xc, RZ ;  /* 0xfffffff4c9c77810 */ /* 0x000fc60007ffe0ff */
[----:B------:R2:W-:Y:S01]  /*6140*/  LDGSTS.E [R0+0x7c00], [R248.64], !P0 ;  /* 0x07c00000f8007fae */ /* 0x0005e2000c121844 */
        /* <DEDUP_REMOVED lines=8> */
[----:B------:R-:W-:Y:S01]  /*61d0*/  STL.64 [R1+0x488], R144 ;  /* 0x0004889001007387 */ /* 0x000fe20000100a00 */
[----:B------:R-:W-:-:S03]  /*61e0*/  IADD3 R199, R201, -0x18, RZ ;  /* 0xffffffe8c9c77810 */ /* 0x000fc60007ffe0ff */
[----:B------:R1:W-:Y:S04]  /*61f0*/  STL.64 [R1+0x480], R160 ;  /* 0x000480a001007387 */ /* 0x0003e80000100a00 */
[----:B------:R-:W3:Y:S04]  /*6200*/  LDL.LU.64 R8, [R1+0x4b0] ;  /* 0x0004b00001087983 */ /* 0x000ee80000300a00 */
[----:B------:R-:W3:Y:S04]  /*6210*/  LDL.LU.64 R6, [R1+0x4a8] ;  /* 0x0004a80001067983 */ /* 0x000ee80000300a00 */
[----:B------:R2:W-:Y:S01]  /*6220*/  LDGSTS.E [R136+0x1600], [R142.64], !P0 ;  /* 0x016000008e887fae */ /* 0x0005e2000c121844 */
[----:B------:R-:W-:-:S02]  /*6230*/  ISETP.GE.U32.AND P0, PT, R199, 0x7fffffa9, PT ;  /* 0x7fffffa9c700780c */ /* 0x000fc40003f06070 */
[----:B------:R-:W-:Y:S01]  /*6240*/  IADD3 R199, R201, -0x1c, RZ ;  /* 0xffffffe4c9c77810 */ /* 0x000fe20007ffe0ff */
[----:B------:R-:W3:Y:S04]  /*6250*/  LDL.LU.64 R4, [R1+0x4a0] ;  /* 0x0004a00001047983 */ /* 0x000ee80000300a00 */
[----:B-1----:R-:W3:Y:S04]  /*6260*/  LDL.LU.64 R2, [R1+0x498] ;  /* 0x0004980001027983 */ /* 0x002ee80000300a00 */
[----:B------:R1:W-:Y:S01]  /*6270*/  LDGSTS.E [R136+0x1e00], [R150.64], !P6 ;  /* 0x01e0000096887fae */ /* 0x0003e2000f121844 */
[----:B------:R-:W-:-:S02]  /*6280*/  ISETP.GE.U32.AND P6, PT, R199, 0x7fffffa5, PT ;  /* 0x7fffffa5c700780c */ /* 0x000fc40003fc6070 */
        /* <DEDUP_REMOVED lines=10> */
[----:B------:R-:W-:-:S03]  /*6330*/  IADD3 R199, R201, -0x2c, RZ ;  /* 0xffffffd4c9c77810 */ /* 0x000fc60007ffe0ff */
[----:B--2---:R-:W2:Y:S01]  /*6340*/  S2R R0, SR_TID.X ;  /* 0x0000000000007919 */ /* 0x004ea20000002100 */
        /* <DEDUP_REMOVED lines=10> */
[----:B------:R-:W-:Y:S01]  /*63f0*/  IMAD.MOV.U32 R199, RZ, RZ, 0x3f ;  /* 0x0000003fffc77424 */ /* 0x000fe200078e00ff */
[----:B------:R1:W-:Y:S04]  /*6400*/  LDGSTS.E [R136+0x5e00], [R218.64], !P0 ;  /* 0x05e00000da887fae */ /* 0x0003e8000c121844 */
[----:B------:R-:W-:Y:S01]  /*6410*/  IADD3 R160, R199, c[0x0][0x180], RZ ;  /* 0x00006000c7a07a10 */ /* 0x000fe20007ffe0ff */
[----:B------:R1:W-:Y:S01]  /*6420*/  LDGSTS.E [R136+0x6600], [R226.64], !P6 ;  /* 0x06600000e2887fae */ /* 0x0003e2000f121844 */
[----:B--2---:R-:W-:Y:S02]  /*6430*/  LOP3.LUT R137, R0, 0x3f, RZ, 0xc0, !PT ;  /* 0x0000003f00897812 */ /* 0x004fe400078ec0ff */
[----:B------:R-:W-:-:S02]  /*6440*/  ISETP.GT.AND P0, PT, R160, 0x3f, PT ;  /* 0x0000003fa000780c */ /* 0x000fc40003f04270 */
[----:B------:R-:W-:Y:S01]  /*6450*/  ISETP.GE.AND P6, PT, R137, c[0x0][0x180], PT ;  /* 0x0000600089007a0c */ /* 0x000fe20003fc6270 */
[----:B------:R1:W-:Y:S01]  /*6460*/  LDGSTS.E [R136+0x6e00], [R234.64], !P1 ;  /* 0x06e00000ea887fae */ /* 0x0003e2000c921844 */
[----:B----4-:R-:W-:Y:S02]  /*6470*/  SEL R145, RZ, 0x4, !P0 ;  /* 0x00000004ff917807 */ /* 0x010fe40004000000 */
[----:B------:R-:W-:Y:S02]  /*6480*/  SEL R199, RZ, 0x4, P3 ;  /* 0x00000004ffc77807 */ /* 0x000fe40001800000 */
[----:B------:R-:W-:Y:S02]  /*6490*/  IADD3 R144, R201, -0x3c, RZ ;  /* 0xffffffc4c9907810 */ /* 0x000fe40007ffe0ff */
[----:B------:R-:W-:Y:S02]  /*64a0*/  ISETP.GT.AND P3, PT, R160, 0x7f, PT ;  /* 0x0000007fa000780c */ /* 0x000fe40003f64270 */
[----:B------:R-:W-:-:S02]  /*64b0*/  SEL R145, R145, RZ, !P6 ;  /* 0x000000ff91917207 */ /* 0x000fc40007000000 */
[----:B------:R-:W-:Y:S02]  /*64c0*/  ISETP.GE.U32.AND P6, PT, R144, 0x7fffff85, PT ;  /* 0x7fffff859000780c */ /* 0x000fe40003fc6070 */
[----:B------:R-:W-:Y:S02]  /*64d0*/  SEL R144, R199, RZ, P3 ;  /* 0x000000ffc7907207 */ /* 0x000fe40001800000 */
[----:B------:R-:W-:Y:S02]  /*64e0*/  ISETP.GT.AND P3, PT, R160, 0xbf, PT ;  /* 0x000000bfa000780c */ /* 0x000fe40003f64270 */
[----:B------:R-:W-:-:S04]  /*64f0*/  SEL R199, RZ, 0x4, P2 ;  /* 0x00000004ffc77807 */ /* 0x000fc80001000000 */
[----:B------:R-:W-:-:S03]  /*6500*/  SEL R199, R199, RZ, P3 ;  /* 0x000000ffc7c77207 */ /* 0x000fc60001800000 */
[----:B------:R1:W-:Y:S01]  /*6510*/  LDGSTS.E [R136+0x7600], [R242.64], !P6 ;  /* 0x07600000f2887fae */ /* 0x0003e2000f121844 */
[----:B------:R-:W-:Y:S02]  /*6520*/  ISETP.NE.U32.AND P1, PT, R199, RZ, PT ;  /* 0x000000ffc700720c */ /* 0x000fe40003f25070 */
[----:B------:R-:W-:Y:S01]  /*6530*/  IADD3 R199, R201, -0x41, RZ ;  /* 0xffffffbfc9c77810 */ /* 0x000fe20007ffe0ff */
[----:B------:R1:W-:Y:S03]  /*6540*/  LDGSTS.E [R136+0x7e00], [R250.64], !P5 ;  /* 0x07e00000fa887fae */ /* 0x0003e6000e921844 */
[----:B------:R-:W-:Y:S01]  /*6550*/  ISETP.GE.U32.AND P6, PT, R199, 0x7fffff80, PT ;  /* 0x7fffff80c700780c */ /* 0x000fe20003fc6070 */
[----:B------:R-:W0:Y:S01]  /*6560*/  LDGDEPBAR ;  /* 0x00000000000079af */ /* 0x000e220000000000 */
[----:B------:R-:W-:-:S04]  /*6570*/  IADD3 R199, R201, -0x45, RZ ;  /* 0xffffffbbc9c77810 */ /* 0x000fc80007ffe0ff */
[----:B------:R-:W-:Y:S02]  /*6580*/  ISETP.GE.U32.AND P5, PT, R199, 0x7fffff7c, PT ;  /* 0x7fffff7cc700780c */ /* 0x000fe40003fa6070 */
[----:B------:R-:W-:-:S04]  /*6590*/  SHF.R.S32.HI R199, RZ, 0x6, R0 ;  /* 0x00000006ffc77819 */ /* 0x000fc80000011400 */
[----:B------:R-:W-:Y:S01]  /*65a0*/  SGXT R0, R199, 0x1 ;  /* 0x00000001c700781a */ /* 0x000fe20000000200 */
[----:B------:R-:W-:Y:S02]  /*65b0*/  IMAD.SHL.U32 R199, R137, 0x4, RZ ;  /* 0x0000000489c77824 */ /* 0x000fe400078e00ff */
[----:B-1----:R-:W2:Y:S01]  /*65c0*/  LDL.LU.64 R136, [R1+0x8] ;  /* 0x0000080001887983 */ /* 0x002ea20000300a00 */
[----:B------:R-:W-:Y:S02]  /*65d0*/  ISETP.NE.U32.AND P2, PT, R145, RZ, PT ;  /* 0x000000ff9100720c */ /* 0x000fe40003f45070 */
[----:B------:R-:W-:-:S04]  /*65e0*/  LOP3.LUT R199, R199, 0x110, R0, 0x78, !PT ;  /* 0x00000110c7c77812 */ /* 0x000fc800078e7800 */
[C---:B------:R-:W-:Y:S02]  /*65f0*/  LOP3.LUT R0, R199.reuse, 0x20, RZ, 0x3c, !PT ;  /* 0x00000020c7007812 */ /* 0x040fe400078e3cff */
[----:B------:R-:W-:Y:S02]  /*6600*/  ISETP.NE.U32.AND P3, PT, R144, RZ, PT ;  /* 0x000000ff9000720c */ /* 0x000fe40003f65070 */
[----:B------:R-:W-:Y:S01]  /*6610*/  LOP3.LUT R144, R199, 0x40, RZ, 0x3c, !PT ;  /* 0x00000040c7907812 */ /* 0x000fe200078e3cff */
[----:B------:R-:W-:-:S04]  /*6620*/  IMAD.MOV.U32 R145, RZ, RZ, c[0x0][0x188] ;  /* 0x00006200ff917624 */ /* 0x000fc800078e00ff */
[----:B------:R-:W-:-:S04]  /*6630*/  IMAD.SHL.U32 R160, R145, 0x40, RZ ;  /* 0x0000004091a07824 */ /* 0x000fc800078e00ff */
[----:B------:R-:W-:Y:S01]  /*6640*/  IMAD.WIDE R128, R160, 0x4, R128 ;  /* 0x00000004a0807825 */ /* 0x000fe200078e0280 */
[----:B---3--:R1:W-:Y:S04]  /*6650*/  LDGSTS.E [R199+0x28000], [R2.64], P2 ;  /* 0x2800000002c77fae */ /* 0x0083e80009121844 */
[----:B------:R3:W-:Y:S04]  /*6660*/  LDGSTS.E [R199+0x28800], [R10.64], P2 ;  /* 0x288000000ac77fae */ /* 0x0007e80009121844 */
        /* <DEDUP_REMOVED lines=37> */
[----:B------:R2:W-:Y:S01]  /*68c0*/  LDGSTS.E [R144+0x2bc00], [R62.64], P2 ;  /* 0x2bc000003e907fae */ /* 0x0005e20009121844 */
[----:B-1----:R-:W-:-:S03]  /*68d0*/  LOP3.LUT R0, R199, 0x60, RZ, 0x3c, !PT ;  /* 0x00000060c7007812 */ /* 0x002fc600078e3cff */
        /* <DEDUP_REMOVED lines=24> */
[----:B------:R-:W0:Y:S04]  /*6a60*/  LDGDEPBAR ;  /* 0x00000000000079af */ /* 0x000e280000000000 */
[----:B------:R-:W-:Y:S01]  /*6a70*/  BAR.SYNC.DEFER_BLOCKING 0x0 ;  /* 0x0000000000007b1d */ /* 0x000fe20000010000 */
[----:B--2---:R-:W-:-:S05]  /*6a80*/  IMAD.WIDE R136, R160, 0x4, R136 ;  /* 0x00000004a0887825 */ /* 0x004fca00078e0288 */
[----:B------:R2:W-:Y:S04]  /*6a90*/  STL.64 [R1+0xd0], R136 ;  /* 0x0000d08801007387 */ /* 0x0005e80000100a00 */
[----:B------:R-:W-:Y:S01]  /*6aa0*/  @!PT LDS RZ, [RZ] ;  /* 0x00000000fffff984 */ /* 0x000fe20000000800 */
[----:B------:R-:W-:Y:S01]  /*6ab0*/  @!PT LDS RZ, [RZ] ;  /* 0x00000000fffff984 */ /* 0x000fe20000000800 */
[----:B------:R-:W-:Y:S01]  /*6ac0*/  @!PT LDS RZ, [RZ] ;  /* 0x00000000fffff984 */ /* 0x000fe20000000800 */
[----:B------:R1:W-:Y:S04]  /*6ad0*/  LDGSTS.E [R252+0x8000], [R128.64], !P6 ;  /* 0x0800000080fc7fae */ /* 0x0003e8000f121844 */
[----:B------:R2:W-:Y:S04]  /*6ae0*/  LDGSTS.E [R252+0x8800], [R136.64], !P5 ;  /* 0x0880000088fc7fae */ /* 0x0005e8000e921844 */
[----:B--2---:R-:W2:Y:S01]  /*6af0*/  LDL.LU.64 R136, [R1+0x490] ;  /* 0x0004900001887983 */ /* 0x004ea20000300a00 */
[----:B-1----:R-:W-:-:S04]  /*6b00*/  IADD3 R144, R201, -0x49, RZ ;  /* 0xffffffb7c9907810 */ /* 0x002fc80007ffe0ff */
[----:B------:R-:W-:Y:S02]  /*6b10*/  ISETP.GE.U32.AND P2, PT, R144, 0x7fffff78, PT ;  /* 0x7fffff789000780c */ /* 0x000fe40003f46070 */
[----:B------:R-:W-:-:S04]  /*6b20*/  IADD3 R144, R201, -0x4d, RZ ;  /* 0xffffffb3c9907810 */ /* 0x000fc80007ffe0ff */
[----:B------:R-:W-:Y:S02]  /*6b30*/  ISETP.GE.U32.AND P6, PT, R144, 0x7fffff74, PT ;  /* 0x7fffff749000780c */ /* 0x000fe40003fc6070 */
[----:B------:R-:W-:-:S04]  /*6b40*/  IADD3 R144, R201, -0x51, RZ ;  /* 0xffffffafc9907810 */ /* 0x000fc80007ffe0ff */
[----:B------:R-:W-:Y:S01]  /*6b50*/  ISETP.GE.U32.AND P5, PT, R144, 0x7fffff70, PT ;  /* 0x7fffff709000780c */ /* 0x000fe20003fa6070 */
[----:B--2---:R-:W-:-:S05]  /*6b60*/  IMAD.WIDE R144, R160, 0x4, R136 ;  /* 0x00000004a0907825 */ /* 0x004fca00078e0288 */
[----:B------:R1:W-:Y:S04]  /*6b70*/  STL.64 [R1+0xb8], R144 ;  /* 0x0000b89001007387 */ /* 0x0003e80000100a00 */
[----:B------:R1:W-:Y:S04]  /*6b80*/  LDGSTS.E [R252+0x9000], [R144.64], !P2 ;  /* 0x0900000090fc7fae */ /* 0x0003e8000d121844 */
[----:B-1----:R-:W2:Y:S01]  /*6b90*/  LDL.LU.64 R144, [R1+0x488] ;  /* 0x0004880001907983 */ /* 0x002ea20000300a00 */
[----:B------:R-:W-:-:S04]  /*6ba0*/  IADD3 R136, R201, -0x55, RZ ;  /* 0xffffffabc9887810 */ /* 0x000fc80007ffe0ff */
[----:B------:R-:W-:Y:S01]  /*6bb0*/  ISETP.GE.U32.AND P2, PT, R136, 0x7fffff6c, PT ;  /* 0x7fffff6c8800780c */ /* 0x000fe20003f46070 */
[----:B--2---:R-:W-:-:S04]  /*6bc0*/  IMAD.WIDE R136, R160, 0x4, R144 ;  /* 0x00000004a0887825 */ /* 0x004fc800078e0290 */
[----:B------:R-:W-:Y:S01]  /*6bd0*/  IMAD.WIDE R160, R160, 0x4, R152 ;  /* 0x00000004a0a07825 */ /* 0x000fe200078e0298 */
[----:B------:R1:W-:Y:S04]  /*6be0*/  LDGSTS.E [R252+0x9800], [R136.64], !P6 ;  /* 0x0980000088fc7fae */ /* 0x0003e8000f121844 */
[----:B------:R2:W-:Y:S04]  /*6bf0*/  STL.64 [R1+0x90], R160 ;  /* 0x000090a001007387 */ /* 0x0005e80000100a00 */
[----:B------:R2:W-:Y:S04]  /*6c00*/  LDGSTS.E [R252+0xa000], [R160.64], !P5 ;  /* 0x0a000000a0fc7fae */ /* 0x0005e8000e921844 */
[----:B--2---:R-:W2:Y:S01]  /*6c10*/  LDL.LU.64 R160, [R1+0x480] ;  /* 0x0004800001a07983 */ /* 0x004ea20000300a00 */
[----:B------:R-:W-:Y:S01]  /*6c20*/  IMAD.MOV.U32 R145, RZ, RZ, c[0x0][0x188] ;  /* 0x00006200ff917624 */ /* 0x000fe200078e00ff */
[----:B------:R-:W-:-:S03]  /*6c30*/  IADD3 R144, R201, -0x59, RZ ;  /* 0xffffffa7c9907810 */ /* 0x000fc60007ffe0ff */
[----:B-----5:R-:W-:Y:S01]  /*6c40*/  IMAD.SHL.U32 R153, R145, 0x40, RZ ;  /* 0x0000004091997824 */ /* 0x020fe200078e00ff */
[----:B------:R-:W-:Y:S02]  /*6c50*/  ISETP.GE.U32.AND P6, PT, R144, 0x7fffff68, PT ;  /* 0x7fffff689000780c */ /* 0x000fe40003fc6070 */
[----:B------:R-:W-:-:S04]  /*6c60*/  IADD3 R144, R201, -0x5d, RZ ;  /* 0xffffffa3c9907810 */ /* 0x000fc80007ffe0ff */
[----:B------:R-:W-:Y:S02]  /*6c70*/  ISETP.GE.U32.AND P5, PT, R144, 0x7fffff64, PT ;  /* 0x7fffff649000780c */ /* 0x000fe40003fa6070 */
[----:B------:R-:W-:Y:S01]  /*6c80*/  IADD3 R144, R201, -0x61, RZ ;  /* 0xffffff9fc9907810 */ /* 0x000fe20007ffe0ff */
[----:B--2---:R-:W-:-:S04]  /*6c90*/  IMAD.WIDE R152, R153, 0x4, R160 ;  /* 0x0000000499987825 */ /* 0x004fc800078e02a0 */
[----:B------:R-:W-:Y:S01]  /*6ca0*/  IMAD.SHL.U32 R161, R145, 0x40, RZ ;  /* 0x0000004091a17824 */ /* 0x000fe200078e00ff */
[----:B------:R2:W-:Y:S04]  /*6cb0*/  STL.64 [R1+0x78], R152 ;  /* 0x0000789801007387 */ /* 0x0005e80000100a00 */
[----:B------:R2:W-:Y:S01]  /*6cc0*/  LDGSTS.E [R252+0xa800], [R152.64], !P2 ;  /* 0x0a80000098fc7fae */ /* 0x0005e2000d121844 */
[----:B------:R-:W-:Y:S02]  /*6cd0*/  ISETP.GE.U32.AND P2, PT, R144, 0x7fffff60, PT ;  /* 0x7fffff609000780c */ /* 0x000fe40003f46070 */
[----:B------:R-:W-:Y:S01]  /*6ce0*/  IADD3 R144, R201, -0x65, RZ ;  /* 0xffffff9bc9907810 */ /* 0x000fe20007ffe0ff */
[----:B--2---:R-:W-:-:S05]  /*6cf0*/  IMAD.WIDE R152, R161, 0x4, R168 ;  /* 0x00000004a1987825 */ /* 0x004fca00078e02a8 */
[----:B------:R2:W-:Y:S01]  /*6d00*/  LDGSTS.E [R252+0xb000], [R152.64], !P6 ;  /* 0x0b00000098fc7fae */ /* 0x0005e2000f121844 */
[----:B------:R-:W-:Y:S01]  /*6d10*/  ISETP.GE.U32.AND P6, PT, R144, 0x7fffff5c, PT ;  /* 0x7fffff5c9000780c */ /* 0x000fe20003fc6070 */
[C---:B------:R-:W-:Y:S02]  /*6d20*/  IMAD.WIDE R144, R161.reuse, 0x4, R176 ;  /* 0x00000004a1907825 */ /* 0x040fe400078e02b0 */
[----:B------:R2:W-:Y:S02]  /*6d30*/  STL.64 [R1+0x68], R152 ;  /* 0x0000689801007387 */ /* 0x0005e40000100a00 */
[C---:B------:R-:W-:Y:S02]  /*6d40*/  IMAD.WIDE R176, R161.reuse, 0x4, R184 ;  /* 0x00000004a1b07825 */ /* 0x040fe400078e02b8 */
[----:B------:R5:W-:Y:S02]  /*6d50*/  LDGSTS.E [R252+0xb800], [R144.64], !P5 ;  /* 0x0b80000090fc7fae */ /* 0x000be4000e921844 */
[----:B------:R-:W-:-:S02]  /*6d60*/  IMAD.WIDE R168, R161, 0x4, R192 ;  /* 0x00000004a1a87825 */ /* 0x000fc400078e02c0 */
[----:B------:R1:W-:Y:S01]  /*6d70*/  LDGSTS.E [R252+0xc000], [R176.64], !P2 ;  /* 0x0c000000b0fc7fae */ /* 0x0003e2000d121844 */
[----:B--2---:R-:W-:-:S03]  /*6d80*/  IADD3 R152, R201, -0x69, RZ ;  /* 0xffffff97c9987810 */ /* 0x004fc60007ffe0ff */
[----:B------:R2:W-:Y:S01]  /*6d90*/  LDGSTS.E [R252+0xc800], [R168.64], !P6 ;  /* 0x0c800000a8fc7fae */ /* 0x0005e2000f121844 */
[----:B------:R-:W-:Y:S01]  /*6da0*/  ISETP.GE.U32.AND P5, PT, R152, 0x7fffff58, PT ;  /* 0x7fffff589800780c */ /* 0x000fe20003fa6070 */
[----:B------:R-:W-:Y:S01]  /*6db0*/  IMAD.WIDE R204, R161, 0x4, R204 ;  /* 0x00000004a1cc7825 */ /* 0x000fe200078e02cc */
[C---:B------:R-:W-:Y:S01]  /*6dc0*/  IADD3 R152, R201.reuse, -0x6d, RZ ;  /* 0xffffff93c9987810 */ /* 0x040fe20007ffe0ff */
[----:B------:R-:W2:Y:S03]  /*6dd0*/  LDL.LU.64 R192, [R1] ;  /* 0x0000000001c07983 */ /* 0x000ea60000300a00 */
[----:B------:R-:W-:Y:S02]  /*6de0*/  ISETP.GE.U32.AND P2, PT, R152, 0x7fffff54, PT ;  /* 0x7fffff549800780c */ /* 0x000fe40003f46070 */
[----:B------:R-:W-:-:S04]  /*6df0*/  IADD3 R152, R201, -0x71, RZ ;  /* 0xffffff8fc9987810 */ /* 0x000fc80007ffe0ff */
[----:B------:R-:W-:Y:S01]  /*6e00*/  ISETP.GE.U32.AND P6, PT, R152, 0x7fffff50, PT ;  /* 0x7fffff509800780c */ /* 0x000fe20003fc6070 */
[----:B------:R1:W-:Y:S01]  /*6e10*/  LDGSTS.E [R252+0xd000], [R204.64], !P5 ;  /* 0x0d000000ccfc7fae */ /* 0x0003e2000e921844 */
[----:B------:R-:W-:-:S04]  /*6e20*/  IADD3 R152, R201, -0x75, RZ ;  /* 0xffffff8bc9987810 */ /* 0x000fc80007ffe0ff */
[----:B------:R-:W-:Y:S01]  /*6e30*/  ISETP.GE.U32.AND P5, PT, R152, 0x7fffff4c, PT ;  /* 0x7fffff4c9800780c */ /* 0x000fe20003fa6070 */
[----:B------:R-:W-:Y:S02]  /*6e40*/  IMAD.WIDE R152, R161, 0x4, R212 ;  /* 0x00000004a1987825 */ /* 0x000fe400078e02d4 */
[----:B------:R-:W3:Y:S01]  /*6e50*/  LDL.LU.64 R212, [R1+0x20] ;  /* 0x0000200001d47983 */ /* 0x000ee20000300a00 */
[----:B------:R-:W-:Y:S01]  /*6e60*/  IADD3 R160, R201, -0x79, RZ ;  /* 0xffffff87c9a07810 */ /* 0x000fe20007ffe0ff */
[----:B------:R-:W-:Y:S02]  /*6e70*/  IMAD.WIDE R220, R161, 0x4, R220 ;  /* 0x00000004a1dc7825 */ /* 0x000fe400078e02dc */
[----:B------:R1:W-:Y:S01]  /*6e80*/  LDGSTS.E [R252+0xd800], [R152.64], !P2 ;  /* 0x0d80000098fc7fae */ /* 0x0003e2000d121844 */
[----:B------:R-:W-:Y:S02]  /*6e90*/  ISETP.GE.U32.AND P2, PT, R160, 0x7fffff48, PT ;  /* 0x7fffff48a000780c */ /* 0x000fe40003f46070 */
[----:B------:R-:W-:Y:S01]  /*6ea0*/  IADD3 R160, R201, -0x7d, RZ ;  /* 0xffffff83c9a07810 */ /* 0x000fe20007ffe0ff */
[----:B------:R1:W-:Y:S01]  /*6eb0*/  LDGSTS.E [R252+0xe000], [R220.64], !P6 ;  /* 0x0e000000dcfc7fae */ /* 0x0003e2000f121844 */
[----:B------:R-:W-:-:S02]  /*6ec0*/  IMAD.WIDE R228, R161, 0x4, R228 ;  /* 0x00000004a1e47825 */ /* 0x000fc400078e02e4 */
[----:B------:R-:W-:Y:S02]  /*6ed0*/  ISETP.GE.U32.AND P6, PT, R160, 0x7fffff44, PT ;  /* 0x7fffff44a000780c */ /* 0x000fe40003fc6070 */
[----:B------:R-:W-:Y:S01]  /*6ee0*/  IADD3 R160, R201, -0x42, RZ ;  /* 0xffffffbec9a07810 */ /* 0x000fe20007ffe0ff */
[----:B------:R1:W-:Y:S01]  /*6ef0*/  LDGSTS.E [R252+0xe800], [R228.64], !P5 ;  /* 0x0e800000e4fc7fae */ /* 0x0003e2000e921844 */
[----:B------:R-:W-:Y:S02]  /*6f00*/  IMAD.WIDE R236, R161, 0x4, R236 ;  /* 0x00000004a1ec7825 */ /* 0x000fe400078e02ec */
[----:B------:R-:W-:Y:S02]  /*6f10*/  ISETP.GE.U32.AND P5, PT, R160, 0x7fffff7f, PT ;  /* 0x7fffff7fa000780c */ /* 0x000fe40003fa6070 */
[----:B------:R-:W-:Y:S01]  /*6f20*/  IADD3 R160, R201, -0x46, RZ ;  /* 0xffffffbac9a07810 */ /* 0x000fe20007ffe0ff */
[----:B------:R-:W-:Y:S01]  /*6f30*/  IMAD.MOV.U32 R185, RZ, RZ, c[0x0][0x188] ;  /* 0x00006200ffb97624 */ /* 0x000fe200078e00ff */
[----:B------:R1:W-:Y:S02]  /*6f40*/  LDGSTS.E [R252+0xf000], [R236.64], !P2 ;  /* 0x0f000000ecfc7fae */ /* 0x0003e4000d121844 */
[----:B------:R-:W-:Y:S01]  /*6f50*/  ISETP.GE.U32.AND P2, PT, R160, 0x7fffff7b, PT ;  /* 0x7fffff7ba000780c */ /* 0x000fe20003f46070 */
[----:B------:R-:W-:Y:S01]  /*6f60*/  IMAD.WIDE R160, R161, 0x4, R244 ;  /* 0x00000004a1a07825 */ /* 0x000fe200078e02f4 */
[----:B------:R-:W-:-:S03]  /*6f70*/  IADD3 R184, R201, -0x4a, RZ ;  /* 0xffffffb6c9b87810 */ /* 0x000fc60007ffe0ff */
[----:B------:R-:W-:Y:S01]  /*6f80*/  IMAD.SHL.U32 R245, R185, 0x40, RZ ;  /* 0x00000040b9f57824 */ /* 0x000fe200078e00ff */
[----:B------:R1:W-:Y:S01]  /*6f90*/  LDGSTS.E [R252+0xf800], [R160.64], !P6 ;  /* 0x0f800000a0fc7fae */ /* 0x0003e2000f121844 */
[----:B------:R-:W-:Y:S02]  /*6fa0*/  LOP3.LUT R244, R252, 0x20, RZ, 0x3c, !PT ;  /* 0x00000020fcf47812 */ /* 0x000fe400078e3cff */
[----:B------:R-:W-:Y:S02]  /*6fb0*/  ISETP.GE.U32.AND P6, PT, R184, 0x7fffff77, PT ;  /* 0x7fffff77b800780c */ /* 0x000fe40003fc6070 */
[----:B------:R-:W-:Y:S01]  /*6fc0*/  IADD3 R184, R201, -0x4e, RZ ;  /* 0xffffffb2c9b87810 */ /* 0x000fe20007ffe0ff */
[----:B------:R-:W-:-:S04]  /*6fd0*/  IMAD.WIDE R146, R245, 0x4, R146 ;  /* 0x00000004f5927825 */ /* 0x000fc800078e0292 */
[----:B--2---:R-:W-:-:S04]  /*6fe0*/  IMAD.WIDE R192, R245, 0x4, R192 ;  /* 0x00000004f5c07825 */ /* 0x004fc800078e02c0 */
[----:B---3--:R-:W-:-:S05]  /*6ff0*/  IMAD.WIDE R212, R245, 0x4, R212 ;  /* 0x00000004f5d47825 */ /* 0x008fca00078e02d4 */
[----:B------:R2:W-:Y:S01]  /*7000*/  LDGSTS.E [R244+0x8200], [R212.64], !P5 ;  /* 0x08200000d4f47fae */ /* 0x0005e2000e921844 */
[----:B------:R-:W-:Y:S02]  /*7010*/  ISETP.GE.U32.AND P5, PT, R184, 0x7fffff73, PT ;  /* 0x7fffff73b800780c */ /* 0x000fe40003fa6070 */
[----:B------:R-:W-:Y:S01]  /*7020*/  IADD3 R184, R201, -0x52, RZ ;  /* 0xffffffaec9b87810 */ /* 0x000fe20007ffe0ff */
[----:B------:R-:W-:Y:S04]  /*7030*/  STL.64 [R1+0xe8], R212 ;  /* 0x0000e8d401007387 */ /* 0x000fe80000100a00 */
[----:B------:R3:W-:Y:S04]  /*7040*/  STL.64 [R1+0xc8], R192 ;  /* 0x0000c8c001007387 */ /* 0x0007e80000100a00 */
[----:B------:R3:W-:Y:S01]  /*7050*/  LDGSTS.E [R244+0x8a00], [R192.64], !P2 ;  /* 0x08a00000c0f47fae */ /* 0x0007e2000d121844 */
[----:B------:R-:W-:Y:S01]  /*7060*/  ISETP.GE.U32.AND P2, PT, R184, 0x7fffff6f, PT ;  /* 0x7fffff6fb800780c */ /* 0x000fe20003f46070 */
[----:B---3--:R-:W-:Y:S01]  /*7070*/  IMAD.WIDE R192, R245, 0x4, R138 ;  /* 0x00000004f5c07825 */ /* 0x008fe200078e028a */
[----:B------:R-:W-:-:S04]  /*7080*/  IADD3 R138, R201, -0x56, RZ ;  /* 0xffffffaac98a7810 */ /* 0x000fc80007ffe0ff */
[----:B------:R3:W-:Y:S01]  /*7090*/  LDGSTS.E [R244+0x9200], [R192.64], !P6 ;  /* 0x09200000c0f47fae */ /* 0x0007e2000f121844 */
[----:B------:R-:W-:-:S03]  /*70a0*/  ISETP.GE.U32.AND P6, PT, R138, 0x7fffff6b, PT ;  /* 0x7fffff6b8a00780c */ /* 0x000fc60003fc6070 */
[----:B------:R-:W-:Y:S01]  /*70b0*/  STL.64 [R1+0xb0], R192 ;  /* 0x0000b0c001007387 */ /* 0x000fe20000100a00 */
[----:B------:R-:W-:-:S03]  /*70c0*/  IADD3 R138, R201, -0x5a, RZ ;  /* 0xffffffa6c98a7810 */ /* 0x000fc60007ffe0ff */
[----:B------:R1:W-:Y:S04]  /*70d0*/  STL.64 [R1+0xa0], R146 ;  /* 0x0000a09201007387 */ /* 0x0003e80000100a00 */
[----:B------:R1:W-:Y:S01]  /*70e0*/  LDGSTS.E [R244+0x9a00], [R146.64], !P5 ;  /* 0x09a0000092f47fae */ /* 0x0003e2000e921844 */
[----:B------:R-:W-:Y:S02]  /*70f0*/  ISETP.GE.U32.AND P5, PT, R138, 0x7fffff67, PT ;  /* 0x7fffff678a00780c */ /* 0x000fe40003fa6070 */
[----:B------:R-:W-:Y:S01]  /*7100*/  IADD3 R138, R201, -0x5e, RZ ;  /* 0xffffffa2c98a7810 */ /* 0x000fe20007ffe0ff */
[----:B-1----:R-:W-:-:S05]  /*7110*/  IMAD.WIDE R146, R245, 0x4, R154 ;  /* 0x00000004f5927825 */ /* 0x002fca00078e029a */
[----:B------:R1:W-:Y:S04]  /*7120*/  STL.64 [R1+0x88], R146 ;  /* 0x0000889201007387 */ /* 0x0003e80000100a00 */
[----:B------:R1:W-:Y:S01]  /*7130*/  LDGSTS.E [R244+0xa200], [R146.64], !P2 ;  /* 0x0a20000092f47fae */ /* 0x0003e2000d121844 */
[----:B------:R-:W-:Y:S01]  /*7140*/  ISETP.GE.U32.AND P2, PT, R138, 0x7fffff63, PT ;  /* 0x7fffff638a00780c */ /* 0x000fe20003f46070 */
[----:B-1----:R-:W-:-:S05]  /*7150*/  IMAD.WIDE R146, R245, 0x4, R162 ;  /* 0x00000004f5927825 */ /* 0x002fca00078e02a2 */
[----:B------:R1:W-:Y:S04]  /*7160*/  STL.64 [R1+0x70], R146 ;  /* 0x0000709201007387 */ /* 0x0003e80000100a00 */
[----:B------:R1:W-:Y:S02]  /*7170*/  LDGSTS.E [R244+0xaa00], [R146.64], !P6 ;  /* 0x0aa0000092f47fae */ /* 0x0003e4000f121844 */
[----:B-1----:R-:W-:-:S05]  /*7180*/  IMAD.WIDE R146, R245, 0x4, R170 ;  /* 0x00000004f5927825 */ /* 0x002fca00078e02aa */
[----:B------:R1:W-:Y:S04]  /*7190*/  STL.64 [R1+0x60], R146 ;  /* 0x0000609201007387 */ /* 0x0003e80000100a00 */
[----:B------:R1:W-:Y:S02]  /*71a0*/  LDGSTS.E [R244+0xb200], [R146.64], !P5 ;  /* 0x0b20000092f47fae */ /* 0x0003e4000e921844 */
[----:B-1----:R-:W-:-:S05]  /*71b0*/  IMAD.WIDE R146, R245, 0x4, R178 ;  /* 0x00000004f5927825 */ /* 0x002fca00078e02b2 */
[----:B------:R1:W-:Y:S04]  /*71c0*/  STL.64 [R1+0x50], R146 ;  /* 0x0000509201007387 */ /* 0x0003e80000100a00 */
[----:B------:R1:W-:Y:S04]  /*71d0*/  LDGSTS.E [R244+0xba00], [R146.64], !P2 ;  /* 0x0ba0000092f47fae */ /* 0x0003e8000d121844 */
[----:B-1----:R-:W4:Y:S01]  /*71e0*/  LDL.LU.64 R146, [R1+0x18] ;  /* 0x0000180001927983 */ /* 0x002f220000300a00 */
[----:B------:R-:W-:-:S04]  /*71f0*/  IADD3 R138, R201, -0x62, RZ ;  /* 0xffffff9ec98a7810 */ /* 0x000fc80007ffe0ff */
[----:B------:R-:W-:Y:S02]  /*7200*/  ISETP.GE.U32.AND P6, PT, R138, 0x7fffff5f, PT ;  /* 0x7fffff5f8a00780c */ /* 0x000fe40003fc6070 */
[----:B------:R-:W-:-:S04]  /*7210*/  IADD3 R138, R201, -0x66, RZ ;  /* 0xffffff9ac98a7810 */ /* 0x000fc80007ffe0ff */
[----:B------:R-:W-:Y:S02]  /*7220*/  ISETP.GE.U32.AND P5, PT, R138, 0x7fffff5b, PT ;  /* 0x7fffff5b8a00780c */ /* 0x000fe40003fa6070 */
[----:B------:R-:W-:Y:S01]  /*7230*/  IADD3 R138, R201, -0x6a, RZ ;  /* 0xffffff96c98a7810 */ /* 0x000fe20007ffe0ff */
[----:B------:R-:W-:-:S03]  /*7240*/  IMAD.WIDE R178, R245, 0x4, R186 ;  /* 0x00000004f5b27825 */ /* 0x000fc600078e02ba */
[----:B------:R-:W-:Y:S02]  /*7250*/  ISETP.GE.U32.AND P2, PT, R138, 0x7fffff57, PT ;  /* 0x7fffff578a00780c */ /* 0x000fe40003f46070 */
[----:B------:R-:W-:Y:S01]  /*7260*/  IADD3 R138, R201, -0x6e, RZ ;  /* 0xffffff92c98a7810 */ /* 0x000fe20007ffe0ff */
[----:B------:R1:W-:Y:S01]  /*7270*/  LDGSTS.E [R244+0xc200], [R178.64], !P6 ;  /* 0x0c200000b2f47fae */ /* 0x0003e2000f121844 */
[----:B--2---:R-:W-:Y:S02]  /*7280*/  IMAD.WIDE R212, R245, 0x4, R194 ;  /* 0x00000004f5d47825 */ /* 0x004fe400078e02c2 */
        /* <DEDUP_REMOVED lines=19> */
[----:B---3--:R-:W-:-:S02]  /*73c0*/  IMAD.WIDE R192, R245, 0x4, R238 ;  /* 0x00000004f5c07825 */ /* 0x008fc400078e02ee */
[----:B------:R-:W-:Y:S02]  /*73d0*/  ISETP.GE.U32.AND P2, PT, R138, 0x7fffff7e, PT ;  /* 0x7fffff7e8a00780c */ /* 0x000fe40003f46070 */
[----:B------:R-:W-:Y:S01]  /*73e0*/  IADD3 R138, R201, -0x47, RZ ;  /* 0xffffffb9c98a7810 */ /* 0x000fe20007ffe0ff */
[----:B------:R-:W-:Y:S01]  /*73f0*/  IMAD.WIDE R194, R245, 0x4, R246 ;  /* 0x00000004f5c27825 */ /* 0x000fe200078e02f6 */
[----:B------:R1:W-:Y:S02]  /*7400*/  LDGSTS.E [R244+0xf200], [R192.64], !P6 ;  /* 0x0f200000c0f47fae */ /* 0x0003e4000f121844 */
[----:B------:R-:W-:Y:S02]  /*7410*/  ISETP.GE.U32.AND P6, PT, R138, 0x7fffff7a, PT ;  /* 0x7fffff7a8a00780c */ /* 0x000fe40003fc6070 */
[----:B------:R-:W-:Y:S01]  /*7420*/  IADD3 R138, R201, -0x4b, RZ ;  /* 0xffffffb5c98a7810 */ /* 0x000fe20007ffe0ff */
[----:B------:R1:W-:Y:S03]  /*7430*/  LDGSTS.E [R244+0xfa00], [R194.64], !P5 ;  /* 0x0fa00000c2f47fae */ /* 0x0003e6000e921844 */
[----:B------:R-:W-:-:S02]  /*7440*/  ISETP.GE.U32.AND P5, PT, R138, 0x7fffff76, PT ;  /* 0x7fffff768a00780c */ /* 0x000fc40003fa6070 */
[----:B------:R-:W-:Y:S02]  /*7450*/  IADD3 R138, R201, -0x4f, RZ ;  /* 0xffffffb1c98a7810 */ /* 0x000fe40007ffe0ff */
[----:B-1----:R-:W-:Y:S01]  /*7460*/  LOP3.LUT R244, R252, 0x40, RZ, 0x3c, !PT ;  /* 0x00000040fcf47812 */ /* 0x002fe200078e3cff */
[----:B------:R-:W-:-:S04]  /*7470*/  IMAD.WIDE R214, R245, 0x4, R164 ;  /* 0x00000004f5d67825 */ /* 0x000fc800078e02a4 */
[----:B----4-:R-:W-:-:S05]  /*7480*/  IMAD.WIDE R146, R245, 0x4, R146 ;  /* 0x00000004f5927825 */ /* 0x010fca00078e0292 */
[----:B------:R1:W-:Y:S04]  /*7490*/  STL.64 [R1+0xe0], R146 ;  /* 0x0000e09201007387 */ /* 0x0003e80000100a00 */
[----:B------:R1:W-:Y:S01]  /*74a0*/  LDGSTS.E [R244+0x8400], [R146.64], !P2 ;  /* 0x0840000092f47fae */ /* 0x0003e2000d121844 */
[----:B------:R-:W-:Y:S01]  /*74b0*/  ISETP.GE.U32.AND P2, PT, R138, 0x7fffff72, PT ;  /* 0x7fffff728a00780c */ /* 0x000fe20003f46070 */
[----:B------:R-:W-:-:S04]  /*74c0*/  IMAD.WIDE R138, R245, 0x4, R140 ;  /* 0x00000004f58a7825 */ /* 0x000fc800078e028c */
[----:B-1----:R-:W-:Y:S01]  /*74d0*/  IMAD.WIDE R146, R245, 0x4, R132 ;  /* 0x00000004f5927825 */ /* 0x002fe200078e0284 */
[----:B------:R-:W-:-:S04]  /*74e0*/  IADD3 R132, R201, -0x53, RZ ;  /* 0xffffffadc9847810 */ /* 0x000fc80007ffe0ff */
[----:B------:R1:W-:Y:S01]  /*74f0*/  LDGSTS.E [R244+0x8c00], [R146.64], !P6 ;  /* 0x08c0000092f47fae */ /* 0x0003e2000f121844 */
[----:B------:R-:W-:Y:S02]  /*7500*/  ISETP.GE.U32.AND P6, PT, R132, 0x7fffff6e, PT ;  /* 0x7fffff6e8400780c */ /* 0x000fe40003fc6070 */
[----:B------:R-:W-:Y:S01]  /*7510*/  IADD3 R132, R201, -0x57, RZ ;  /* 0xffffffa9c9847810 */ /* 0x000fe20007ffe0ff */
[----:B------:R-:W-:Y:S04]  /*7520*/  STL.64 [R1+0xc0], R146 ;  /* 0x0000c09201007387 */ /* 0x000fe80000100a00 */
[----:B------:R2:W-:Y:S04]  /*7530*/  STL.64 [R1+0xa8], R138 ;  /* 0x0000a88a01007387 */ /* 0x0005e80000100a00 */
[----:B------:R2:W-:Y:S01]  /*7540*/  LDGSTS.E [R244+0x9400], [R138.64], !P5 ;  /* 0x094000008af47fae */ /* 0x0005e2000e921844 */
[----:B------:R-:W-:-:S02]  /*7550*/  ISETP.GE.U32.AND P5, PT, R132, 0x7fffff6a, PT ;  /* 0x7fffff6a8400780c */ /* 0x000fc40003fa6070 */
[----:B------:R-:W-:Y:S01]  /*7560*/  IADD3 R132, R201, -0x5b, RZ ;  /* 0xffffffa5c9847810 */ /* 0x000fe20007ffe0ff */
[----:B--2---:R-:W-:-:S05]  /*7570*/  IMAD.WIDE R138, R245, 0x4, R148 ;  /* 0x00000004f58a7825 */ /* 0x004fca00078e0294 */
[----:B------:R2:W-:Y:S01]  /*7580*/  LDGSTS.E [R244+0x9c00], [R138.64], !P2 ;  /* 0x09c000008af47fae */ /* 0x0005e2000d121844 */
[----:B------:R-:W-:-:S03]  /*7590*/  ISETP.GE.U32.AND P2, PT, R132, 0x7fffff66, PT ;  /* 0x7fffff668400780c */ /* 0x000fc60003f46070 */
[----:B------:R2:W-:Y:S02]  /*75a0*/  STL.64 [R1+0x98], R138 ;  /* 0x0000988a01007387 */ /* 0x0005e40000100a00 */
[----:B--2---:R-:W-:-:S05]  /*75b0*/  IMAD.WIDE R138, R245, 0x4, R156 ;  /* 0x00000004f58a7825 */ /* 0x004fca00078e029c */
[----:B------:R2:W-:Y:S04]  /*75c0*/  STL.64 [R1+0x80], R138 ;  /* 0x0000808a01007387 */ /* 0x0005e80000100a00 */
[----:B------:R2:W-:Y:S04]  /*75d0*/  LDGSTS.E [R244+0xa400], [R138.64], !P6 ;  /* 0x0a4000008af47fae */ /* 0x0005e8000f121844 */
[----:B------:R3:W-:Y:S01]  /*75e0*/  LDGSTS.E [R244+0xac00], [R214.64], !P5 ;  /* 0x0ac00000d6f47fae */ /* 0x0007e2000e921844 */
[----:B--2---:R-:W-:-:S05]  /*75f0*/  IMAD.WIDE R138, R245, 0x4, R172 ;  /* 0x00000004f58a7825 */ /* 0x004fca00078e02ac */
[----:B------:R2:W-:Y:S04]  /*7600*/  STL.64 [R1+0x58], R138 ;  /* 0x0000588a01007387 */ /* 0x0005e80000100a00 */
[----:B------:R2:W-:Y:S02]  /*7610*/  LDGSTS.E [R244+0xb400], [R138.64], !P2 ;  /* 0x0b4000008af47fae */ /* 0x0005e4000d121844 */
[----:B--2---:R-:W-:-:S05]  /*7620*/  IMAD.WIDE R138, R245, 0x4, R180 ;  /* 0x00000004f58a7825 */ /* 0x004fca00078e02b4 */
[----:B------:R2:W-:Y:S04]  /*7630*/  STL.64 [R1+0x48], R138 ;  /* 0x0000488a01007387 */ /* 0x0005e80000100a00 */
[----:B-1----:R-:W4:Y:S01]  /*7640*/  LDL.LU.64 R146, [R1+0x10] ;  /* 0x0000100001927983 */ /* 0x002f220000300a00 */
[----:B------:R-:W-:-:S04]  /*7650*/  IADD3 R132, R201, -0x5f, RZ ;  /* 0xffffffa1c9847810 */ /* 0x000fc80007ffe0ff */
[----:B------:R-:W-:Y:S02]  /*7660*/  ISETP.GE.U32.AND P6, PT, R132, 0x7fffff62, PT ;  /* 0x7fffff628400780c */ /* 0x000fe40003fc6070 */
[----:B------:R-:W-:-:S04]  /*7670*/  IADD3 R132, R201, -0x63, RZ ;  /* 0xffffff9dc9847810 */ /* 0x000fc80007ffe0ff */
[----:B------:R-:W-:Y:S02]  /*7680*/  ISETP.GE.U32.AND P5, PT, R132, 0x7fffff5e, PT ;  /* 0x7fffff5e8400780c */ /* 0x000fe40003fa6070 */
[----:B------:R-:W-:-:S04]  /*7690*/  IADD3 R132, R201, -0x67, RZ ;  /* 0xffffff99c9847810 */ /* 0x000fc80007ffe0ff */
[----:B------:R-:W-:Y:S01]  /*76a0*/  ISETP.GE.U32.AND P2, PT, R132, 0x7fffff5a, PT ;  /* 0x7fffff5a8400780c */ /* 0x000fe20003f46070 */
[----:B------:R2:W-:Y:S01]  /*76b0*/  LDGSTS.E [R244+0xbc00], [R138.64], !P6 ;  /* 0x0bc000008af47fae */ /* 0x0005e2000f121844 */
        /* <DEDUP_REMOVED lines=8> */
[----:B------:R1:W-:Y:S04]  /*7740*/  STL.64 [R1+0x40], R138 ;  /* 0x0000408a01007387 */ /* 0x0003e80000100a00 */
[----:B------:R1:W-:Y:S01]  /*7750*/  LDGSTS.E [R244+0xcc00], [R138.64], !P2 ;  /* 0x0cc000008af47fae */ /* 0x0003e2000d121844 */
[----:B------:R-:W-:-:S02]  /*7760*/  ISETP.GE.U32.AND P2, PT, R132, 0x7fffff4e, PT ;  /* 0x7fffff4e8400780c */ /* 0x000fc40003f46070 */
[----:B------:R-:W-:Y:S01]  /*7770*/  IADD3 R132, R201, -0x77, RZ ;  /* 0xffffff89c9847810 */ /* 0x000fe20007ffe0ff */
[----:B-1----:R-:W-:-:S05]  /*7780*/  IMAD.WIDE R138, R245, 0x4, R208 ;  /* 0x00000004f58a7825 */ /* 0x002fca00078e02d0 */
[----:B------:R1:W-:Y:S04]  /*7790*/  STL.64 [R1+0x38], R138 ;  /* 0x0000388a01007387 */ /* 0x0003e80000100a00 */
[----:B------:R1:W-:Y:S01]  /*77a0*/  LDGSTS.E [R244+0xd400], [R138.64], !P6 ;  /* 0x0d4000008af47fae */ /* 0x0003e2000f121844 */
[----:B------:R-:W-:Y:S02]  /*77b0*/  ISETP.GE.U32.AND P6, PT, R132, 0x7fffff4a, PT ;  /* 0x7fffff4a8400780c */ /* 0x000fe40003fc6070 */
        /* <DEDUP_REMOVED lines=11> */
[----:B------:R-:W-:-:S04]  /*7870*/  IMAD.WIDE R238, R245, 0x4, R240 ;  /* 0x00000004f5ee7825 */ /* 0x000fc800078e02f0 */
[----:B-1----:R-:W-:-:S05]  /*7880*/  IMAD.WIDE R138, R245, 0x4, R232 ;  /* 0x00000004f58a7825 */ /* 0x002fca00078e02e8 */
[----:B------:R1:W-:Y:S01]  /*7890*/  LDGSTS.E [R244+0xec00], [R138.64], !P6 ;  /* 0x0ec000008af47fae */ /* 0x0003e2000f121844 */
[----:B------:R-:W-:Y:S02]  /*78a0*/  ISETP.GE.U32.AND P6, PT, R132, 0x7fffff7d, PT ;  /* 0x7fffff7d8400780c */ /* 0x000fe40003fc6070 */
[----:B------:R-:W-:Y:S01]  /*78b0*/  IADD3 R132, R201, -0x48, RZ ;  /* 0xffffffb8c9847810 */ /* 0x000fe20007ffe0ff */
[----:B------:R3:W-:Y:S01]  /*78c0*/  LDGSTS.E [R244+0xf400], [R238.64], !P5 ;  /* 0x0f400000eef47fae */ /* 0x0007e2000e921844 */
[----:B------:R-:W-:Y:S02]  /*78d0*/  IMAD.WIDE R240, R245, 0x4, R248 ;  /* 0x00000004f5f07825 */ /* 0x000fe400078e02f8 */
[----:B------:R-:W-:Y:S02]  /*78e0*/  ISETP.GE.U32.AND P5, PT, R132, 0x7fffff79, PT ;  /* 0x7fffff798400780c */ /* 0x000fe40003fa6070 */
[----:B------:R-:W-:Y:S01]  /*78f0*/  IADD3 R132, R201, -0x4c, RZ ;  /* 0xffffffb4c9847810 */ /* 0x000fe20007ffe0ff */
[----:B------:R1:W-:Y:S01]  /*7900*/  STL.64 [R1+0x20], R138 ;  /* 0x0000208a01007387 */ /* 0x0003e20000100a00 */
[----:B------:R-:W-:-:S03]  /*7910*/  IMAD.WIDE R134, R245, 0x4, R134 ;  /* 0x00000004f5867825 */ /* 0x000fc600078e0286 */
[----:B------:R3:W-:Y:S01]  /*7920*/  LDGSTS.E [R244+0xfc00], [R240.64], !P2 ;  /* 0x0fc00000f0f47fae */ /* 0x0007e2000d121844 */
[----:B------:R-:W-:Y:S02]  /*7930*/  ISETP.GE.U32.AND P2, PT, R132, 0x7fffff75, PT ;  /* 0x7fffff758400780c */ /* 0x000fe40003f46070 */
[----:B------:R-:W-:Y:S02]  /*7940*/  IADD3 R132, R201, -0x50, RZ ;  /* 0xffffffb0c9847810 */ /* 0x000fe40007ffe0ff */
[----:B-1----:R-:W-:Y:S01]  /*7950*/  LOP3.LUT R139, R252, 0x60, RZ, 0x3c, !PT ;  /* 0x00000060fc8b7812 */ /* 0x002fe200078e3cff */
[----:B------:R-:W-:-:S04]  /*7960*/  IMAD.WIDE R248, R245, 0x4, R166 ;  /* 0x00000004f5f87825 */ /* 0x000fc800078e02a6 */
[----:B------:R-:W-:-:S04]  /*7970*/  IMAD.WIDE R246, R245, 0x4, R174 ;  /* 0x00000004f5f67825 */ /* 0x000fc800078e02ae */
[----:B----4-:R-:W-:-:S05]  /*7980*/  IMAD.WIDE R140, R245, 0x4, R146 ;  /* 0x00000004f58c7825 */ /* 0x010fca00078e0292 */
        /* <DEDUP_REMOVED lines=9> */
[----:B------:R2:W-:Y:S04]  /*7a20*/  STL.64 [R1+0x10], R134 ;  /* 0x0000108601007387 */ /* 0x0005e80000100a00 */
[----:B------:R2:W-:Y:S01]  /*7a30*/  LDGSTS.E [R139+0x9600], [R134.64], !P2 ;  /* 0x09600000868b7fae */ /* 0x0005e2000d121844 */
[----:B------:R-:W-:Y:S02]  /*7a40*/  ISETP.GE.U32.AND P2, PT, R132, 0x7fffff69, PT ;  /* 0x7fffff698400780c */ /* 0x000fe40003f46070 */
[----:B------:R-:W-:Y:S01]  /*7a50*/  IADD3 R132, R201, -0x5c, RZ ;  /* 0xffffffa4c9847810 */ /* 0x000fe20007ffe0ff */
[----:B--2---:R-:W-:-:S05]  /*7a60*/  IMAD.WIDE R134, R245, 0x4, R150 ;  /* 0x00000004f5867825 */ /* 0x004fca00078e0296 */
[----:B------:R2:W-:Y:S01]  /*7a70*/  LDGSTS.E [R139+0x9e00], [R134.64], !P6 ;  /* 0x09e00000868b7fae */ /* 0x0005e2000f121844 */
[----:B------:R-:W-:-:S03]  /*7a80*/  ISETP.GE.U32.AND P6, PT, R132, 0x7fffff65, PT ;  /* 0x7fffff658400780c */ /* 0x000fc60003fc6070 */
[----:B------:R2:W-:Y:S01]  /*7a90*/  STL.64 [R1+0x8], R134 ;  /* 0x0000088601007387 */ /* 0x0005e20000100a00 */
[----:B------:R-:W-:Y:S01]  /*7aa0*/  IADD3 R132, R201, -0x60, RZ ;  /* 0xffffffa0c9847810 */ /* 0x000fe20007ffe0ff */
[----:B--2---:R-:W-:-:S05]  /*7ab0*/  IMAD.WIDE R134, R245, 0x4, R158 ;  /* 0x00000004f5867825 */ /* 0x004fca00078e029e */
[----:B------:R1:W-:Y:S01]  /*7ac0*/  LDGSTS.E [R139+0xa600], [R134.64], !P5 ;  /* 0x0a600000868b7fae */ /* 0x0003e2000e921844 */
[----:B------:R-:W-:Y:S01]  /*7ad0*/  ISETP.GE.U32.AND P5, PT, R132, 0x7fffff61, PT ;  /* 0x7fffff618400780c */ /* 0x000fe20003fa6070 */
[----:B------:R-:W-:Y:S01]  /*7ae0*/  IMAD.MOV.U32 R245, RZ, RZ, c[0x0][0x188] ;  /* 0x00006200fff57624 */ /* 0x000fe200078e00ff */
[----:B------:R-:W-:Y:S01]  /*7af0*/  IADD3 R132, R201, -0x64, RZ ;  /* 0xffffff9cc9847810 */ /* 0x000fe20007ffe0ff */
[----:B------:R-:W-:Y:S04]  /*7b00*/  STL.64 [R1], R134 ;  /* 0x0000008601007387 */ /* 0x000fe80000100a00 */
[----:B------:R1:W-:Y:S01]  /*7b10*/  LDGSTS.E [R139+0xae00], [R248.64], !P2 ;  /* 0x0ae00000f88b7fae */ /* 0x0003e2000d121844 */
[----:B------:R-:W-:-:S03]  /*7b20*/  ISETP.GE.U32.AND P2, PT, R132, 0x7fffff5d, PT ;  /* 0x7fffff5d8400780c */ /* 0x000fc60003f46070 */
[----:B------:R-:W-:Y:S01]  /*7b30*/  STL.64 [R1+0x458], R248 ;  /* 0x000458f801007387 */ /* 0x000fe20000100a00 */
[----:B------:R-:W-:-:S03]  /*7b40*/  IADD3 R132, R201, -0x68, RZ ;  /* 0xffffff98c9847810 */ /* 0x000fc60007ffe0ff */
[----:B------:R2:W-:Y:S04]  /*7b50*/  LDGSTS.E [R139+0xb600], [R246.64], !P6 ;  /* 0x0b600000f68b7fae */ /* 0x0005e8000f121844 */
[----:B------:R2:W-:Y:S01]  /*7b60*/  STL.64 [R1+0x450], R246 ;  /* 0x000450f601007387 */ /* 0x0005e20000100a00 */
[----:B------:R-:W-:Y:S02]  /*7b70*/  ISETP.GE.U32.AND P6, PT, R132, 0x7fffff59, PT ;  /* 0x7fffff598400780c */ /* 0x000fe40003fc6070 */
[----:B------:R-:W-:Y:S01]  /*7b80*/  IADD3 R132, R201, -0x6c, RZ ;  /* 0xffffff94c9847810 */ /* 0x000fe20007ffe0ff */
[----:B--2---:R-:W-:-:S04]  /*7b90*/  IMAD.SHL.U32 R247, R245, 0x40, RZ ;  /* 0x00000040f5f77824 */ /* 0x004fc800078e00ff */
[----:B---3--:R-:W-:-:S04]  /*7ba0*/  IMAD.WIDE R244, R247, 0x4, R182 ;  /* 0x00000004f7f47825 */ /* 0x008fc800078e02b6 */
[----:B------:R-:W-:Y:S01]  /*7bb0*/  IMAD.WIDE R190, R247, 0x4, R190 ;  /* 0x00000004f7be7825 */ /* 0x000fe200078e02be */
[----:B------:R1:W-:Y:S01]  /*7bc0*/  LDGSTS.E [R139+0xbe00], [R244.64], !P5 ;  /* 0x0be00000f48b7fae */ /* 0x0003e2000e921844 */
[----:B------:R-:W-:Y:S02]  /*7bd0*/  ISETP.GE.U32.AND P5, PT, R132, 0x7fffff55, PT ;  /* 0x7fffff558400780c */ /* 0x000fe40003fa6070 */
[----:B------:R-:W-:Y:S01]  /*7be0*/  IADD3 R132, R201, -0x70, RZ ;  /* 0xffffff90c9847810 */ /* 0x000fe20007ffe0ff */
[----:B------:R-:W-:Y:S01]  /*7bf0*/  STL.64 [R1+0x460], R244 ;  /* 0x000460f401007387 */ /* 0x000fe20000100a00 */
[----:B------:R-:W-:-:S03]  /*7c00*/  IMAD.WIDE R202, R247, 0x4, R202 ;  /* 0x00000004f7ca7825 */ /* 0x000fc600078e02ca */
[----:B------:R2:W-:Y:S01]  /*7c10*/  LDGSTS.E [R139+0xc600], [R190.64], !P2 ;  /* 0x0c600000be8b7fae */ /* 0x0005e2000d121844 */
[----:B------:R-:W-:-:S03]  /*7c20*/  ISETP.GE.U32.AND P2, PT, R132, 0x7fffff51, PT ;  /* 0x7fffff518400780c */ /* 0x000fc60003f46070 */
[----:B------:R2:W-:Y:S01]  /*7c30*/  STL.64 [R1+0x448], R190 ;  /* 0x000448be01007387 */ /* 0x0005e20000100a00 */
[----:B------:R-:W-:Y:S01]  /*7c40*/  IADD3 R132, R201, -0x74, RZ ;  /* 0xffffff8cc9847810 */ /* 0x000fe20007ffe0ff */
[----:B------:R-:W-:Y:S01]  /*7c50*/  IMAD.WIDE R210, R247, 0x4, R210 ;  /* 0x00000004f7d27825 */ /* 0x000fe200078e02d2 */
[----:B--2---:R-:W-:-:S05]  /*7c60*/  LOP3.LUT R191, R252, 0x60, RZ, 0x3c, !PT ;  /* 0x00000060fcbf7812 */ /* 0x004fca00078e3cff */
[----:B------:R2:W-:Y:S01]  /*7c70*/  LDGSTS.E [R191+0xce00], [R202.64], !P6 ;  /* 0x0ce00000cabf7fae */ /* 0x0005e2000f121844 */
        /* <DEDUP_REMOVED lines=18> */
[----:B------:R1:W-:Y:S03]  /*7da0*/  LDGSTS.E [R191+0xf600], [R242.64], !P2 ;  /* 0x0f600000f2bf7fae */ /* 0x0003e6000d121844 */
[----:B------:R-:W-:Y:S01]  /*7db0*/  ISETP.GE.U32.AND P2, PT, R132, 0x7fffff38, PT ;  /* 0x7fffff388400780c */ /* 0x000fe20003f46070 */
[----:B------:R-:W-:Y:S02]  /*7dc0*/  IMAD.MOV.U32 R132, RZ, RZ, c[0x0][0x18c] ;  /* 0x00006300ff847624 */ /* 0x000fe400078e00ff */
[----:B------:R-:W-:-:S04]  /*7dd0*/  IMAD.WIDE R250, R247, 0x4, R250 ;  /* 0x00000004f7fa7825 */ /* 0x000fc800078e02fa */
[----:B------:R-:W-:Y:S01]  /*7de0*/  IMAD.SHL.U32 R133, R132, 0x40, RZ ;  /* 0x0000004084857824 */ /* 0x000fe200078e00ff */
[----:B------:R1:W-:Y:S03]  /*7df0*/  LDGSTS.E [R191+0xfe00], [R250.64], !P4 ;  /* 0x0fe00000fabf7fae */ /* 0x0003e6000e121844 */
[C---:B------:R-:W-:Y:S01]  /*7e00*/  IMAD.WIDE R2, R133.reuse, 0x4, R2 ;  /* 0x0000000485027825 */ /* 0x040fe200078e0202 */
[----:B------:R-:W0:Y:S03]  /*7e10*/  LDGDEPBAR ;  /* 0x00000000000079af */ /* 0x000e260000000000 */
[C---:B------:R-:W-:Y:S01]  /*7e20*/  IMAD.WIDE R10, R133.reuse, 0x4, R10 ;  /* 0x00000004850a7825 */ /* 0x040fe200078e020a */
[----:B------:R1:W-:Y:S03]  /*7e30*/  LDGSTS.E [R199+0x30000], [R2.64], P3 ;  /* 0x3000000002c77fae */ /* 0x0003e60009921844 */
        /* <DEDUP_REMOVED lines=22> */
[----:B------:R-:W-:Y:S01]  /*7fa0*/  IMAD.WIDE R106, R133, 0x4, R106 ;  /* 0x00000004856a7825 */ /* 0x000fe200078e026a */
[----:B-1----:R-:W-:Y:S01]  /*7fb0*/  LOP3.LUT R139, R199, 0x20, RZ, 0x3c, !PT ;  /* 0x00000020c78b7812 */ /* 0x002fe200078e3cff */
[----:B------:R1:W-:Y:S02]  /*7fc0*/  LDGSTS.E [R199+0x36000], [R98.64], P3 ;  /* 0x3600000062c77fae */ /* 0x0003e40009921844 */
[----:B------:R-:W-:-:S02]  /*7fd0*/  IMAD.WIDE R114, R133, 0x4, R114 ;  /* 0x0000000485727825 */ /* 0x000fc400078e0272 */
[----:B------:R1:W-:Y:S02]  /*7fe0*/  LDGSTS.E [R199+0x36800], [R106.64], P3 ;  /* 0x368000006ac77fae */ /* 0x0003e40009921844 */
[C---:B------:R-:W-:Y:S02]  /*7ff0*/  IMAD.WIDE R122, R133.reuse, 0x4, R122 ;  /* 0x00000004857a7825 */ /* 0x040fe400078e027a */
[----:B------:R1:W-:Y:S02]  /*8000*/  LDGSTS.E [R199+0x37000], [R114.64], P3 ;  /* 0x3700000072c77fae */ /* 0x0003e40009921844 */
[C---:B------:R-:W-:Y:S02]  /*8010*/  IMAD.WIDE R4, R133.reuse, 0x4, R4 ;  /* 0x0000000485047825 */ /* 0x040fe400078e0204 */
        /* <DEDUP_REMOVED lines=28> */
[----:B------:R-:W-:Y:S02]  /*81e0*/  STL.64 [R1+0x468], R202 ;  /* 0x000468ca01007387 */ /* 0x000fe40000100a00 */
[C---:B------:R-:W-:Y:S02]  /*81f0*/  IMAD.WIDE R124, R133.reuse, 0x4, R124 ;  /* 0x00000004857c7825 */ /* 0x040fe400078e027c */
[----:B------:R1:W-:Y:S04]  /*8200*/  LDGSTS.E [R139+0x36a00], [R108.64], P3 ;  /* 0x36a000006c8b7fae */ /* 0x0003e80009921844 */
[----:B------:R3:W-:Y:S04]  /*8210*/  STL.64 [R1+0x470], R210 ;  /* 0x000470d201007387 */ /* 0x0007e80000100a00 */
[----:B------:R1:W-:Y:S04]  /*8220*/  LDGSTS.E [R139+0x37200], [R116.64], P3 ;  /* 0x37200000748b7fae */ /* 0x0003e80009921844 */
[----:B------:R4:W-:Y:S04]  /*8230*/  STL.64 [R1+0x478], R218 ;  /* 0x000478da01007387 */ /* 0x0009e80000100a00 */
[----:B------:R1:W-:Y:S04]  /*8240*/  LDGSTS.E [R139+0x37a00], [R124.64], P3 ;  /* 0x37a000007c8b7fae */ /* 0x0003e80009921844 */
[----:B-1----:R-:W2:Y:S04]  /*8250*/  LDL.LU.64 R138, [R1+0xd0] ;  /* 0x0000d000018a7983 */ /* 0x002ea80000300a00 */
[----:B------:R-:W3:Y:S01]  /*8260*/  LDL.LU.64 R170, [R1+0xb8] ;  /* 0x0000b80001aa7983 */ /* 0x000ee20000300a00 */
[----:B------:R-:W-:Y:S01]  /*8270*/  IMAD.WIDE R6, R133, 0x4, R6 ;  /* 0x0000000485067825 */ /* 0x000fe200078e0206 */
[----:B------:R-:W-:-:S02]  /*8280*/  LOP3.LUT R147, R199, 0x40, RZ, 0x3c, !PT ;  /* 0x00000040c7937812 */ /* 0x000fc400078e3cff */
[----:B------:R-:W4:Y:S01]  /*8290*/  LDL.LU.64 R162, [R1+0x90] ;  /* 0x0000900001a27983 */ /* 0x000f220000300a00 */
[----:B------:R-:W-:-:S03]  /*82a0*/  IMAD.WIDE R14, R133, 0x4, R14 ;  /* 0x00000004850e7825 */ /* 0x000fc600078e020e */
[----:B------:R1:W-:Y:S01]  /*82b0*/  LDGSTS.E [R147+0x30400], [R6.64], P3 ;  /* 0x3040000006937fae */ /* 0x0003e20009921844 */
        /* <DEDUP_REMOVED lines=19> */
[----:B------:R-:W5:Y:S01]  /*83f0*/  LDL.LU.64 R154, [R1+0x78] ;  /* 0x00007800019a7983 */ /* 0x000f620000300a00 */
[----:B------:R-:W-:-:S03]  /*8400*/  IMAD.WIDE R102, R133, 0x4, R102 ;  /* 0x0000000485667825 */ /* 0x000fc600078e0266 */
[----:B------:R1:W-:Y:S01]  /*8410*/  LDGSTS.E [R147+0x35400], [R86.64], P3 ;  /* 0x3540000056937fae */ /* 0x0003e20009921844 */
[----:B------:R-:W-:-:S03]  /*8420*/  IMAD.WIDE R110, R133, 0x4, R110 ;  /* 0x00000004856e7825 */ /* 0x000fc600078e026e */
[----:B------:R1:W-:Y:S01]  /*8430*/  LDGSTS.E [R147+0x35c00], [R94.64], P3 ;  /* 0x35c000005e937fae */ /* 0x0003e20009921844 */
[----:B------:R-:W-:-:S03]  /*8440*/  IMAD.WIDE R118, R133, 0x4, R118 ;  /* 0x0000000485767825 */ /* 0x000fc600078e0276 */
[----:B------:R1:W-:Y:S01]  /*8450*/  LDGSTS.E [R147+0x36400], [R102.64], P3 ;  /* 0x3640000066937fae */ /* 0x0003e20009921844 */
[----:B------:R-:W-:-:S03]  /*8460*/  IMAD.WIDE R126, R133, 0x4, R126 ;  /* 0x00000004857e7825 */ /* 0x000fc600078e027e */
[----:B------:R1:W-:Y:S04]  /*8470*/  LDGSTS.E [R147+0x36c00], [R110.64], P3 ;  /* 0x36c000006e937fae */ /* 0x0003e80009921844 */
[----:B------:R1:W-:Y:S04]  /*8480*/  LDGSTS.E [R147+0x37400], [R118.64], P3 ;  /* 0x3740000076937fae */ /* 0x0003e80009921844 */
[----:B------:R1:W-:Y:S04]  /*8490*/  LDGSTS.E [R147+0x37c00], [R126.64], P3 ;  /* 0x37c000007e937fae */ /* 0x0003e80009921844 */
[----:B-1----:R-:W5:Y:S01]  /*84a0*/  LDL.LU.64 R146, [R1+0x68] ;  /* 0x0000680001927983 */ /* 0x002f620000300a00 */
[----:B------:R-:W-:Y:S01]  /*84b0*/  IMAD.WIDE R8, R133, 0x4, R8 ;  /* 0x0000000485087825 */ /* 0x000fe200078e0208 */
[----:B------:R-:W-:-:S02]  /*84c0*/  IADD3 R132, R201, -0x8d, RZ ;  /* 0xffffff73c9847810 */ /* 0x000fc40007ffe0ff */
        /* <DEDUP_REMOVED lines=32> */
[----:B------:R-:W0:Y:S01]  /*86d0*/  LDGDEPBAR ;  /* 0x00000000000079af */ /* 0x000e220000000000 */
[----:B------:R-:W-:Y:S02]  /*86e0*/  ISETP.GE.U32.AND P4, PT, R132, 0x7fffff34, PT ;  /* 0x7fffff348400780c */ /* 0x000fe40003f86070 */
[----:B------:R-:W-:Y:S01]  /*86f0*/  IADD3 R132, R201, -0x91, RZ ;  /* 0xffffff6fc9847810 */ /* 0x000fe20007ffe0ff */
[----:B------:R-:W-:Y:S01]  /*8700*/  IMAD.WIDE R128, R247, 0x4, R128 ;  /* 0x00000004f7807825 */ /* 0x000fe200078e0280 */
[----:B------:R-:W-:Y:S02]  /*8710*/  BAR.SYNC.DEFER_BLOCKING 0x0 ;  /* 0x0000000000007b1d */ /* 0x000fe40000010000 */
[----:B------:R-:W-:-:S02]  /*8720*/  ISETP.GE.U32.AND P3, PT, R132, 0x7fffff30, PT ;  /* 0x7fffff308400780c */ /* 0x000fc40003f66070 */
[C---:B------:R-:W-:Y:S02]  /*8730*/  IADD3 R132, R201.reuse, -0x95, RZ ;  /* 0xffffff6bc9847810 */ /* 0x040fe40007ffe0ff */
[----:B------:R-:W5:Y:S01]  /*8740*/  LDL.LU.64 R224, [R1+0xc8] ;  /* 0x0000c80001e07983 */ /* 0x000f620000300a00 */
[----:B------:R-:W-:-:S03]  /*8750*/  IADD3 R134, R201, -0x99, RZ ;  /* 0xffffff67c9867810 */ /* 0x000fc60007ffe0ff */
[----:B------:R-:W5:Y:S04]  /*8760*/  LDL.LU.64 R216, [R1+0xb0] ;  /* 0x0000b00001d87983 */ /* 0x000f680000300a00 */
[----:B------:R-:W-:Y:S01]  /*8770*/  @!PT LDS RZ, [RZ] ;  /* 0x00000000fffff984 */ /* 0x000fe20000000800 */
[----:B------:R-:W-:Y:S01]  /*8780*/  @!PT LDS RZ, [RZ] ;  /* 0x00000000fffff984 */ /* 0x000fe20000000800 */
[----:B------:R-:W-:Y:S01]  /*8790*/  @!PT LDS RZ, [RZ] ;  /* 0x00000000fffff984 */ /* 0x000fe20000000800 */
[----:B------:R1:W-:Y:S01]  /*87a0*/  LDGSTS.E [R252+0x10000], [R128.64], !P6 ;  /* 0x1000000080fc7fae */ /* 0x0003e2000f121844 */
[----:B------:R-:W-:Y:S01]  /*87b0*/  ISETP.GE.U32.AND P6, PT, R132, 0x7fffff2c, PT ;  /* 0x7fffff2c8400780c */ /* 0x000fe20003fc6070 */
[----:B--2---:R-:W-:-:S05]  /*87c0*/  IMAD.WIDE R132, R247, 0x4, R138 ;  /* 0x00000004f7847825 */ /* 0x004fca00078e028a */
[----:B------:R2:W-:Y:S01]  /*87d0*/  LDGSTS.E [R252+0x10800], [R132.64], !P5 ;  /* 0x1080000084fc7fae */ /* 0x0005e2000e921844 */
[----:B------:R-:W-:Y:S01]  /*87e0*/  ISETP.GE.U32.AND P5, PT, R134, 0x7fffff28, PT ;  /* 0x7fffff288600780c */ /* 0x000fe20003fa6070 */
[----:B---3--:R-:W-:Y:S02]  /*87f0*/  IMAD.WIDE R134, R247, 0x4, R170 ;  /* 0x00000004f7867825 */ /* 0x008fe400078e02aa */
[----:B------:R-:W3:Y:S04]  /*8800*/  LDL.LU.64 R170, [R1+0xa0] ;  /* 0x0000a00001aa7983 */ /* 0x000ee80000300a00 */
[----:B------:R-:W2:Y:S04]  /*8810*/  LDL.LU.64 R172, [R1+0x88] ;  /* 0x0000880001ac7983 */ /* 0x000ea80000300a00 */
[----:B------:R-:W2:Y:S01]  /*8820*/  LDL.LU.64 R208, [R1+0x70] ;  /* 0x0000700001d07983 */ /* 0x000ea20000300a00 */
[----:B------:R-:W-:Y:S01]  /*8830*/  IADD3 R138, R201, -0x9d, RZ ;  /* 0xffffff63c98a7810 */ /* 0x000fe20007ffe0ff */
[----:B------:R-:W-:-:S02]  /*8840*/  IMAD.WIDE R136, R247, 0x4, R136 ;  /* 0x00000004f7887825 */ /* 0x000fc400078e0288 */
[----:B------:R1:W-:Y:S01]  /*8850*/  LDGSTS.E [R252+0x11000], [R134.64], !P2 ;  /* 0x1100000086fc7fae */ /* 0x0003e2000d121844 */
[----:B------:R-:W-:Y:S02]  /*8860*/  ISETP.GE.U32.AND P2, PT, R138, 0x7fffff24, PT ;  /* 0x7fffff248a00780c */ /* 0x000fe40003f46070 */
[----:B------:R-:W-:Y:S01]  /*8870*/  IADD3 R138, R201, -0xa1, RZ ;  /* 0xffffff5fc98a7810 */ /* 0x000fe20007ffe0ff */
[----:B------:R1:W-:Y:S03]  /*8880*/  LDGSTS.E [R252+0x11800], [R136.64], !P4 ;  /* 0x1180000088fc7fae */ /* 0x0003e6000e121844 */
[----:B------:R-:W-:Y:S01]  /*8890*/  ISETP.GE.U32.AND P4, PT, R138, 0x7fffff20, PT ;  /* 0x7fffff208a00780c */ /* 0x000fe20003f86070 */
[----:B----4-:R-:W-:Y:S01]  /*88a0*/  IMAD.WIDE R138, R247, 0x4, R162 ;  /* 0x00000004f78a7825 */ /* 0x010fe200078e02a2 */
[----:B------:R-:W-:Y:S01]  /*88b0*/  IADD3 R140, R201, -0xa5, RZ ;  /* 0xffffff5bc98c7810 */ /* 0x000fe20007ffe0ff */
[----:B------:R-:W4:Y:S04]  /*88c0*/  LDL.LU.64 R188, [R1+0x60] ;  /* 0x0000600001bc7983 */ /* 0x000f280000300a00 */
[----:B------:R1:W-:Y:S01]  /*88d0*/  LDGSTS.E [R252+0x12000], [R138.64], !P3 ;  /* 0x120000008afc7fae */ /* 0x0003e2000d921844 */
[----:B------:R-:W-:-:S02]  /*88e0*/  ISETP.GE.U32.AND P3, PT, R140, 0x7fffff1c, PT ;  /* 0x7fffff1c8c00780c */ /* 0x000fc40003f66070 */
[----:B------:R-:W-:Y:S01]  /*88f0*/  IADD3 R142, R201, -0xa9, RZ ;  /* 0xffffff57c98e7810 */ /* 0x000fe20007ffe0ff */
[----:B-----5:R-:W-:Y:S01]  /*8900*/  IMAD.WIDE R144, R247, 0x4, R144 ;  /* 0x00000004f7907825 */ /* 0x020fe200078e0290 */
[----:B------:R-:W-:Y:S01]  /*8910*/  IADD3 R148, R201, -0xb5, RZ ;  /* 0xffffff4bc9947810 */ /* 0x000fe20007ffe0ff */
[----:B------:R-:W4:Y:S02]  /*8920*/  LDL.LU.64 R180, [R1+0x50] ;  /* 0x0000500001b47983 */ /* 0x000f240000300a00 */
[----:B------:R-:W-:-:S05]  /*8930*/  IMAD.WIDE R140, R247, 0x4, R154 ;  /* 0x00000004f78c7825 */ /* 0x000fca00078e029a */
[----:B------:R1:W-:Y:S01]  /*8940*/  LDGSTS.E [R252+0x12800], [R140.64], !P6 ;  /* 0x128000008cfc7fae */ /* 0x0003e2000f121844 */
[----:B------:R-:W-:Y:S02]  /*8950*/  ISETP.GE.U32.AND P6, PT, R142, 0x7fffff18, PT ;  /* 0x7fffff188e00780c */ /* 0x000fe40003fc6070 */
[----:B------:R-:W-:Y:S01]  /*8960*/  IADD3 R150, R201, -0xb9, RZ ;  /* 0xffffff47c9967810 */ /* 0x000fe20007ffe0ff */
[----:B------:R-:W-:Y:S01]  /*8970*/  IMAD.WIDE R142, R247, 0x4, R146 ;  /* 0x00000004f78e7825 */ /* 0x000fe200078e0292 */
[----:B------:R-:W-:-:S04]  /*8980*/  IADD3 R146, R201, -0xad, RZ ;  /* 0xffffff53c9927810 */ /* 0x000fc80007ffe0ff */
[----:B------:R1:W-:Y:S01]  /*8990*/  LDGSTS.E [R252+0x13000], [R142.64], !P5 ;  /* 0x130000008efc7fae */ /* 0x0003e2000e921844 */
[----:B------:R-:W-:Y:S02]  /*89a0*/  ISETP.GE.U32.AND P5, PT, R146, 0x7fffff14, PT ;  /* 0x7fffff149200780c */ /* 0x000fe40003fa6070 */
[----:B------:R-:W-:Y:S01]  /*89b0*/  IADD3 R146, R201, -0xb1, RZ ;  /* 0xffffff4fc9927810 */ /* 0x000fe20007ffe0ff */
[----:B------:R1:W-:Y:S03]  /*89c0*/  LDGSTS.E [R252+0x13800], [R144.64], !P2 ;  /* 0x1380000090fc7fae */ /* 0x0003e6000d121844 */
[----:B------:R-:W-:Y:S01]  /*89d0*/  ISETP.GE.U32.AND P2, PT, R146, 0x7fffff10, PT ;  /* 0x7fffff109200780c */ /* 0x000fe20003f46070 */
[----:B------:R-:W-:-:S05]  /*89e0*/  IMAD.WIDE R146, R247, 0x4, R176 ;  /* 0x00000004f7927825 */ /* 0x000fca00078e02b0 */
[----:B------:R1:W-:Y:S01]  /*89f0*/  LDGSTS.E [R252+0x14000], [R146.64], !P4 ;  /* 0x1400000092fc7fae */ /* 0x0003e2000e121844 */
[----:B------:R-:W-:Y:S01]  /*8a00*/  ISETP.GE.U32.AND P4, PT, R148, 0x7fffff0c, PT ;  /* 0x7fffff0c9400780c */ /* 0x000fe20003f86070 */
[----:B------:R-:W-:Y:S01]  /*8a10*/  IMAD.WIDE R148, R247, 0x4, R168 ;  /* 0x00000004f7947825 */ /* 0x000fe200078e02a8 */
[----:B------:R-:W-:-:S04]  /*8a20*/  IADD3 R154, R201, -0xbd, RZ ;  /* 0xffffff43c99a7810 */ /* 0x000fc80007ffe0ff */
[----:B------:R1:W-:Y:S01]  /*8a30*/  LDGSTS.E [R252+0x14800], [R148.64], !P3 ;  /* 0x1480000094fc7fae */ /* 0x0003e2000d921844 */
[----:B------:R-:W-:Y:S01]  /*8a40*/  ISETP.GE.U32.AND P3, PT, R150, 0x7fffff08, PT ;  /* 0x7fffff089600780c */ /* 0x000fe20003f66070 */
[----:B------:R-:W-:-:S04]  /*8a50*/  IMAD.WIDE R150, R247, 0x4, R204 ;  /* 0x00000004f7967825 */ /* 0x000fc800078e02cc */
[----:B------:R-:W-:Y:S01]  /*8a60*/  IMAD.WIDE R152, R247, 0x4, R152 ;  /* 0x00000004f7987825 */ /* 0x000fe200078e0298 */
[----:B------:R1:W-:Y:S01]  /*8a70*/  LDGSTS.E [R252+0x15000], [R150.64], !P6 ;  /* 0x1500000096fc7fae */ /* 0x0003e2000f121844 */
[----:B------:R-:W-:Y:S02]  /*8a80*/  ISETP.GE.U32.AND P6, PT, R154, 0x7fffff04, PT ;  /* 0x7fffff049a00780c */ /* 0x000fe40003fc6070 */
[----:B------:R-:W-:Y:S01]  /*8a90*/  IADD3 R154, R201, -0x82, RZ ;  /* 0xffffff7ec99a7810 */ /* 0x000fe20007ffe0ff */
[----:B------:R1:W-:Y:S03]  /*8aa0*/  LDGSTS.E [R252+0x15800], [R152.64], !P5 ;  /* 0x1580000098fc7fae */ /* 0x0003e6000e921844 */
[----:B------:R-:W-:Y:S01]  /*8ab0*/  ISETP.GE.U32.AND P5, PT, R154, 0x7fffff3f, PT ;  /* 0x7fffff3f9a00780c */ /* 0x000fe20003fa6070 */
[----:B------:R-:W-:Y:S01]  /*8ac0*/  IMAD.WIDE R154, R247, 0x4, R220 ;  /* 0x00000004f79a7825 */ /* 0x000fe200078e02dc */
[----:B------:R-:W-:-:S04]  /*8ad0*/  IADD3 R156, R201, -0x86, RZ ;  /* 0xffffff7ac99c7810 */ /* 0x000fc80007ffe0ff */
[----:B------:R1:W-:Y:S01]  /*8ae0*/  LDGSTS.E [R252+0x16000], [R154.64], !P2 ;  /* 0x160000009afc7fae */ /* 0x0003e2000d121844 */
[----:B------:R-:W-:Y:S01]  /*8af0*/  ISETP.GE.U32.AND P2, PT, R156, 0x7fffff3b, PT ;  /* 0x7fffff3b9c00780c */ /* 0x000fe20003f46070 */
[----:B------:R-:W-:Y:S01]  /*8b00*/  IMAD.WIDE R156, R247, 0x4, R228 ;  /* 0x00000004f79c7825 */ /* 0x000fe200078e02e4 */
[----:B------:R-:W-:-:S04]  /*8b10*/  IADD3 R158, R201, -0x8a, RZ ;  /* 0xffffff76c99e7810 */ /* 0x000fc80007ffe0ff */
[----:B------:R1:W-:Y:S01]  /*8b20*/  LDGSTS.E [R252+0x16800], [R156.64], !P4 ;  /* 0x168000009cfc7fae */ /* 0x0003e2000e121844 */
[----:B------:R-:W-:Y:S01]  /*8b30*/  ISETP.GE.U32.AND P4, PT, R158, 0x7fffff37, PT ;  /* 0x7fffff379e00780c */ /* 0x000fe20003f86070 */
[----:B------:R-:W-:Y:S01]  /*8b40*/  IMAD.WIDE R158, R247, 0x4, R236 ;  /* 0x00000004f79e7825 */ /* 0x000fe200078e02ec */
[----:B------:R-:W-:-:S03]  /*8b50*/  IADD3 R162, R201, -0x8e, RZ ;  /* 0xffffff72c9a27810 */ /* 0x000fc60007ffe0ff */
[----:B------:R-:W-:Y:S01]  /*8b60*/  IMAD.WIDE R160, R247, 0x4, R160 ;  /* 0x00000004f7a07825 */ /* 0x000fe200078e02a0 */
[----:B------:R1:W-:Y:S01]  /*8b70*/  LDGSTS.E [R252+0x17000], [R158.64], !P3 ;  /* 0x170000009efc7fae */ /* 0x0003e2000d921844 */
[----:B------:R-:W-:Y:S02]  /*8b80*/  ISETP.GE.U32.AND P3, PT, R162, 0x7fffff33, PT ;  /* 0x7fffff33a200780c */ /* 0x000fe40003f66070 */
[----:B------:R-:W-:Y:S01]  /*8b90*/  IADD3 R162, R201, -0x92, RZ ;  /* 0xffffff6ec9a27810 */ /* 0x000fe20007ffe0ff */
[----:B------:R1:W-:Y:S01]  /*8ba0*/  LDGSTS.E [R252+0x17800], [R160.64], !P6 ;  /* 0x17800000a0fc7fae */ /* 0x0003e2000f121844 */
[----:B------:R-:W-:Y:S02]  /*8bb0*/  LOP3.LUT R197, R252, 0x20, RZ, 0x3c, !PT ;  /* 0x00000020fcc57812 */ /* 0x000fe400078e3cff */
[----:B------:R-:W-:Y:S01]  /*8bc0*/  ISETP.GE.U32.AND P6, PT, R162, 0x7fffff2f, PT ;  /* 0x7fffff2fa200780c */ /* 0x000fe20003fc6070 */
[----:B------:R-:W-:Y:S01]  /*8bd0*/  IMAD.WIDE R162, R247, 0x4, R164 ;  /* 0x00000004f7a27825 */ /* 0x000fe200078e02a4 */
[----:B------:R-:W-:-:S04]  /*8be0*/  IADD3 R164, R201, -0x96, RZ ;  /* 0xffffff6ac9a47810 */ /* 0x000fc80007ffe0ff */
[----:B------:R1:W-:Y:S01]  /*8bf0*/  LDGSTS.E [R197+0x10200], [R162.64], !P5 ;  /* 0x10200000a2c57fae */ /* 0x0003e2000e921844 */
[----:B------:R-:W-:Y:S02]  /*8c00*/  ISETP.GE.U32.AND P5, PT, R164, 0x7fffff2b, PT ;  /* 0x7fffff2ba400780c */ /* 0x000fe40003fa6070 */
[----:B------:R-:W-:Y:S01]  /*8c10*/  IADD3 R166, R201, -0x9a, RZ ;  /* 0xffffff66c9a67810 */ /* 0x000fe20007ffe0ff */
[----:B------:R-:W-:Y:S01]  /*8c20*/  IMAD.WIDE R164, R247, 0x4, R224 ;  /* 0x00000004f7a47825 */ /* 0x000fe200078e02e0 */
[----:B------:R-:W-:Y:S01]  /*8c30*/  IADD3 R168, R201, -0x9e, RZ ;  /* 0xffffff62c9a87810 */ /* 0x000fe20007ffe0ff */
[----:B------:R-:W1:Y:S04]  /*8c40*/  LDL.LU.64 R224, [R1+0xe0] ;  /* 0x0000e00001e07983 */ /* 0x000e680000300a00 */
[----:B------:R1:W-:Y:S01]  /*8c50*/  LDGSTS.E [R197+0x10a00], [R164.64], !P2 ;  /* 0x10a00000a4c57fae */ /* 0x0003e2000d121844 */
[----:B------:R-:W-:Y:S01]  /*8c60*/  ISETP.GE.U32.AND P2, PT, R166, 0x7fffff27, PT ;  /* 0x7fffff27a600780c */ /* 0x000fe20003f46070 */
[----:B------:R-:W-:-:S02]  /*8c70*/  IMAD.WIDE R166, R247, 0x4, R216 ;  /* 0x00000004f7a67825 */ /* 0x000fc400078e02d8 */
[----:B------:R-:W5:Y:S04]  /*8c80*/  LDL.LU.64 R248, [R1+0xc0] ;  /* 0x0000c00001f87983 */ /* 0x000f680000300a00 */
[----:B------:R1:W-:Y:S01]  /*8c90*/  LDGSTS.E [R197+0x11200], [R166.64], !P4 ;  /* 0x11200000a6c57fae */ /* 0x0003e2000e121844 */
[----:B------:R-:W-:Y:S01]  /*8ca0*/  ISETP.GE.U32.AND P4, PT, R168, 0x7fffff23, PT ;  /* 0x7fffff23a800780c */ /* 0x000fe20003f86070 */
[----:B---3--:R-:W-:Y:S01]  /*8cb0*/  IMAD.WIDE R168, R247, 0x4, R170 ;  /* 0x00000004f7a87825 */ /* 0x008fe200078e02aa */
[----:B------:R-:W-:-:S04]  /*8cc0*/  IADD3 R170, R201, -0xa2, RZ ;  /* 0xffffff5ec9aa7810 */ /* 0x000fc80007ffe0ff */
[----:B------:R1:W-:Y:S01]  /*8cd0*/  LDGSTS.E [R197+0x11a00], [R168.64], !P3 ;  /* 0x11a00000a8c57fae */ /* 0x0003e2000d921844 */
[----:B------:R-:W-:Y:S01]  /*8ce0*/  ISETP.GE.U32.AND P3, PT, R170, 0x7fffff1f, PT ;  /* 0x7fffff1faa00780c */ /* 0x000fe20003f66070 */
[----:B--2---:R-:W-:Y:S01]  /*8cf0*/  IMAD.WIDE R170, R247, 0x4, R172 ;  /* 0x00000004f7aa7825 */ /* 0x004fe200078e02ac */
[----:B------:R-:W-:-:S04]  /*8d00*/  IADD3 R172, R201, -0xa6, RZ ;  /* 0xffffff5ac9ac7810 */ /* 0x000fc80007ffe0ff */
[----:B------:R1:W-:Y:S01]  /*8d10*/  LDGSTS.E [R197+0x12200], [R170.64], !P6 ;  /* 0x12200000aac57fae */ /* 0x0003e2000f121844 */
[----:B------:R-:W-:Y:S01]  /*8d20*/  ISETP.GE.U32.AND P6, PT, R172, 0x7fffff1b, PT ;  /* 0x7fffff1bac00780c */ /* 0x000fe20003fc6070 */
[----:B------:R-:W-:Y:S02]  /*8d30*/  IMAD.WIDE R172, R247, 0x4, R208 ;  /* 0x00000004f7ac7825 */ /* 0x000fe400078e02d0 */
[----:B------:R-:W2:Y:S04]  /*8d40*/  LDL.LU.64 R208, [R1+0xa8] ;  /* 0x0000a80001d07983 */ /* 0x000ea80000300a00 */
[----:B------:R-:W3:Y:S01]  /*8d50*/  LDL.LU.64 R232, [R1+0x98] ;  /* 0x0000980001e87983 */ /* 0x000ee20000300a00 */
[----:B------:R-:W-:-:S03]  /*8d60*/  IADD3 R174, R201, -0xaa, RZ ;  /* 0xffffff56c9ae7810 */ /* 0x000fc60007ffe0ff */
[----:B------:R1:W-:Y:S01]  /*8d70*/  LDGSTS.E [R197+0x12a00], [R172.64], !P5 ;  /* 0x12a00000acc57fae */ /* 0x0003e2000e921844 */
[----:B------:R-:W-:Y:S01]  /*8d80*/  ISETP.GE.U32.AND P5, PT, R174, 0x7fffff17, PT ;  /* 0x7fffff17ae00780c */ /* 0x000fe20003fa6070 */
[----:B----4-:R-:W-:Y:S01]  /*8d90*/  IMAD.WIDE R174, R247, 0x4, R188 ;  /* 0x00000004f7ae7825 */ /* 0x010fe200078e02bc */
[----:B------:R-:W-:Y:S01]  /*8da0*/  IADD3 R176, R201, -0xae, RZ ;  /* 0xffffff52c9b07810 */ /* 0x000fe20007ffe0ff */
[----:B------:R-:W3:Y:S04]  /*8db0*/  LDL.LU.64 R216, [R1+0x80] ;  /* 0x0000800001d87983 */ /* 0x000ee80000300a00 */
[----:B------:R1:W-:Y:S01]  /*8dc0*/  LDGSTS.E [R197+0x13200], [R174.64], !P2 ;  /* 0x13200000aec57fae */ /* 0x0003e2000d121844 */
[----:B------:R-:W-:Y:S01]  /*8dd0*/  ISETP.GE.U32.AND P2, PT, R176, 0x7fffff13, PT ;  /* 0x7fffff13b000780c */ /* 0x000fe20003f46070 */
[----:B------:R-:W-:Y:S01]  /*8de0*/  IMAD.WIDE R176, R247, 0x4, R180 ;  /* 0x00000004f7b07825 */ /* 0x000fe200078e02b4 */
[----:B------:R-:W-:Y:S01]  /*8df0*/  IADD3 R180, R201, -0xb2, RZ ;  /* 0xffffff4ec9b47810 */ /* 0x000fe20007ffe0ff */
[----:B------:R-:W3:Y:S02]  /*8e00*/  LDL.LU.64 R210, [R1+0x58] ;  /* 0x0000580001d27983 */ /* 0x000ee40000300a00 */
[----:B------:R-:W-:-:S02]  /*8e10*/  IMAD.WIDE R178, R247, 0x4, R178 ;  /* 0x00000004f7b27825 */ /* 0x000fc400078e02b2 */
        /* <DEDUP_REMOVED lines=16> */
[----:B------:R-:W-:Y:S02]  /*8f20*/  IMAD.WIDE R186, R247, 0x4, R186 ;  /* 0x00000004f7ba7825 */ /* 0x000fe400078e02ba */
[----:B------:R-:W-:Y:S02]  /*8f30*/  ISETP.GE.U32.AND P2, PT, R188, 0x7fffff3e, PT ;  /* 0x7fffff3ebc00780c */ /* 0x000fe40003f46070 */
[----:B------:R-:W-:Y:S01]  /*8f40*/  IADD3 R188, R201, -0x87, RZ ;  /* 0xffffff79c9bc7810 */ /* 0x000fe20007ffe0ff */
[----:B------:R1:W-:Y:S03]  /*8f50*/  LDGSTS.E [R197+0x16200], [R186.64], !P4 ;  /* 0x16200000bac57fae */ /* 0x0003e6000e121844 */
        /* <DEDUP_REMOVED lines=12> */
[----:B------:R-:W-:-:S02]  /*9020*/  ISETP.GE.U32.AND P5, PT, R196, 0x7fffff2e, PT ;  /* 0x7fffff2ec400780c */ /* 0x000fc40003fa6070 */
[----:B------:R-:W-:Y:S02]  /*9030*/  LOP3.LUT R246, R252, 0x40, RZ, 0x3c, !PT ;  /* 0x00000040fcf67812 */ /* 0x000fe400078e3cff */
[C---:B------:R-:W-:Y:S02]  /*9040*/  IADD3 R204, R201.reuse, -0x97, RZ ;  /* 0xffffff69c9cc7810 */ /* 0x040fe40007ffe0ff */
[----:B------:R-:W-:Y:S01]  /*9050*/  IADD3 R206, R201, -0x9b, RZ ;  /* 0xffffff65c9ce7810 */ /* 0x000fe20007ffe0ff */
[C---:B-1----:R-:W-:Y:S02]  /*9060*/  IMAD.WIDE R196, R247.reuse, 0x4, R224 ;  /* 0x00000004f7c47825 */ /* 0x042fe400078e02e0 */
[----:B------:R-:W4:Y:S04]  /*9070*/  LDL.LU.64 R224, [R1+0x48] ;  /* 0x0000480001e07983 */ /* 0x000f280000300a00 */
[----:B------:R1:W-:Y:S01]  /*9080*/  LDGSTS.E [R246+0x10400], [R196.64], !P2 ;  /* 0x10400000c4f67fae */ /* 0x0003e2000d121844 */
[----:B------:R-:W-:Y:S01]  /*9090*/  ISETP.GE.U32.AND P2, PT, R204, 0x7fffff2a, PT ;  /* 0x7fffff2acc00780c */ /* 0x000fe20003f46070 */
[----:B-----5:R-:W-:-:S02]  /*90a0*/  IMAD.WIDE R204, R247, 0x4, R248 ;  /* 0x00000004f7cc7825 */ /* 0x020fc400078e02f8 */
[----:B------:R-:W5:Y:S04]  /*90b0*/  LDL.LU.64 R202, [R1+0x40] ;  /* 0x0000400001ca7983 */ /* 0x000f680000300a00 */
[----:B------:R1:W-:Y:S01]  /*90c0*/  LDGSTS.E [R246+0x10c00], [R204.64], !P4 ;  /* 0x10c00000ccf67fae */ /* 0x0003e2000e121844 */
[----:B------:R-:W-:-:S03]  /*90d0*/  ISETP.GE.U32.AND P4, PT, R206, 0x7fffff26, PT ;  /* 0x7fffff26ce00780c */ /* 0x000fc60003f86070 */
[----:B------:R-:W5:Y:S01]  /*90e0*/  LDL.LU.64 R244, [R1+0x38] ;  /* 0x0000380001f47983 */ /* 0x000f620000300a00 */
[----:B--2---:R-:W-:Y:S01]  /*90f0*/  IMAD.WIDE R206, R247, 0x4, R208 ;  /* 0x00000004f7ce7825 */ /* 0x004fe200078e02d0 */
[----:B------:R-:W-:-:S04]  /*9100*/  IADD3 R208, R201, -0x9f, RZ ;  /* 0xffffff61c9d07810 */ /* 0x000fc80007ffe0ff */
[----:B------:R1:W-:Y:S01]  /*9110*/  LDGSTS.E [R246+0x11400], [R206.64], !P3 ;  /* 0x11400000cef67fae */ /* 0x0003e2000d921844 */
[----:B------:R-:W-:Y:S01]  /*9120*/  ISETP.GE.U32.AND P3, PT, R208, 0x7fffff22, PT ;  /* 0x7fffff22d000780c */ /* 0x000fe20003f66070 */
[----:B---3--:R-:W-:Y:S02]  /*9130*/  IMAD.WIDE R208, R247, 0x4, R232 ;  /* 0x00000004f7d07825 */ /* 0x008fe400078e02e8 */
[----:B------:R-:W2:Y:S04]  /*9140*/  LDL.LU.64 R232, [R1+0x30] ;  /* 0x0000300001e87983 */ /* 0x000ea80000300a00 */
[----:B------:R-:W3:Y:S01]  /*9150*/  LDL.LU.64 R248, [R1+0x28] ;  /* 0x0000280001f87983 */ /* 0x000ee20000300a00 */
[----:B------:R-:W-:-:S03]  /*9160*/  IADD3 R212, R201, -0xa3, RZ ;  /* 0xffffff5dc9d47810 */ /* 0x000fc60007ffe0ff */
[----:B------:R1:W-:Y:S01]  /*9170*/  LDGSTS.E [R246+0x11c00], [R208.64], !P6 ;  /* 0x11c00000d0f67fae */ /* 0x0003e2000f121844 */
[----:B------:R-:W-:Y:S01]  /*9180*/  ISETP.GE.U32.AND P6, PT, R212, 0x7fffff1e, PT ;  /* 0x7fffff1ed400780c */ /* 0x000fe20003fc6070 */
[----:B------:R-:W-:Y:S01]  /*9190*/  IMAD.WIDE R212, R247, 0x4, R216 ;  /* 0x00000004f7d47825 */ /* 0x000fe200078e02d8 */
[----:B------:R-:W-:Y:S01]  /*91a0*/  IADD3 R216, R201, -0xa7, RZ ;  /* 0xffffff59c9d87810 */ /* 0x000fe20007ffe0ff */
[----:B------:R-:W3:Y:S02]  /*91b0*/  LDL.LU.64 R218, [R1+0xd8] ;  /* 0x0000d80001da7983 */ /* 0x000ee40000300a00 */
[----:B------:R-:W-:Y:S02]  /*91c0*/  IMAD.WIDE R214, R247, 0x4, R214 ;  /* 0x00000004f7d67825 */ /* 0x000fe400078e02d6 */
[----:B------:R1:W-:Y:S01]  /*91d0*/  LDGSTS.E [R246+0x12400], [R212.64], !P5 ;  /* 0x12400000d4f67fae */ /* 0x0003e2000e921844 */
[----:B------:R-:W-:Y:S02]  /*91e0*/  ISETP.GE.U32.AND P5, PT, R216, 0x7fffff1a, PT ;  /* 0x7fffff1ad800780c */ /* 0x000fe40003fa6070 */
[----:B------:R-:W-:Y:S01]  /*91f0*/  IADD3 R216, R201, -0xab, RZ ;  /* 0xffffff55c9d87810 */ /* 0x000fe20007ffe0ff */
[----:B------:R1:W-:Y:S03]  /*9200*/  LDGSTS.E [R246+0x12c00], [R214.64], !P2 ;  /* 0x12c00000d6f67fae */ /* 0x0003e6000d121844 */
[----:B------:R-:W-:Y:S01]  /*9210*/  ISETP.GE.U32.AND P2, PT, R216, 0x7fffff16, PT ;  /* 0x7fffff16d800780c */ /* 0x000fe20003f46070 */
[----:B------:R-:W-:Y:S01]  /*9220*/  IMAD.WIDE R216, R247, 0x4, R210 ;  /* 0x00000004f7d87825 */ /* 0x000fe200078e02d2 */
[----:B------:R-:W-:Y:S01]  /*9230*/  IADD3 R220, R201, -0xaf, RZ ;  /* 0xffffff51c9dc7810 */ /* 0x000fe20007ffe0ff */
[----:B------:R-:W3:Y:S04]  /*9240*/  LDL.LU.64 R210, [R1+0x18] ;  /* 0x0000180001d27983 */ /* 0x000ee80000300a00 */
[----:B------:R1:W-:Y:S01]  /*9250*/  LDGSTS.E [R246+0x13400], [R216.64], !P4 ;  /* 0x13400000d8f67fae */ /* 0x0003e2000e121844 */
[----:B------:R-:W-:Y:S01]  /*9260*/  ISETP.GE.U32.AND P4, PT, R220, 0x7fffff12, PT ;  /* 0x7fffff12dc00780c */ /* 0x000fe20003f86070 */
[----:B------:R-:W-:Y:S01]  /*9270*/  IMAD.WIDE R222, R247, 0x4, R222 ;  /* 0x00000004f7de7825 */ /* 0x000fe200078e02de */
[----:B------:R-:W-:-:S02]  /*9280*/  IADD3 R228, R201, -0xbb, RZ ;  /* 0xffffff45c9e47810 */ /* 0x000fc40007ffe0ff */
[C---:B------:R-:W-:Y:S02]  /*9290*/  IADD3 R230, R201.reuse, -0xbf, RZ ;  /* 0xffffff41c9e67810 */ /* 0x040fe40007ffe0ff */
[----:B------:R-:W-:Y:S01]  /*92a0*/  IADD3 R236, R201, -0x88, RZ ;  /* 0xffffff78c9ec7810 */ /* 0x000fe20007ffe0ff */
[----:B----4-:R-:W-:Y:S01]  /*92b0*/  IMAD.WIDE R220, R247, 0x4, R224 ;  /* 0x00000004f7dc7825 */ /* 0x010fe200078e02e0 */
[----:B------:R-:W-:-:S04]  /*92c0*/  IADD3 R224, R201, -0xb3, RZ ;  /* 0xffffff4dc9e07810 */ /* 0x000fc80007ffe0ff */
[----:B------:R1:W-:Y:S01]  /*92d0*/  LDGSTS.E [R246+0x13c00], [R220.64], !P3 ;  /* 0x13c00000dcf67fae */ /* 0x0003e2000d921844 */
[----:B------:R-:W-:Y:S02]  /*92e0*/  ISETP.GE.U32.AND P3, PT, R224, 0x7fffff0e, PT ;  /* 0x7fffff0ee000780c */ /* 0x000fe40003f66070 */
[----:B------:R-:W-:Y:S01]  /*92f0*/  IADD3 R224, R201, -0xb7, RZ ;  /* 0xffffff49c9e07810 */ /* 0x000fe20007ffe0ff */
[----:B------:R1:W-:Y:S03]  /*9300*/  LDGSTS.E [R246+0x14400], [R222.64], !P6 ;  /* 0x14400000def67fae */ /* 0x0003e6000f121844 */
[----:B------:R-:W-:Y:S01]  /*9310*/  ISETP.GE.U32.AND P6, PT, R224, 0x7fffff0a, PT ;  /* 0x7fffff0ae000780c */ /* 0x000fe20003fc6070 */
[C---:B-----5:R-:W-:Y:S02]  /*9320*/  IMAD.WIDE R224, R247.reuse, 0x4, R202 ;  /* 0x00000004f7e07825 */ /* 0x060fe400078e02ca */
[----:B------:R-:W4:Y:S04]  /*9330*/  LDL.LU.64 R202, [R1+0x10] ;  /* 0x0000100001ca7983 */ /* 0x000f280000300a00 */
[----:B------:R1:W-:Y:S01]  /*9340*/  LDGSTS.E [R246+0x14c00], [R224.64], !P5 ;  /* 0x14c00000e0f67fae */ /* 0x0003e2000e921844 */
[----:B------:R-:W-:Y:S01]  /*9350*/  ISETP.GE.U32.AND P5, PT, R228, 0x7fffff06, PT ;  /* 0x7fffff06e400780c */ /* 0x000fe20003fa6070 */
[----:B------:R-:W-:-:S02]  /*9360*/  IMAD.WIDE R228, R247, 0x4, R244 ;  /* 0x00000004f7e47825 */ /* 0x000fc400078e02f4 */
[----:B------:R-:W5:Y:S04]  /*9370*/  LDL.LU.64 R244, [R1+0x8] ;  /* 0x0000080001f47983 */ /* 0x000f680000300a00 */
[----:B------:R1:W-:Y:S01]  /*9380*/  LDGSTS.E [R246+0x15400], [R228.64], !P2 ;  /* 0x15400000e4f67fae */ /* 0x0003e2000d121844 */
[----:B------:R-:W-:Y:S01]  /*9390*/  ISETP.GE.U32.AND P2, PT, R230, 0x7fffff02, PT ;  /* 0x7fffff02e600780c */ /* 0x000fe20003f46070 */
[----:B--2---:R-:W-:Y:S01]  /*93a0*/  IMAD.WIDE R230, R247, 0x4, R232 ;  /* 0x00000004f7e67825 */ /* 0x004fe200078e02e8 */
[----:B------:R-:W-:-:S04]  /*93b0*/  IADD3 R232, R201, -0x84, RZ ;  /* 0xffffff7cc9e87810 */ /* 0x000fc80007ffe0ff */
[----:B------:R1:W-:Y:S01]  /*93c0*/  LDGSTS.E [R246+0x15c00], [R230.64], !P4 ;  /* 0x15c00000e6f67fae */ /* 0x0003e2000e121844 */
[----:B------:R-:W-:Y:S01]  /*93d0*/  ISETP.GE.U32.AND P4, PT, R232, 0x7fffff3d, PT ;  /* 0x7fffff3de800780c */ /* 0x000fe20003f86070 */
[----:B---3--:R-:W-:Y:S02]  /*93e0*/  IMAD.WIDE R232, R247, 0x4, R248 ;  /* 0x00000004f7e87825 */ /* 0x008fe400078e02f8 */
[----:B------:R-:W2:Y:S04]  /*93f0*/  LDL.LU.64 R248, [R1] ;  /* 0x0000000001f87983 */ /* 0x000ea80000300a00 */
[----:B------:R1:W-:Y:S01]  /*9400*/  LDGSTS.E [R246+0x16400], [R232.64], !P3 ;  /* 0x16400000e8f67fae */ /* 0x0003e2000d921844 */
[----:B------:R-:W-:-:S03]  /*9410*/  ISETP.GE.U32.AND P3, PT, R236, 0x7fffff39, PT ;  /* 0x7fffff39ec00780c */ /* 0x000fc60003f66070 */
[----:B------:R-:W3:Y:S01]  /*9420*/  LDL.LU.64 R236, [R1+0x20] ;  /* 0x0000200001ec7983 */ /* 0x000ee20000300a00 */
[----:B------:R-:W-:Y:S01]  /*9430*/  IADD3 R190, R201, -0x8c, RZ ;  /* 0xffffff74c9be7810 */ /* 0x000fe20007ffe0ff */
[----:B------:R-:W-:-:S04]  /*9440*/  IMAD.WIDE R238, R247, 0x4, R238 ;  /* 0x00000004f7ee7825 */ /* 0x000fc800078e02ee */
[----:B------:R-:W-:-:S04]  /*9450*/  IMAD.WIDE R240, R247, 0x4, R240 ;  /* 0x00000004f7f07825 */ /* 0x000fc800078e02f0 */
[----:B------:R-:W-:-:S04]  /*9460*/  IMAD.WIDE R218, R247, 0x4, R218 ;  /* 0x00000004f7da7825 */ /* 0x000fc800078e02da */
[C---:B------:R-:W-:Y:S01]  /*9470*/  IMAD.WIDE R210, R247.reuse, 0x4, R210 ;  /* 0x00000004f7d27825 */ /* 0x040fe200078e02d2 */
[----:B------:R1:W-:Y:S03]  /*9480*/  STL.64 [R1+0x78], R218 ;  /* 0x000078da01007387 */ /* 0x0003e60000100a00 */
[----:B----4-:R-:W-:-:S04]  /*9490*/  IMAD.WIDE R202, R247, 0x4, R202 ;  /* 0x00000004f7ca7825 */ /* 0x010fc800078e02ca */
[----:B-----5:R-:W-:-:S04]  /*94a0*/  IMAD.WIDE R244, R247, 0x4, R244 ;  /* 0x00000004f7f47825 */ /* 0x020fc800078e02f4 */
[----:B---3--:R-:W-:-:S05]  /*94b0*/  IMAD.WIDE R236, R247, 0x4, R236 ;  /* 0x00000004f7ec7825 */ /* 0x008fca00078e02ec */
[----:B------:R3:W-:Y:S01]  /*94c0*/  LDGSTS.E [R246+0x16c00], [R236.64], !P6 ;  /* 0x16c00000ecf67fae */ /* 0x0007e2000f121844 */
[----:B------:R-:W-:Y:S02]  /*94d0*/  ISETP.GE.U32.AND P6, PT, R190, 0x7fffff35, PT ;  /* 0x7fffff35be00780c */ /* 0x000fe40003fc6070 */
[C---:B------:R-:W-:Y:S01]  /*94e0*/  IADD3 R190, R201.reuse, -0x90, RZ ;  /* 0xffffff70c9be7810 */ /* 0x040fe20007ffe0ff */
[----:B------:R3:W-:Y:S03]  /*94f0*/  LDGSTS.E [R246+0x17400], [R238.64], !P5 ;  /* 0x17400000eef67fae */ /* 0x0007e6000e921844 */
[----:B------:R-:W-:Y:S01]  /*9500*/  ISETP.GE.U32.AND P5, PT, R190, 0x7fffff31, PT ;  /* 0x7fffff31be00780c */ /* 0x000fe20003fa6070 */
[----:B------:R3:W-:Y:S01]  /*9510*/  LDGSTS.E [R246+0x17c00], [R240.64], !P2 ;  /* 0x17c00000f0f67fae */ /* 0x0007e2000d121844 */
[----:B------:R-:W-:-:S03]  /*9520*/  IADD3 R190, R201, -0x94, RZ ;  /* 0xffffff6cc9be7810 */ /* 0x000fc60007ffe0ff */
[----:B------:R1:W-:Y:S01]  /*9530*/  LDGSTS.E [R191+0x10600], [R218.64], !P4 ;  /* 0x10600000dabf7fae */ /* 0x0003e2000e121844 */
[----:B------:R-:W-:Y:S01]  /*9540*/  ISETP.GE.U32.AND P2, PT, R190, 0x7fffff2d, PT ;  /* 0x7fffff2dbe00780c */ /* 0x000fe20003f46070 */
[----:B--2---:R-:W-:Y:S02]  /*9550*/  IMAD.WIDE R248, R247, 0x4, R248 ;  /* 0x00000004f7f87825 */ /* 0x004fe400078e02f8 */
[----:B------:R2:W-:Y:S04]  /*9560*/  LDGSTS.E [R191+0x10e00], [R210.64], !P3 ;  /* 0x10e00000d2bf7fae */ /* 0x0005e8000d921844 */
[----:B------:R4:W-:Y:S04]  /*9570*/  LDGSTS.E [R191+0x11600], [R202.64], !P6 ;  /* 0x11600000cabf7fae */ /* 0x0009e8000f121844 */
[----:B-1----:R-:W5:Y:S04]  /*9580*/  LDL.LU.64 R218, [R1+0x478] ;  /* 0x0004780001da7983 */ /* 0x002f680000300a00 */
[----:B------:R2:W-:Y:S04]  /*9590*/  STL.64 [R1+0x70], R210 ;  /* 0x000070d201007387 */ /* 0x0005e80000100a00 */
[----:B------:R1:W-:Y:S04]  /*95a0*/  LDGSTS.E [R191+0x11e00], [R244.64], !P5 ;  /* 0x11e00000f4bf7fae */ /* 0x0003e8000e921844 */
[----:B------:R1:W-:Y:S04]  /*95b0*/  LDGSTS.E [R191+0x12600], [R248.64], !P2 ;  /* 0x12600000f8bf7fae */ /* 0x0003e8000d121844 */
[----:B--2---:R-:W2:Y:S04]  /*95c0*/  LDL.LU.64 R210, [R1+0x470] ;  /* 0x0004700001d27983 */ /* 0x004ea80000300a00 */
[----:B------:R4:W-:Y:S04]  /*95d0*/  STL.64 [R1+0x68], R202 ;  /* 0x000068ca01007387 */ /* 0x0009e80000100a00 */
[----:B----4-:R-:W4:Y:S04]  /*95e0*/  LDL.LU.64 R202, [R1+0x468] ;  /* 0x0004680001ca7983 */ /* 0x010f280000300a00 */
[----:B------:R1:W-:Y:S04]  /*95f0*/  STL.64 [R1+0x60], R244 ;  /* 0x000060f401007387 */ /* 0x0003e80000100a00 */
[----:B-1----:R-:W2:Y:S04]  /*9600*/  LDL.LU.64 R244, [R1+0x460] ;  /* 0x0004600001f47983 */ /* 0x002ea80000300a00 */
[----:B------:R1:W-:Y:S04]  /*9610*/  STL.64 [R1+0x58], R248 ;  /* 0x000058f801007387 */ /* 0x0003e80000100a00 */
[----:B-1----:R-:W2:Y:S01]  /*9620*/  LDL.LU.64 R248, [R1+0x458] ;  /* 0x0004580001f87983 */ /* 0x002ea20000300a00 */
[----:B------:R-:W-:-:S04]  /*9630*/  IADD3 R190, R201, -0x98, RZ ;  /* 0xffffff68c9be7810 */ /* 0x000fc80007ffe0ff */
[----:B------:R-:W-:Y:S02]  /*9640*/  ISETP.GE.U32.AND P4, PT, R190, 0x7fffff29, PT ;  /* 0x7fffff29be00780c */ /* 0x000fe40003f86070 */
[----:B---3--:R-:W-:-:S04]  /*9650*/  IADD3 R246, R201, -0xa8, RZ ;  /* 0xffffff58c9f67810 */ /* 0x008fc80007ffe0ff */
[----:B------:R-:W-:Y:S02]  /*9660*/  ISETP.GE.U32.AND P2, PT, R246, 0x7fffff19, PT ;  /* 0x7fffff19f600780c */ /* 0x000fe40003f46070 */
[----:B------:R-:W-:Y:S01]  /*9670*/  IADD3 R190, R201, -0x9c, RZ ;  /* 0xffffff64c9be7810 */ /* 0x000fe20007ffe0ff */
[----:B--2---:R-:W-:-:S05]  /*9680*/  IMAD.WIDE R246, R247, 0x4, R248 ;  /* 0x00000004f7f67825 */ /* 0x004fca00078e02f8 */
[----:B------:R1:W-:Y:S04]  /*9690*/  STL.64 [R1+0x50], R246 ;  /* 0x000050f601007387 */ /* 0x0003e80000100a00 */
[----:B------:R1:W-:Y:S04]  /*96a0*/  LDGSTS.E [R191+0x12e00], [R246.64], !P4 ;  /* 0x12e00000f6bf7fae */ /* 0x0003e8000e121844 */
[----:B-1----:R-:W2:Y:S01]  /*96b0*/  LDL.LU.64 R246, [R1+0x450] ;  /* 0x0004500001f67983 */ /* 0x002ea20000300a00 */
[----:B------:R-:W-:Y:S02]  /*96c0*/  ISETP.GE.U32.AND P3, PT, R190, 0x7fffff25, PT ;  /* 0x7fffff25be00780c */ /* 0x000fe40003f66070 */
[----:B------:R-:W-:-:S04]  /*96d0*/  IADD3 R190, R201, -0xa0, RZ ;  /* 0xffffff60c9be7810 */ /* 0x000fc80007ffe0ff */
[----:B------:R-:W-:Y:S02]  /*96e0*/  ISETP.GE.U32.AND P6, PT, R190, 0x7fffff21, PT ;  /* 0x7fffff21be00780c */ /* 0x000fe40003fc6070 */
[----:B------:R-:W-:-:S04]  /*96f0*/  IADD3 R190, R201, -0xa4, RZ ;  /* 0xffffff5cc9be7810 */ /* 0x000fc80007ffe0ff */
[----:B------:R-:W-:Y:S01]  /*9700*/  ISETP.GE.U32.AND P5, PT, R190, 0x7fffff1d, PT ;  /* 0x7fffff1dbe00780c */ /* 0x000fe20003fa6070 */
[----:B------:R-:W-:-:S04]  /*9710*/  IMAD.MOV.U32 R190, RZ, RZ, c[0x0][0x188] ;  /* 0x00006200ffbe7624 */ /* 0x000fc800078e00ff */
[----:B------:R-:W-:-:S04]  /*9720*/  IMAD.SHL.U32 R249, R190, 0x40, RZ ;  /* 0x00000040bef97824 */ /* 0x000fc800078e00ff */
[----:B--2---:R-:W-:Y:S01]  /*9730*/  IMAD.WIDE R190, R249, 0x4, R246 ;  /* 0x00000004f9be7825 */ /* 0x004fe200078e02f6 */
[----:B------:R-:W-:-:S04]  /*9740*/  LOP3.LUT R247, R252, 0x60, RZ, 0x3c, !PT ;  /* 0x00000060fcf77812 */ /* 0x000fc800078e3cff */
[----:B------:R1:W-:Y:S04]  /*9750*/  STL.64 [R1+0x48], R190 ;  /* 0x000048be01007387 */ /* 0x0003e80000100a00 */
[----:B------:R1:W-:Y:S02]  /*9760*/  LDGSTS.E [R247+0x13600], [R190.64], !P3 ;  /* 0x13600000bef77fae */ /* 0x0003e4000d921844 */
[----:B-1----:R-:W-:-:S05]  /*9770*/  IMAD.WIDE R190, R249, 0x4, R244 ;  /* 0x00000004f9be7825 */ /* 0x002fca00078e02f4 */
[----:B------:R1:W-:Y:S04]  /*9780*/  STL.64 [R1+0x40], R190 ;  /* 0x000040be01007387 */ /* 0x0003e80000100a00 */
[----:B------:R1:W-:Y:S04]  /*9790*/  LDGSTS.E [R247+0x13e00], [R190.64], !P6 ;  /* 0x13e00000bef77fae */ /* 0x0003e8000f121844 */
[----:B-1----:R-:W2:Y:S01]  /*97a0*/  LDL.LU.64 R190, [R1+0x448] ;  /* 0x0004480001be7983 */ /* 0x002ea20000300a00 */
[----:B------:R-:W-:-:S04]  /*97b0*/  IADD3 R248, R201, -0xac, RZ ;  /* 0xffffff54c9f87810 */ /* 0x000fc80007ffe0ff */
[----:B------:R-:W-:Y:S02]  /*97c0*/  ISETP.GE.U32.AND P4, PT, R248, 0x7fffff15, PT ;  /* 0x7fffff15f800780c */ /* 0x000fe40003f86070 */
[----:B------:R-:W1:Y:S01]  /*97d0*/  S2R R248, SR_TID.X ;  /* 0x0000000000f87919 */ /* 0x000e620000002100 */
[----:B------:R-:W-:-:S04]  /*97e0*/  IADD3 R244, R201, -0xb4, RZ ;  /* 0xffffff4cc9f47810 */ /* 0x000fc80007ffe0ff */
[----:B------:R-:W-:Y:S01]  /*97f0*/  ISETP.GE.U32.AND P6, PT, R244, 0x7fffff0d, PT ;  /* 0x7fffff0df400780c */ /* 0x000fe20003fc6070 */
[----:B----4-:R-:W-:Y:S01]  /*9800*/  IMAD.WIDE R202, R249, 0x4, R202 ;  /* 0x00000004f9ca7825 */ /* 0x010fe200078e02ca */
[----:B------:R-:W-:-:S04]  /*9810*/  IADD3 R246, R201, -0xb0, RZ ;  /* 0xffffff50c9f67810 */ /* 0x000fc80007ffe0ff */
[----:B------:R-:W-:Y:S01]  /*9820*/  ISETP.GE.U32.AND P3, PT, R246, 0x7fffff11, PT ;  /* 0x7fffff11f600780c */ /* 0x000fe20003f66070 */
[----:B-----5:R-:W-:Y:S01]  /*9830*/  IMAD.WIDE R218, R249, 0x4, R218 ;  /* 0x00000004f9da7825 */ /* 0x020fe200078e02da */
[----:B-1----:R-:W-:-:S03]  /*9840*/  LOP3.LUT R248, R248, 0x3f, RZ, 0xc0, !PT ;  /* 0x0000003ff8f87812 */ /* 0x002fc600078ec0ff */
[----:B------:R-:W-:-:S04]  /*9850*/  IMAD.WIDE R132, R249, 0x4, R132 ;  /* 0x00000004f9847825 */ /* 0x000fc800078e0284 */
[----:B--2---:R-:W-:Y:S01]  /*9860*/  IMAD.WIDE R244, R249, 0x4, R190 ;  /* 0x00000004f9f47825 */ /* 0x004fe200078e02be */
[----:B------:R-:W-:-:S04]  /*9870*/  IADD3 R190, R201, -0xb8, RZ ;  /* 0xffffff48c9be7810 */ /* 0x000fc80007ffe0ff */
[----:B------:R1:W-:Y:S01]  /*9880*/  LDGSTS.E [R247+0x14600], [R244.64], !P5 ;  /* 0x14600000f4f77fae */ /* 0x0003e2000e921844 */
[----:B------:R-:W-:Y:S02]  /*9890*/  ISETP.GE.U32.AND P5, PT, R190, 0x7fffff09, PT ;  /* 0x7fffff09be00780c */ /* 0x000fe40003fa6070 */
[C---:B------:R-:W-:Y:S01]  /*98a0*/  IADD3 R190, R201.reuse, -0xbc, RZ ;  /* 0xffffff44c9be7810 */ /* 0x040fe20007ffe0ff */
[----:B------:R1:W-:Y:S04]  /*98b0*/  STL.64 [R1+0x38], R244 ;  /* 0x000038f401007387 */ /* 0x0003e80000100a00 */
[----:B------:R2:W-:Y:S01]  /*98c0*/  LDGSTS.E [R247+0x14e00], [R202.64], !P2 ;  /* 0x14e00000caf77fae */ /* 0x0005e2000d121844 */
[----:B------:R-:W-:Y:S02]  /*98d0*/  ISETP.GE.U32.AND P2, PT, R190, 0x7fffff05, PT ;  /* 0x7fffff05be00780c */ /* 0x000fe40003f46070 */
[----:B------:R-:W-:Y:S01]  /*98e0*/  IADD3 R190, R201, -0xc0, RZ ;  /* 0xffffff40c9be7810 */ /* 0x000fe20007ffe0ff */
[----:B-1----:R-:W-:-:S05]  /*98f0*/  IMAD.WIDE R244, R249, 0x4, R210 ;  /* 0x00000004f9f47825 */ /* 0x002fca00078e02d2 */
[----:B------:R1:W-:Y:S01]  /*9900*/  LDGSTS.E [R247+0x15600], [R244.64], !P4 ;  /* 0x15600000f4f77fae */ /* 0x0003e2000e121844 */
[----:B------:R-:W-:Y:S01]  /*9910*/  ISETP.GE.AND P4, PT, R248, R190, PT ;  /* 0x000000bef800720c */ /* 0x000fe20003f86270 */
[----:B------:R-:W-:Y:S02]  /*9920*/  IMAD.MOV.U32 R248, RZ, RZ, 0x3f ;  /* 0x0000003ffff87424 */ /* 0x000fe400078e00ff */
[----:B------:R1:W-:Y:S01]  /*9930*/  LDGSTS.E [R247+0x15e00], [R218.64], !P3 ;  /* 0x15e00000daf77fae */ /* 0x0003e2000d921844 */
[----:B------:R-:W-:Y:S02]  /*9940*/  ISETP.GE.U32.AND P3, PT, R190, 0x7fffff01, PT ;  /* 0x7fffff01be00780c */ /* 0x000fe40003f66070 */
[----:B------:R-:W-:Y:S02]  /*9950*/  IADD3 R248, R248, c[0x0][0x180], RZ ;  /* 0x00006000f8f87a10 */ /* 0x000fe40007ffe0ff */
[----:B------:R-:W-:Y:S02]  /*9960*/  SEL R190, RZ, 0x4, P4 ;  /* 0x00000004ffbe7807 */ /* 0x000fe40002000000 */
[----:B------:R-:W-:Y:S01]  /*9970*/  ISETP.GT.AND P4, PT, R248, 0xff, PT ;  /* 0x000000fff800780c */ /* 0x000fe20003f84270 */
[----:B------:R-:W-:Y:S01]  /*9980*/  IMAD.MOV.U32 R248, RZ, RZ, c[0x0][0x18c] ;  /* 0x00006300fff87624 */ /* 0x000fe200078e00ff */
[----:B------:R2:W-:Y:S03]  /*9990*/  STL.64 [R1+0x30], R202 ;  /* 0x000030ca01007387 */ /* 0x0005e60000100a00 */
[----:B------:R-:W-:-:S04]  /*99a0*/  IMAD.SHL.U32 R248, R248, 0x40, RZ ;  /* 0x00000040f8f87824 */ /* 0x000fc800078e00ff */
[----:B------:R-:W-:-:S04]  /*99b0*/  IMAD.WIDE R2, R248, 0x4, R2 ;  /* 0x00000004f8027825 */ /* 0x000fc800078e0202 */
[----:B--2---:R-:W-:-:S04]  /*99c0*/  IMAD.WIDE R202, R249, 0x4, R226 ;  /* 0x00000004f9ca7825 */ /* 0x004fc800078e02e2 */
[C---:B------:R-:W-:Y:S01]  /*99d0*/  IMAD.WIDE R226, R249.reuse, 0x4, R234 ;  /* 0x00000004f9e27825 */ /* 0x040fe200078e02ea */
[----:B------:R1:W-:Y:S03]  /*99e0*/  LDGSTS.E [R247+0x16600], [R202.64], !P6 ;  /* 0x16600000caf77fae */ /* 0x0003e6000f121844 */
[C---:B------:R-:W-:Y:S01]  /*99f0*/  IMAD.WIDE R234, R249.reuse, 0x4, R242 ;  /* 0x00000004f9ea7825 */ /* 0x040fe200078e02f2 */
[----:B------:R1:W-:Y:S03]  /*9a00*/  LDGSTS.E [R247+0x16e00], [R226.64], !P5 ;  /* 0x16e00000e2f77fae */ /* 0x0003e6000e921844 */
[----:B------:R-:W-:Y:S01]  /*9a10*/  IMAD.WIDE R242, R249, 0x4, R250 ;  /* 0x00000004f9f27825 */ /* 0x000fe200078e02fa */
[----:B------:R1:W-:Y:S03]  /*9a20*/  LDGSTS.E [R247+0x17600], [R234.64], !P2 ;  /* 0x17600000eaf77fae */ /* 0x0003e6000d121844 */
[C---:B------:R-:W-:Y:S01]  /*9a30*/  IMAD.WIDE R10, R248.reuse, 0x4, R10 ;  /* 0x00000004f80a7825 */ /* 0x040fe200078e020a */
        /* <DEDUP_REMOVED lines=24> */
[----:B------:R2:W-:Y:S01]  /*9bc0*/  LDGSTS.E [R199+0x3d000], [R82.64], P1 ;  /* 0x3d00000052c77fae */ /* 0x0005e20008921844 */
[----:B-1----:R-:W-:-:S02]  /*9bd0*/  LOP3.LUT R247, R199, 0x20, RZ, 0x3c, !PT ;  /* 0x00000020c7f77812 */ /* 0x002fc400078e3cff */
        /* <DEDUP_REMOVED lines=40> */
[----:B------:R-:W-:-:S04]  /*9e60*/  IMAD.WIDE R16, R248, 0x4, R16 ;  /* 0x00000004f8107825 */ /* 0x000fc800078e0210 */
        /* <DEDUP_REMOVED lines=27> */
[C---:B------:R-:W-:Y:S01]  /*a020*/  IMAD.WIDE R126, R248.reuse, 0x4, R126 ;  /* 0x00000004f87e7825 */ /* 0x040fe200078e027e */
[----:B------:R1:W-:Y:S03]  /*a030*/  LDGSTS.E [R247+0x3fa00], [R124.64], P1 ;  /* 0x3fa000007cf77fae */ /* 0x0003e60008921844 */
[----:B------:R-:W-:Y:S01]  /*a040*/  IMAD.WIDE R130, R248, 0x4, R130 ;  /* 0x00000004f8827825 */ /* 0x000fe200078e0282 */
[----:B------:R-:W-:-:S05]  /*a050*/  LOP3.LUT R248, R199, 0x40, RZ, 0x3c, !PT ;  /* 0x00000040c7f87812 */ /* 0x000fca00078e3cff */
        /* <DEDUP_REMOVED lines=28> */
[----:B------:R-:W-:-:S03]  /*a220*/  SEL R190, R190, RZ, P4 ;  /* 0x000000ffbebe7207 */ /* 0x000fc60002000000 */
[----:B------:R1:W-:Y:S04]  /*a230*/  LDGSTS.E [R0+0x3e600], [R104.64], P1 ;  /* 0x3e60000068007fae */ /* 0x0003e80008921844 */
[----:B------:R1:W-:Y:S04]  /*a240*/  LDGSTS.E [R0+0x3ee00], [R112.64], P1 ;  /* 0x3ee0000070007fae */ /* 0x0003e80008921844 */
[----:B------:R1:W-:Y:S04]  /*a250*/  LDGSTS.E [R0+0x3f600], [R120.64], P1 ;  /* 0x3f60000078007fae */ /* 0x0003e80008921844 */
[----:B------:R1:W-:Y:S01]  /*a260*/  LDGSTS.E [R0+0x3fe00], [R130.64], P1 ;  /* 0x3fe0000082007fae */ /* 0x0003e20008921844 */
[----:B------:R-:W-:-:S03]  /*a270*/  ISETP.NE.U32.AND P4, PT, R190, RZ, PT ;  /* 0x000000ffbe00720c */ /* 0x000fc60003f85070 */
[----:B------:R-:W0:Y:S01]  /*a280*/  LDGDEPBAR ;  /* 0x00000000000079af */ /* 0x000e220000000000 */
[----:B------:R-:W-:-:S03]  /*a290*/  IADD3 R190, R201, -0xc1, RZ ;  /* 0xffffff3fc9be7810 */ /* 0x000fc60007ffe0ff */
[----:B------:R-:W-:Y:S01]  /*a2a0*/  BAR.SYNC.DEFER_BLOCKING 0x0 ;  /* 0x0000000000007b1d */ /* 0x000fe20000010000 */
[----:B------:R-:W-:Y:S02]  /*a2b0*/  ISETP.GE.U32.AND P6, PT, R190, 0x7fffff00, PT ;  /* 0x7fffff00be00780c */ /* 0x000fe40003fc6070 */
[----:B------:R-:W-:-:S04]  /*a2c0*/  IADD3 R190, R201, -0xc5, RZ ;  /* 0xffffff3bc9be7810 */ /* 0x000fc80007ffe0ff */
[----:B------:R-:W-:Y:S02]  /*a2d0*/  ISETP.GE.U32.AND P5, PT, R190, 0x7ffffefc, PT ;  /* 0x7ffffefcbe00780c */ /* 0x000fe40003fa6070 */
[C---:B------:R-:W-:Y:S01]  /*a2e0*/  IADD3 R190, R201.reuse, -0xc9, RZ ;  /* 0xffffff37c9be7810 */ /* 0x040fe20007ffe0ff */
[----:B------:R1:W-:Y:S03]  /*a2f0*/  STL.64 [R1+0x80], R202 ;  /* 0x000080ca01007387 */ /* 0x0003e60000100a00 */
[----:B------:R-:W-:Y:S02]  /*a300*/  ISETP.GE.U32.AND P2, PT, R190, 0x7ffffef8, PT ;  /* 0x7ffffef8be00780c */ /* 0x000fe40003f46070 */
[----:B------:R-:W-:Y:S01]  /*a310*/  IADD3 R190, R201, -0xcd, RZ ;  /* 0xffffff33c9be7810 */ /* 0x000fe20007ffe0ff */
[----:B-1----:R-:W-:Y:S01]  /*a320*/  IMAD.WIDE R202, R249, 0x4, R128 ;  /* 0x00000004f9ca7825 */ /* 0x002fe200078e0280 */
[----:B------:R-:W-:-:S02]  /*a330*/  IADD3 R128, R201, -0xd5, RZ ;  /* 0xffffff2bc9807810 */ /* 0x000fc40007ffe0ff */
[----:B------:R-:W-:Y:S02]  /*a340*/  ISETP.GE.U32.AND P3, PT, R190, 0x7ffffef4, PT ;  /* 0x7ffffef4be00780c */ /* 0x000fe40003f66070 */
[----:B------:R-:W-:Y:S01]  /*a350*/  STL.64 [R1+0x28], R202 ;  /* 0x000028ca01007387 */ /* 0x000fe20000100a00 */
[----:B------:R-:W-:-:S03]  /*a360*/  IADD3 R190, R201, -0xd1, RZ ;  /* 0xffffff2fc9be7810 */ /* 0x000fc60007ffe0ff */
[----:B------:R-:W-:Y:S01]  /*a370*/  @!PT LDS RZ, [RZ] ;  /* 0x00000000fffff984 */ /* 0x000fe20000000800 */
[----:B------:R-:W-:Y:S01]  /*a380*/  @!PT LDS RZ, [RZ] ;  /* 0x00000000fffff984 */ /* 0x000fe20000000800 */
[----:B------:R-:W-:Y:S01]  /*a390*/  @!PT LDS RZ, [RZ] ;  /* 0x00000000fffff984 */ /* 0x000fe20000000800 */
[----:B------:R1:W-:Y:S01]  /*a3a0*/  LDGSTS.E [R252+0x18000], [R202.64], !P6 ;  /* 0x18000000cafc7fae */ /* 0x0003e2000f121844 */
[----:B------:R-:W-:-:S03]  /*a3b0*/  ISETP.GE.U32.AND P6, PT, R128, 0x7ffffeec, PT ;  /* 0x7ffffeec8000780c */ /* 0x000fc60003fc6070 */
[----:B------:R1:W-:Y:S01]  /*a3c0*/  STL.64 [R1+0x20], R132 ;  /* 0x0000208401007387 */ /* 0x0003e20000100a00 */
[----:B------:R-:W-:-:S03]  /*a3d0*/  IADD3 R128, R201, -0xd9, RZ ;  /* 0xffffff27c9807810 */ /* 0x000fc60007ffe0ff */
[----:B------:R1:W-:Y:S01]  /*a3e0*/  LDGSTS.E [R252+0x18800], [R132.64], !P5 ;  /* 0x1880000084fc7fae */ /* 0x0003e2000e921844 */
[----:B------:R-:W-:Y:S02]  /*a3f0*/  ISETP.GE.U32.AND P1, PT, R190, 0x7ffffef0, PT ;  /* 0x7ffffef0be00780c */ /* 0x000fe40003f26070 */
        /* <DEDUP_REMOVED lines=14> */
[----:B------:R1:W-:Y:S04]  /*a4e0*/  STL.64 [R1+0x8], R132 ;  /* 0x0000088401007387 */ /* 0x0003e80000100a00 */
[----:B------:R1:W-:Y:S01]  /*a4f0*/  LDGSTS.E [R252+0x1a000], [R132.64], !P1 ;  /* 0x1a00000084fc7fae */ /* 0x0003e2000c921844 */
[----:B------:R-:W-:Y:S02]  /*a500*/  ISETP.GE.U32.AND P1, PT, R128, 0x7ffffedc, PT ;  /* 0x7ffffedc8000780c */ /* 0x000fe40003f26070 */
[----:B------:R-:W-:Y:S01]  /*a510*/  IADD3 R128, R201, -0xe9, RZ ;  /* 0xffffff17c9807810 */ /* 0x000fe20007ffe0ff */
[----:B-1----:R-:W-:-:S04]  /*a520*/  IMAD.WIDE R132, R249, 0x4, R140 ;  /* 0x00000004f9847825 */ /* 0x002fc800078e028c */
[----:B------:R-:W-:Y:S01]  /*a530*/  IMAD.MOV.U32 R249, RZ, RZ, c[0x0][0x188] ;  /* 0x00006200fff97624 */ /* 0x000fe200078e00ff */
[----:B------:R-:W-:Y:S04]  /*a540*/  STL.64 [R1], R132 ;  /* 0x0000008401007387 */ /* 0x000fe80000100a00 */
[----:B------:R1:W-:Y:S01]  /*a550*/  LDGSTS.E [R252+0x1a800], [R132.64], !P6 ;  /* 0x1a80000084fc7fae */ /* 0x0003e2000f121844 */
[----:B------:R-:W-:-:S03]  /*a560*/  ISETP.GE.U32.AND P6, PT, R128, 0x7ffffed8, PT ;  /* 0x7ffffed88000780c */ /* 0x000fc60003fc6070 */
[----:B------:R1:W-:Y:S01]  /*a570*/  LDGSTS.E [R252+0x1b000], [R250.64], !P5 ;  /* 0x1b000000fafc7fae */ /* 0x0003e2000e921844 */
[----:B------:R-:W-:-:S03]  /*a580*/  IADD3 R128, R201, -0xed, RZ ;  /* 0xffffff13c9807810 */ /* 0x000fc60007ffe0ff */
[----:B------:R1:W-:Y:S01]  /*a590*/  STL.64 [R1+0x420], R250 ;  /* 0x000420fa01007387 */ /* 0x0003e20000100a00 */
[----:B------:R-:W-:Y:S02]  /*a5a0*/  ISETP.GE.U32.AND P5, PT, R128, 0x7ffffed4, PT ;  /* 0x7ffffed48000780c */ /* 0x000fe40003fa6070 */
[----:B------:R-:W-:Y:S01]  /*a5b0*/  IADD3 R128, R201, -0xf1, RZ ;  /* 0xffffff0fc9807810 */ /* 0x000fe20007ffe0ff */
[----:B-1----:R-:W-:-:S04]  /*a5c0*/  IMAD.SHL.U32 R250, R249, 0x40, RZ ;  /* 0x00000040f9fa7824 */ /* 0x002fc800078e00ff */
[----:B------:R-:W-:-:S04]  /*a5d0*/  IMAD.WIDE R248, R250, 0x4, R144 ;  /* 0x00000004faf87825 */ /* 0x000fc800078e0290 */
[----:B------:R-:W-:Y:S01]  /*a5e0*/  IMAD.WIDE R246, R250, 0x4, R146 ;  /* 0x00000004faf67825 */ /* 0x000fe200078e0292 */
[----:B------:R1:W-:Y:S01]  /*a5f0*/  LDGSTS.E [R252+0x1b800], [R248.64], !P2 ;  /* 0x1b800000f8fc7fae */ /* 0x0003e2000d121844 */
[----:B------:R-:W-:Y:S02]  /*a600*/  ISETP.GE.U32.AND P2, PT, R128, 0x7ffffed0, PT ;  /* 0x7ffffed08000780c */ /* 0x000fe40003f46070 */
[C---:B------:R-:W-:Y:S01]  /*a610*/  IADD3 R128, R201.reuse, -0xf5, RZ ;  /* 0xffffff0bc9807810 */ /* 0x040fe20007ffe0ff */
[----:B------:R1:W-:Y:S01]  /*a620*/  LDGSTS.E [R252+0x1c000], [R246.64], !P3 ;  /* 0x1c000000f6fc7fae */ /* 0x0003e2000d921844 */
[----:B------:R-:W-:Y:S02]  /*a630*/  IMAD.WIDE R148, R250, 0x4, R148 ;  /* 0x00000004fa947825 */ /* 0x000fe400078e0294 */
[----:B------:R-:W-:Y:S02]  /*a640*/  ISETP.GE.U32.AND P3, PT, R128, 0x7ffffecc, PT ;  /* 0x7ffffecc8000780c */ /* 0x000fe40003f66070 */
[----:B------:R-:W-:Y:S01]  /*a650*/  IADD3 R128, R201, -0xf9, RZ ;  /* 0xffffff07c9807810 */ /* 0x000fe20007ffe0ff */
[----:B------:R1:W-:Y:S01]  /*a660*/  LDGSTS.E [R252+0x1c800], [R148.64], !P1 ;  /* 0x1c80000094fc7fae */ /* 0x0003e2000c921844 */
[----:B------:R-:W-:-:S02]  /*a670*/  IMAD.WIDE R150, R250, 0x4, R150 ;  /* 0x00000004fa967825 */ /* 0x000fc400078e0296 */
        /* <DEDUP_REMOVED lines=23> */
[----:B------:R-:W-:Y:S01]  /*a7f0*/  LOP3.LUT R191, R252, 0x20, RZ, 0x3c, !PT ;  /* 0x00000020fcbf7812 */ /* 0x000fe200078e3cff */
[----:B------:R-:W-:Y:S01]  /*a800*/  IMAD.WIDE R162, R250, 0x4, R162 ;  /* 0x00000004faa27825 */ /* 0x000fe200078e02a2 */
[----:B------:R-:W-:-:S02]  /*a810*/  ISETP.GE.U32.AND P6, PT, R128, 0x7ffffeef, PT ;  /* 0x7ffffeef8000780c */ /* 0x000fc40003fc6070 */
[C---:B------:R-:W-:Y:S01]  /*a820*/  IADD3 R128, R201.reuse, -0xd6, RZ ;  /* 0xffffff2ac9807810 */ /* 0x040fe20007ffe0ff */
[----:B------:R-:W-:Y:S01]  /*a830*/  IMAD.WIDE R164, R250, 0x4, R164 ;  /* 0x00000004faa47825 */ /* 0x000fe200078e02a4 */
[----:B------:R1:W-:Y:S02]  /*a840*/  LDGSTS.E [R191+0x18200], [R162.64], !P5 ;  /* 0x18200000a2bf7fae */ /* 0x0003e4000e921844 */
[----:B------:R-:W-:Y:S02]  /*a850*/  ISETP.GE.U32.AND P5, PT, R128, 0x7ffffeeb, PT ;  /* 0x7ffffeeb8000780c */ /* 0x000fe40003fa6070 */
[----:B------:R-:W-:Y:S01]  /*a860*/  IADD3 R128, R201, -0xda, RZ ;  /* 0xffffff26c9807810 */ /* 0x000fe20007ffe0ff */
[----:B------:R1:W-:Y:S01]  /*a870*/  LDGSTS.E [R191+0x18a00], [R164.64], !P2 ;  /* 0x18a00000a4bf7fae */ /* 0x0003e2000d121844 */
[----:B------:R-:W-:Y:S02]  /*a880*/  IMAD.WIDE R166, R250, 0x4, R166 ;  /* 0x00000004faa67825 */ /* 0x000fe400078e02a6 */
[----:B------:R-:W-:-:S02]  /*a890*/  ISETP.GE.U32.AND P2, PT, R128, 0x7ffffee7, PT ;  /* 0x7ffffee78000780c */ /* 0x000fc40003f46070 */
[C---:B------:R-:W-:Y:S01]  /*a8a0*/  IADD3 R128, R201.reuse, -0xde, RZ ;  /* 0xffffff22c9807810 */ /* 0x040fe20007ffe0ff */
[----:B------:R1:W-:Y:S01]  /*a8b0*/  LDGSTS.E [R191+0x19200], [R166.64], !P3 ;  /* 0x19200000a6bf7fae */ /* 0x0003e2000d921844 */
[----:B------:R-:W-:Y:S02]  /*a8c0*/  IMAD.WIDE R168, R250, 0x4, R168 ;  /* 0x00000004faa87825 */ /* 0x000fe400078e02a8 */
        /* <DEDUP_REMOVED lines=29> */
[----:B------:R-:W-:Y:S01]  /*aaa0*/  IADD3 R128, R201, -0xfe, RZ ;  /* 0xffffff02c9807810 */ /* 0x000fe20007ffe0ff */
[----:B------:R1:W-:Y:S03]  /*aab0*/  LDGSTS.E [R191+0x1d200], [R182.64], !P5 ;  /* 0x1d200000b6bf7fae */ /* 0x0003e6000e921844 */
[----:B------:R-:W-:Y:S01]  /*aac0*/  ISETP.GE.U32.AND P5, PT, R128, 0x7ffffec3, PT ;  /* 0x7ffffec38000780c */ /* 0x000fe20003fa6070 */
[----:B------:R-:W-:Y:S01]  /*aad0*/  STL.64 [R1+0x428], R248 ;  /* 0x000428f801007387 */ /* 0x000fe20000100a00 */
[----:B------:R-:W-:-:S03]  /*aae0*/  IMAD.WIDE R184, R250, 0x4, R184 ;  /* 0x00000004fab87825 */ /* 0x000fc600078e02b8 */
[----:B------:R1:W-:Y:S01]  /*aaf0*/  STL.64 [R1+0x430], R246 ;  /* 0x000430f601007387 */ /* 0x0003e20000100a00 */
[----:B------:R-:W-:-:S03]  /*ab00*/  IMAD.WIDE R186, R250, 0x4, R186 ;  /* 0x00000004faba7825 */ /* 0x000fc600078e02ba */
[----:B------:R-:W-:Y:S01]  /*ab10*/  STL.64 [R1+0x438], R148 ;  /* 0x0004389401007387 */ /* 0x000fe20000100a00 */
[----:B------:R-:W-:-:S03]  /*ab20*/  IMAD.WIDE R188, R250, 0x4, R188 ;  /* 0x00000004fabc7825 */ /* 0x000fc600078e02bc */
[----:B------:R1:W-:Y:S01]  /*ab30*/  STL.64 [R1+0x440], R150 ;  /* 0x0004409601007387 */ /* 0x0003e20000100a00 */
[----:B------:R-:W-:-:S03]  /*ab40*/  IMAD.WIDE R192, R250, 0x4, R192 ;  /* 0x00000004fac07825 */ /* 0x000fc600078e02c0 */
[----:B------:R-:W4:Y:S01]  /*ab50*/  LDL.LU.64 R202, [R1+0x78] ;  /* 0x0000780001ca7983 */ /* 0x000f220000300a00 */
[----:B------:R-:W-:-:S03]  /*ab60*/  IMAD.WIDE R194, R250, 0x4, R194 ;  /* 0x00000004fac27825 */ /* 0x000fc600078e02c2 */
[----:B------:R1:W-:Y:S04]  /*ab70*/  LDGSTS.E [R191+0x1da00], [R184.64], !P2 ;  /* 0x1da00000b8bf7fae */ /* 0x0003e8000d121844 */
[----:B------:R-:W5:Y:S04]  /*ab80*/  LDL.LU.64 R210, [R1+0x70] ;  /* 0x0000700001d27983 */ /* 0x000f680000300a00 */
[----:B------:R1:W-:Y:S04]  /*ab90*/  LDGSTS.E [R191+0x1e200], [R186.64], !P3 ;  /* 0x1e200000babf7fae */ /* 0x0003e8000d921844 */
[----:B------:R1:W-:Y:S04]  /*aba0*/  LDGSTS.E [R191+0x1ea00], [R188.64], !P1 ;  /* 0x1ea00000bcbf7fae */ /* 0x0003e8000c921844 */
[----:B------:R1:W-:Y:S04]  /*abb0*/  LDGSTS.E [R191+0x1f200], [R192.64], !P6 ;  /* 0x1f200000c0bf7fae */ /* 0x0003e8000f121844 */
[----:B------:R1:W-:Y:S04]  /*abc0*/  LDGSTS.E [R191+0x1fa00], [R194.64], !P5 ;  /* 0x1fa00000c2bf7fae */ /* 0x0003e8000e921844 */
[----:B-1----:R-:W5:Y:S04]  /*abd0*/  LDL.LU.64 R190, [R1+0x68] ;  /* 0x0000680001be7983 */ /* 0x002f680000300a00 */
[----:B------:R-:W5:Y:S04]  /*abe0*/  LDL.LU.64 R144, [R1+0x60] ;  /* 0x0000600001907983 */ /* 0x000f680000300a00 */
[----:B------:R-:W5:Y:S04]  /*abf0*/  LDL.LU.64 R142, [R1+0x58] ;  /* 0x00005800018e7983 */ /* 0x000f680000300a00 */
[----:B------:R-:W5:Y:S04]  /*ac00*/  LDL.LU.64 R140, [R1+0x50] ;  /* 0x00005000018c7983 */ /* 0x000f680000300a00 */
[----:B------:R-:W5:Y:S04]  /*ac10*/  LDL.LU.64 R138, [R1+0x48] ;  /* 0x00004800018a7983 */ /* 0x000f680000300a00 */
[----:B------:R-:W5:Y:S04]  /*ac20*/  LDL.LU.64 R136, [R1+0x40] ;  /* 0x0000400001887983 */ /* 0x000f680000300a00 */
[----:B------:R-:W5:Y:S04]  /*ac30*/  LDL.LU.64 R134, [R1+0x38] ;  /* 0x0000380001867983 */ /* 0x000f680000300a00 */
[----:B------:R-:W5:Y:S04]  /*ac40*/  LDL.LU.64 R132, [R1+0x30] ;  /* 0x0000300001847983 */ /* 0x000f680000300a00 */
[----:B------:R-:W5:Y:S04]  /*ac50*/  LDL.LU.64 R246, [R1+0x80] ;  /* 0x0000800001f67983 */ /* 0x000f680000300a00 */
[----:B------:R-:W5:Y:S01]  /*ac60*/  LDL.LU.64 R248, [R1+0x28] ;  /* 0x0000280001f87983 */ /* 0x000f620000300a00 */
[----:B------:R-:W-:Y:S01]  /*ac70*/  IADD3 R128, R201, -0xc3, RZ ;  /* 0xffffff3dc9807810 */ /* 0x000fe20007ffe0ff */
[----:B------:R-:W-:Y:S01]  /*ac80*/  IMAD.WIDE R196, R250, 0x4, R196 ;  /* 0x00000004fac47825 */ /* 0x000fe200078e02c4 */
[----:B------:R-:W-:Y:S01]  /*ac90*/  LOP3.LUT R129, R252, 0x40, RZ, 0x3c, !PT ;  /* 0x00000040fc817812 */ /* 0x000fe200078e3cff */
[----:B------:R-:W5:Y:S01]  /*aca0*/  LDL.LU.64 R150, [R1+0x20] ;  /* 0x0000200001967983 */ /* 0x000f620000300a00 */
[----:B------:R-:W-:-:S02]  /*acb0*/  ISETP.GE.U32.AND P2, PT, R128, 0x7ffffefe, PT ;  /* 0x7ffffefe8000780c */ /* 0x000fc40003f46070 */
[----:B------:R-:W-:-:S04]  /*acc0*/  IADD3 R128, R201, -0xc7, RZ ;  /* 0xffffff39c9807810 */ /* 0x000fc80007ffe0ff */
[----:B------:R-:W-:Y:S02]  /*acd0*/  ISETP.GE.U32.AND P3, PT, R128, 0x7ffffefa, PT ;  /* 0x7ffffefa8000780c */ /* 0x000fe40003f66070 */
[----:B------:R-:W-:-:S04]  /*ace0*/  IADD3 R128, R201, -0xcb, RZ ;  /* 0xffffff35c9807810 */ /* 0x000fc80007ffe0ff */
[----:B------:R-:W-:Y:S01]  /*acf0*/  ISETP.GE.U32.AND P1, PT, R128, 0x7ffffef6, PT ;  /* 0x7ffffef68000780c */ /* 0x000fe20003f26070 */
[----:B------:R1:W-:Y:S01]  /*ad00*/  LDGSTS.E [R129+0x18400], [R196.64], !P2 ;  /* 0x18400000c4817fae */ /* 0x0003e2000d121844 */
[----:B------:R-:W-:-:S04]  /*ad10*/  IADD3 R128, R201, -0xcf, RZ ;  /* 0xffffff31c9807810 */ /* 0x000fc80007ffe0ff */
[----:B------:R-:W-:Y:S02]  /*ad20*/  ISETP.GE.U32.AND P6, PT, R128, 0x7ffffef2, PT ;  /* 0x7ffffef28000780c */ /* 0x000fe40003fc6070 */
[----:B------:R-:W-:-:S04]  /*ad30*/  IADD3 R128, R201, -0xd3, RZ ;  /* 0xffffff2dc9807810 */ /* 0x000fc80007ffe0ff */
[----:B------:R-:W-:Y:S02]  /*ad40*/  ISETP.GE.U32.AND P5, PT, R128, 0x7ffffeee, PT ;  /* 0x7ffffeee8000780c */ /* 0x000fe40003fa6070 */
[----:B------:R-:W-:Y:S01]  /*ad50*/  IADD3 R128, R201, -0xd7, RZ ;  /* 0xffffff29c9807810 */ /* 0x000fe20007ffe0ff */
[----:B------:R-:W-:-:S03]  /*ad60*/  IMAD.WIDE R204, R250, 0x4, R204 ;  /* 0x00000004facc7825 */ /* 0x000fc600078e02cc */
        /* <DEDUP_REMOVED lines=59> */
[----:B------:R-:W-:Y:S02]  /*b120*/  LOP3.LUT R251, R252, 0x60, RZ, 0x3c, !PT ;  /* 0x00000060fcfb7812 */ /* 0x000fe400078e3cff */
[----:B------:R-:W-:Y:S02]  /*b130*/  ISETP.GE.U32.AND P2, PT, R128, 0x7ffffeed, PT ;  /* 0x7ffffeed8000780c */ /* 0x000fe40003f46070 */
[C---:B------:R-:W-:Y:S02]  /*b140*/  IADD3 R128, R201.reuse, -0xd8, RZ ;  /* 0xffffff28c9807810 */ /* 0x040fe40007ffe0ff */
[----:B------:R-:W-:Y:S01]  /*b150*/  IADD3 R148, R201, -0x100, RZ ;  /* 0xffffff00c9947810 */ /* 0x000fe20007ffe0ff */
[----:B------:R-:W-:-:S02]  /*b160*/  IMAD.MOV.U32 R149, RZ, RZ, c[0x0][0x18c] ;  /* 0x00006300ff957624 */ /* 0x000fc400078e00ff */
[----:B------:R-:W-:-:S04]  /*b170*/  IMAD.WIDE R226, R250, 0x4, R226 ;  /* 0x00000004fae27825 */ /* 0x000fc800078e02e2 */
[----:B------:R-:W-:Y:S02]  /*b180*/  IMAD.SHL.U32 R149, R149, 0x40, RZ ;  /* 0x0000004095957824 */ /* 0x000fe400078e00ff */
[----:B------:R-:W-:-:S04]  /*b190*/  IMAD.WIDE R234, R250, 0x4, R234 ;  /* 0x00000004faea7825 */ /* 0x000fc800078e02ea */
[----:B------:R-:W-:-:S04]  /*b1a0*/  IMAD.WIDE R242, R250, 0x4, R242 ;  /* 0x00000004faf27825 */ /* 0x000fc800078e02f2 */
[----:B--2---:R-:W-:-:S04]  /*b1b0*/  IMAD.WIDE R2, R149, 0x4, R2 ;  /* 0x0000000495027825 */ /* 0x004fc800078e0202 */
[----:B---3--:R-:W-:-:S04]  /*b1c0*/  IMAD.WIDE R10, R149, 0x4, R10 ;  /* 0x00000004950a7825 */ /* 0x008fc800078e020a */
[----:B----4-:R-:W-:-:S05]  /*b1d0*/  IMAD.WIDE R202, R250, 0x4, R202 ;  /* 0x00000004faca7825 */ /* 0x010fca00078e02ca */
[----:B------:R2:W-:Y:S01]  /*b1e0*/  LDGSTS.E [R251+0x18600], [R202.64], !P3 ;  /* 0x18600000cafb7fae */ /* 0x0005e2000d921844 */
[----:B------:R-:W-:Y:S01]  /*b1f0*/  ISETP.GE.U32.AND P3, PT, R128, 0x7ffffee9, PT ;  /* 0x7ffffee98000780c */ /* 0x000fe20003f66070 */
[----:B-----5:R-:W-:Y:S01]  /*b200*/  IMAD.WIDE R210, R250, 0x4, R210 ;  /* 0x00000004fad27825 */ /* 0x020fe200078e02d2 */
[----:B------:R-:W-:-:S04]  /*b210*/  IADD3 R128, R201, -0xdc, RZ ;  /* 0xffffff24c9807810 */ /* 0x000fc80007ffe0ff */
[----:B------:R2:W-:Y:S01]  /*b220*/  LDGSTS.E [R251+0x18e00], [R210.64], !P1 ;  /* 0x18e00000d2fb7fae */ /* 0x0005e2000c921844 */
[----:B------:R-:W-:Y:S02]  /*b230*/  ISETP.GE.U32.AND P1, PT, R128, 0x7ffffee5, PT ;  /* 0x7ffffee58000780c */ /* 0x000fe40003f26070 */
[----:B------:R-:W-:Y:S01]  /*b240*/  IADD3 R128, R201, -0xe0, RZ ;  /* 0xffffff20c9807810 */ /* 0x000fe20007ffe0ff */
        /* <DEDUP_REMOVED lines=33> */
[----:B------:R2:W-:Y:S03]  /*b460*/  LDGSTS.E [R251+0x1d600], [R132.64], !P3 ;  /* 0x1d60000084fb7fae */ /* 0x0005e6000d921844 */
[----:B------:R-:W-:Y:S01]  /*b470*/  ISETP.GE.U32.AND P3, PT, R128, 0x7ffffec0, PT ;  /* 0x7ffffec08000780c */ /* 0x000fe20003f66070 */
[----:B-1----:R-:W-:-:S05]  /*b480*/  IMAD.WIDE R128, R250, 0x4, R218 ;  /* 0x00000004fa807825 */ /* 0x002fca00078e02da */
[----:B------:R2:W-:Y:S01]  /*b490*/  LDGSTS.E [R251+0x1de00], [R128.64], !P1 ;  /* 0x1de0000080fb7fae */ /* 0x0005e2000c921844 */
[----:B------:R-:W-:Y:S01]  /*b4a0*/  ISETP.GE.U32.AND P1, PT, R148, 0x7ffffec1, PT ;  /* 0x7ffffec19400780c */ /* 0x000fe20003f26070 */
[----:B------:R-:W-:-:S05]  /*b4b0*/  IMAD.WIDE R244, R250, 0x4, R246 ;  /* 0x00000004faf47825 */ /* 0x000fca00078e02f6 */
[----:B------:R2:W-:Y:S01]  /*b4c0*/  LDGSTS.E [R251+0x1e600], [R244.64], !P6 ;  /* 0x1e600000f4fb7fae */ /* 0x0005e2000f121844 */
[----:B------:R-:W-:-:S03]  /*b4d0*/  IMAD.WIDE R18, R149, 0x4, R18 ;  /* 0x0000000495127825 */ /* 0x000fc600078e0212 */
[----:B------:R2:W-:Y:S01]  /*b4e0*/  LDGSTS.E [R251+0x1ee00], [R226.64], !P5 ;  /* 0x1ee00000e2fb7fae */ /* 0x0005e2000e921844 */
[----:B------:R-:W-:-:S03]  /*b4f0*/  IMAD.WIDE R26, R149, 0x4, R26 ;  /* 0x00000004951a7825 */ /* 0x000fc600078e021a */
[----:B------:R2:W-:Y:S01]  /*b500*/  LDGSTS.E [R251+0x1f600], [R234.64], !P2 ;  /* 0x1f600000eafb7fae */ /* 0x0005e2000d121844 */
[----:B------:R-:W-:-:S03]  /*b510*/  IMAD.WIDE R218, R149, 0x4, R4 ;  /* 0x0000000495da7825 */ /* 0x000fc600078e0204 */
[----:B------:R2:W-:Y:S01]  /*b520*/  LDGSTS.E [R251+0x1fe00], [R242.64], !P1 ;  /* 0x1fe00000f2fb7fae */ /* 0x0005e2000c921844 */
[----:B------:R-:W-:-:S03]  /*b530*/  IMAD.WIDE R6, R149, 0x4, R6 ;  /* 0x0000000495067825 */ /* 0x000fc600078e0206 */
[----:B------:R-:W0:Y:S01]  /*b540*/  LDGDEPBAR ;  /* 0x00000000000079af */ /* 0x000e220000000000 */
        /* <DEDUP_REMOVED lines=73> */
[----:B------:R-:W-:Y:S02]  /*b9e0*/  IMAD.WIDE R130, R149, 0x4, R130 ;  /* 0x0000000495827825 */ /* 0x000fe400078e0282 */
[----:B------:R-:W3:Y:S02]  /*b9f0*/  LDL.LU.64 R148, [R1+0x18] ;  /* 0x0000180001947983 */ /* 0x000ee40000300a00 */
[----:B------:R-:W-:Y:S01]  /*ba00*/  IMAD.WIDE R4, R250, 0x4, R248 ;  /* 0x00000004fa047825 */ /* 0x000fe200078e02f8 */
[C---:B------:R-:W-:Y:S01]  /*ba10*/  LOP3.LUT R250, R199.reuse, 0x20, RZ, 0x3c, !PT ;  /* 0x00000020c7fa7812 */ /* 0x040fe200078e3cff */
[----:B------:R-:W4:Y:S04]  /*ba20*/  LDL.LU.64 R246, [R1+0x10] ;  /* 0x0000100001f67983 */ /* 0x000f280000300a00 */
        /* <DEDUP_REMOVED lines=8> */
[----:B--2---:R-:W-:-:S03]  /*bab0*/  LOP3.LUT R251, R199, 0x40, RZ, 0x3c, !PT ;  /* 0x00000040c7fb7812 */ /* 0x004fc600078e3cff */
        /* <DEDUP_REMOVED lines=9> */
[----:B------:R-:W2:Y:S04]  /*bb50*/  LDL.LU.64 R248, [R1+0x8] ;  /* 0x0000080001f87983 */ /* 0x000ea80000300a00 */
        /* <DEDUP_REMOVED lines=17> */
[----:B-1----:R-:W2:Y:S04]  /*bc70*/  LDL.LU.64 R250, [R1] ;  /* 0x0000000001fa7983 */ /* 0x002ea80000300a00 */
        /* <DEDUP_REMOVED lines=15> */
[----:B------:R-:W-:Y:S06]  /*bd70*/  BAR.SYNC.DEFER_BLOCKING 0x0 ;  /* 0x0000000000007b1d */ /* 0x000fec0000010000 */
[----:B------:R-:W-:Y:S01]  /*bd80*/  @!PT LDS RZ, [RZ] ;  /* 0x00000000fffff984 */ /* 0x000fe20000000800 */
[----:B------:R-:W-:Y:S01]  /*bd90*/  @!PT LDS RZ, [RZ] ;  /* 0x00000000fffff984 */ /* 0x000fe20000000800 */
[----:B------:R-:W-:Y:S01]  /*bda0*/  @!PT LDS RZ, [RZ] ;  /* 0x00000000fffff984 */ /* 0x000fe20000000800 */
[----:B------:R1:W-:Y:S02]  /*bdb0*/  LDGSTS.E [R252+0x20000], [R4.64], !P3 ;  /* 0x2000000004fc7fae */ /* 0x0003e4000d921844 */
[----:B-1----:R-:W-:Y:S01]  /*bdc0*/  IADD3 R4, R201, -0x105, RZ ;  /* 0xfffffefbc9047810 */ /* 0x002fe20007ffe0ff */
[----:B------:R-:W-:-:S03]  /*bdd0*/  IMAD.MOV.U32 R5, RZ, RZ, c[0x0][0x188] ;  /* 0x00006200ff057624 */ /* 0x000fc600078e00ff */
[----:B------:R-:W-:Y:S01]  /*bde0*/  ISETP.GE.U32.AND P1, PT, R4, 0x7ffffebc, PT ;  /* 0x7ffffebc0400780c */ /* 0x000fe20003f26070 */
[----:B------:R-:W-:Y:S01]  /*bdf0*/  IMAD.SHL.U32 R5, R5, 0x40, RZ ;  /* 0x0000004005057824 */ /* 0x000fe200078e00ff */
[----:B------:R-:W-:-:S04]  /*be00*/  IADD3 R4, R201, -0x109, RZ ;  /* 0xfffffef7c9047810 */ /* 0x000fc80007ffe0ff */
[----:B------:R-:W-:Y:S01]  /*be10*/  ISETP.GE.U32.AND P2, PT, R4, 0x7ffffeb8, PT ;  /* 0x7ffffeb80400780c */ /* 0x000fe20003f46070 */
[----:B------:R-:W-:Y:S02]  /*be20*/  IMAD.WIDE R4, R5, 0x4, R150 ;  /* 0x0000000405047825 */ /* 0x000fe400078e0296 */
[----:B------:R-:W5:Y:S04]  /*be30*/  LDL.LU.64 R150, [R1+0x440] ;  /* 0x0004400001967983 */ /* 0x000f680000300a00 */
[----:B------:R1:W-:Y:S02]  /*be40*/  LDGSTS.E [R252+0x20800], [R4.64], !P1 ;  /* 0x2080000004fc7fae */ /* 0x0003e4000c921844 */
[----:B-1----:R-:W-:-:S04]  /*be50*/  IMAD.MOV.U32 R5, RZ, RZ, c[0x0][0x188] ;  /* 0x00006200ff057624 */ /* 0x002fc800078e00ff */
[----:B------:R-:W-:-:S04]  /*be60*/  IMAD.SHL.U32 R5, R5, 0x40, RZ ;  /* 0x0000004005057824 */ /* 0x000fc800078e00ff */
[----:B---3--:R-:W-:Y:S02]  /*be70*/  IMAD.WIDE R4, R5, 0x4, R148 ;  /* 0x0000000405047825 */ /* 0x008fe400078e0294 */
[----:B------:R-:W3:Y:S04]  /*be80*/  LDL.LU.64 R148, [R1+0x438] ;  /* 0x0004380001947983 */ /* 0x000ee80000300a00 */
[----:B------:R1:W-:Y:S02]  /*be90*/  LDGSTS.E [R252+0x21000], [R4.64], !P2 ;  /* 0x2100000004fc7fae */ /* 0x0003e4000d121844 */
[----:B-1----:R-:W-:Y:S01]  /*bea0*/  IADD3 R4, R201, -0x10d, RZ ;  /* 0xfffffef3c9047810 */ /* 0x002fe20007ffe0ff */
[----:B------:R-:W-:-:S03]  /*beb0*/  IMAD.MOV.U32 R5, RZ, RZ, c[0x0][0x188] ;  /* 0x00006200ff057624 */ /* 0x000fc600078e00ff */
[----:B------:R-:W-:Y:S01]  /*bec0*/  ISETP.GE.U32.AND P1, PT, R4, 0x7ffffeb4, PT ;  /* 0x7ffffeb40400780c */ /* 0x000fe20003f26070 */
[----:B------:R-:W-:Y:S01]  /*bed0*/  IMAD.SHL.U32 R5, R5, 0x40, RZ ;  /* 0x0000004005057824 */ /* 0x000fe200078e00ff */
[----:B------:R-:W-:-:S04]  /*bee0*/  IADD3 R4, R201, -0x111, RZ ;  /* 0xfffffeefc9047810 */ /* 0x000fc80007ffe0ff */
[----:B------:R-:W-:Y:S01]  /*bef0*/  ISETP.GE.U32.AND P2, PT, R4, 0x7ffffeb0, PT ;  /* 0x7ffffeb00400780c */ /* 0x000fe20003f46070 */
[----:B----4-:R-:W-:Y:S02]  /*bf00*/  IMAD.WIDE R4, R5, 0x4, R246 ;  /* 0x0000000405047825 */ /* 0x010fe400078e02f6 */
[----:B------:R-:W4:Y:S04]  /*bf10*/  LDL.LU.64 R246, [R1+0x430] ;  /* 0x0004300001f67983 */ /* 0x000f280000300a00 */
[----:B------:R1:W-:Y:S02]  /*bf20*/  LDGSTS.E [R252+0x21800], [R4.64], !P1 ;  /* 0x2180000004fc7fae */ /* 0x0003e4000c921844 */
[----:B-1----:R-:W-:-:S04]  /*bf30*/  IMAD.MOV.U32 R5, RZ, RZ, c[0x0][0x188] ;  /* 0x00006200ff057624 */ /* 0x002fc800078e00ff */
[----:B------:R-:W-:-:S04]  /*bf40*/  IMAD.SHL.U32 R5, R5, 0x40, RZ ;  /* 0x0000004005057824 */ /* 0x000fc800078e00ff */
[----:B--2---:R-:W-:Y:S02]  /*bf50*/  IMAD.WIDE R4, R5, 0x4, R248 ;  /* 0x0000000405047825 */ /* 0x004fe400078e02f8 */
[----:B------:R-:W2:Y:S04]  /*bf60*/  LDL.LU.64 R248, [R1+0x428] ;  /* 0x0004280001f87983 */ /* 0x000ea80000300a00 */
        /* <DEDUP_REMOVED lines=8> */
[----:B------:R-:W2:Y:S04]  /*bff0*/  LDL.LU.64 R250, [R1+0x420] ;  /* 0x0004200001fa7983 */ /* 0x000ea80000300a00 */
[----:B------:R1:W-:Y:S02]  /*c000*/  LDGSTS.E [R252+0x22800], [R4.64], !P1 ;  /* 0x2280000004fc7fae */ /* 0x0003e4000c921844 */
[----:B-1----:R-:W-:-:S04]  /*c010*/  IMAD.MOV.U32 R5, RZ, RZ, c[0x0][0x188] ;  /* 0x00006200ff057624 */ /* 0x002fc800078e00ff */
[----:B------:R-:W-:Y:S01]  /*c020*/  IMAD.SHL.U32 R5, R5, 0x40, RZ ;  /* 0x0000004005057824 */ /* 0x000fe200078e00ff */
[----:B------:R-:W1:Y:S03]  /*c030*/  S2R R0, SR_TID.X ;  /* 0x0000000000007919 */ /* 0x000e660000002100 */
[----:B--2---:R-:W-:-:S05]  /*c040*/  IMAD.WIDE R4, R5, 0x4, R250 ;  /* 0x0000000405047825 */ /* 0x004fca00078e02fa */
[----:B------:R2:W-:Y:S01]  /*c050*/  LDGSTS.E [R252+0x23000], [R4.64], !P2 ;  /* 0x2300000004fc7fae */ /* 0x0005e2000d121844 */
[----:B------:R-:W-:Y:S01]  /*c060*/  IMAD.MOV.U32 R251, RZ, RZ, c[0x0][0x188] ;  /* 0x00006200fffb7624 */ /* 0x000fe200078e00ff */
[----:B--2---:R-:W-:-:S04]  /*c070*/  IADD3 R4, R201, -0x11d, RZ ;  /* 0xfffffee3c9047810 */ /* 0x004fc80007ffe0ff */
[----:B------:R-:W-:Y:S01]  /*c080*/  ISETP.GE.U32.AND P1, PT, R4, 0x7ffffea4, PT ;  /* 0x7ffffea40400780c */ /* 0x000fe20003f26070 */
[----:B------:R-:W-:Y:S01]  /*c090*/  IMAD.SHL.U32 R251, R251, 0x40, RZ ;  /* 0x00000040fbfb7824 */ /* 0x000fe200078e00ff */
[----:B------:R-:W-:-:S04]  /*c0a0*/  IADD3 R4, R201, -0x121, RZ ;  /* 0xfffffedfc9047810 */ /* 0x000fc80007ffe0ff */
[----:B------:R-:W-:Y:S01]  /*c0b0*/  ISETP.GE.U32.AND P2, PT, R4, 0x7ffffea0, PT ;  /* 0x7ffffea00400780c */ /* 0x000fe20003f46070 */
[----:B------:R-:W-:-:S06]  /*c0c0*/  IMAD.WIDE R4, R251, 0x4, R248 ;  /* 0x00000004fb047825 */ /* 0x000fcc00078e02f8 */
[----:B------:R2:W-:Y:S01]  /*c0d0*/  LDGSTS.E [R252+0x23800], [R4.64], !P1 ;  /* 0x2380000004fc7fae */ /* 0x0005e2000c921844 */
[----:B----4-:R-:W-:-:S05]  /*c0e0*/  IMAD.WIDE R246, R251, 0x4, R246 ;  /* 0x00000004fbf67825 */ /* 0x010fca00078e02f6 */
[----:B------:R4:W-:Y:S01]  /*c0f0*/  LDGSTS.E [R252+0x24000], [R246.64], !P2 ;  /* 0x24000000f6fc7fae */ /* 0x0009e2000d121844 */
[----:B--2---:R-:W-:-:S04]  /*c100*/  IADD3 R4, R201, -0x125, RZ ;  /* 0xfffffedbc9047810 */ /* 0x004fc80007ffe0ff */
[----:B------:R-:W-:Y:S02]  /*c110*/  ISETP.GE.U32.AND P1, PT, R4, 0x7ffffe9c, PT ;  /* 0x7ffffe9c0400780c */ /* 0x000fe40003f26070 */
[----:B------:R-:W-:Y:S01]  /*c120*/  IADD3 R4, R201, -0x129, RZ ;  /* 0xfffffed7c9047810 */ /* 0x000fe20007ffe0ff */
[----:B---3--:R-:W-:-:S03]  /*c130*/  IMAD.WIDE R148, R251, 0x4, R148 ;  /* 0x00000004fb947825 */ /* 0x008fc600078e0294 */
[----:B------:R-:W-:Y:S02]  /*c140*/  ISETP.GE.U32.AND P2, PT, R4, 0x7ffffe98, PT ;  /* 0x7ffffe980400780c */ /* 0x000fe40003f46070 */
[----:B------:R-:W-:Y:S01]  /*c150*/  IADD3 R4, R201, -0x12d, RZ ;  /* 0xfffffed3c9047810 */ /* 0x000fe20007ffe0ff */
[----:B-----5:R-:W-:-:S04]  /*c160*/  IMAD.WIDE R150, R251, 0x4, R150 ;  /* 0x00000004fb967825 */ /* 0x020fc800078e0296 */
[----:B------:R2:W-:Y:S01]  /*c170*/  LDGSTS.E [R252+0x24800], [R148.64], !P1 ;  /* 0x2480000094fc7fae */ /* 0x0005e2000c921844 */
[----:B------:R-:W-:Y:S02]  /*c180*/  ISETP.GE.U32.AND P1, PT, R4, 0x7ffffe94, PT ;  /* 0x7ffffe940400780c */ /* 0x000fe40003f26070 */
[----:B------:R-:W-:-:S03]  /*c190*/  IADD3 R4, R201, -0x131, RZ ;  /* 0xfffffecfc9047810 */ /* 0x000fc60007ffe0ff */
[----:B------:R4:W-:Y:S01]  /*c1a0*/  LDGSTS.E [R252+0x25000], [R150.64], !P2 ;  /* 0x2500000096fc7fae */ /* 0x0009e2000d121844 */
[----:B------:R-:W-:Y:S02]  /*c1b0*/  ISETP.GE.U32.AND P2, PT, R4, 0x7ffffe90, PT ;  /* 0x7ffffe900400780c */ /* 0x000fe40003f46070 */
[----:B------:R-:W-:-:S04]  /*c1c0*/  IADD3 R4, R201, -0x135, RZ ;  /* 0xfffffecbc9047810 */ /* 0x000fc80007ffe0ff */
[----:B------:R-:W-:Y:S02]  /*c1d0*/  ISETP.GE.U32.AND P3, PT, R4, 0x7ffffe8c, PT ;  /* 0x7ffffe8c0400780c */ /* 0x000fe40003f66070 */
[----:B------:R-:W-:Y:S01]  /*c1e0*/  IADD3 R4, R201, -0x139, RZ ;  /* 0xfffffec7c9047810 */ /* 0x000fe20007ffe0ff */
[----:B------:R-:W-:Y:S01]  /*c1f0*/  IMAD.WIDE R152, R251, 0x4, R152 ;  /* 0x00000004fb987825 */ /* 0x000fe200078e0298 */
[----:B------:R-:W-:Y:S02]  /*c200*/  IADD3 R5, R201, -0x102, RZ ;  /* 0xfffffefec9057810 */ /* 0x000fe40007ffe0ff */
[----:B------:R-:W-:Y:S01]  /*c210*/  ISETP.GE.U32.AND P4, PT, R4, 0x7ffffe88, PT ;  /* 0x7ffffe880400780c */ /* 0x000fe20003f86070 */
[----:B------:R-:W-:Y:S01]  /*c220*/  IMAD.WIDE R154, R251, 0x4, R154 ;  /* 0x00000004fb9a7825 */ /* 0x000fe200078e029a */
[----:B------:R-:W-:Y:S01]  /*c230*/  IADD3 R4, R201, -0x13d, RZ ;  /* 0xfffffec3c9047810 */ /* 0x000fe20007ffe0ff */
[----:B------:R4:W-:Y:S02]  /*c240*/  LDGSTS.E [R252+0x25800], [R152.64], !P1 ;  /* 0x2580000098fc7fae */ /* 0x0009e4000c921844 */
[----:B------:R-:W-:Y:S01]  /*c250*/  IMAD.WIDE R156, R251, 0x4, R156 ;  /* 0x00000004fb9c7825 */ /* 0x000fe200078e029c */
[----:B------:R-:W-:Y:S01]  /*c260*/  ISETP.GE.U32.AND P1, PT, R4, 0x7ffffe84, PT ;  /* 0x7ffffe840400780c */ /* 0x000fe20003f26070 */
[----:B------:R4:W-:Y:S01]  /*c270*/  LDGSTS.E [R252+0x26000], [R154.64], !P2 ;  /* 0x260000009afc7fae */ /* 0x0009e2000d121844 */
[----:B------:R-:W-:-:S02]  /*c280*/  ISETP.GE.U32.AND P2, PT, R5, 0x7ffffebf, PT ;  /* 0x7ffffebf0500780c */ /* 0x000fc40003f46070 */
[C---:B--2---:R-:W-:Y:S01]  /*c290*/  IADD3 R148, R201.reuse, -0x106, RZ ;  /* 0xfffffefac9947810 */ /* 0x044fe20007ffe0ff */
[----:B------:R4:W-:Y:S01]  /*c2a0*/  LDGSTS.E [R252+0x26800], [R156.64], !P3 ;  /* 0x268000009cfc7fae */ /* 0x0009e2000d921844 */
[C---:B------:R-:W-:Y:S02]  /*c2b0*/  IADD3 R4, R201.reuse, -0x10e, RZ ;  /* 0xfffffef2c9047810 */ /* 0x040fe40007ffe0ff */
[----:B------:R-:W-:Y:S01]  /*c2c0*/  IADD3 R5, R201, -0x10a, RZ ;  /* 0xfffffef6c9057810 */ /* 0x000fe20007ffe0ff */
[----:B------:R-:W-:Y:S01]  /*c2d0*/  IMAD.WIDE R158, R251, 0x4, R158 ;  /* 0x00000004fb9e7825 */ /* 0x000fe200078e029e */
[----:B------:R-:W-:Y:S02]  /*c2e0*/  ISETP.GE.U32.AND P3, PT, R148, 0x7ffffebb, PT ;  /* 0x7ffffebb9400780c */ /* 0x000fe40003f66070 */
[----:B------:R-:W-:Y:S02]  /*c2f0*/  ISETP.GE.U32.AND P5, PT, R4, 0x7ffffeb3, PT ;  /* 0x7ffffeb30400780c */ /* 0x000fe40003fa6070 */
[----:B------:R-:W-:Y:S01]  /*c300*/  ISETP.GE.U32.AND P6, PT, R5, 0x7ffffeb7, PT ;  /* 0x7ffffeb70500780c */ /* 0x000fe20003fc6070 */
[----:B------:R-:W-:Y:S01]  /*c310*/  IMAD.WIDE R160, R251, 0x4, R160 ;  /* 0x00000004fba07825 */ /* 0x000fe200078e02a0 */
[----:B------:R-:W-:Y:S01]  /*c320*/  IADD3 R4, R201, -0x112, RZ ;  /* 0xfffffeeec9047810 */ /* 0x000fe20007ffe0ff */
[----:B------:R4:W-:Y:S01]  /*c330*/  LDGSTS.E [R252+0x27000], [R158.64], !P4 ;  /* 0x270000009efc7fae */ /* 0x0009e2000e121844 */
[----:B------:R-:W-:Y:S01]  /*c340*/  LOP3.LUT R250, R252, 0x20, RZ, 0x3c, !PT ;  /* 0x00000020fcfa7812 */ /* 0x000fe200078e3cff */
[----:B------:R-:W-:Y:S01]  /*c350*/  IMAD.WIDE R162, R251, 0x4, R162 ;  /* 0x00000004fba27825 */ /* 0x000fe200078e02a2 */
[----:B------:R-:W-:Y:S01]  /*c360*/  ISETP.GE.U32.AND P4, PT, R4, 0x7ffffeaf, PT ;  /* 0x7ffffeaf0400780c */ /* 0x000fe20003f86070 */
[----:B------:R4:W-:Y:S01]  /*c370*/  LDGSTS.E [R252+0x27800], [R160.64], !P1 ;  /* 0x27800000a0fc7fae */ /* 0x0009e2000c921844 */
[----:B------:R-:W-:Y:S01]  /*c380*/  IADD3 R4, R201, -0x11a, RZ ;  /* 0xfffffee6c9047810 */ /* 0x000fe20007ffe0ff */
[----:B------:R-:W-:Y:S01]  /*c390*/  IMAD.WIDE R164, R251, 0x4, R164 ;  /* 0x00000004fba47825 */ /* 0x000fe200078e02a4 */
[----:B------:R-:W-:Y:S01]  /*c3a0*/  IADD3 R5, R201, -0x116, RZ ;  /* 0xfffffeeac9057810 */ /* 0x000fe20007ffe0ff */
[----:B------:R2:W-:Y:S01]  /*c3b0*/  LDGSTS.E [R250+0x20200], [R162.64], !P2 ;  /* 0x20200000a2fa7fae */ /* 0x0005e2000d121844 */
[----:B------:R-:W-:Y:S01]  /*c3c0*/  ISETP.GE.U32.AND P2, PT, R4, 0x7ffffea7, PT ;  /* 0x7ffffea70400780c */ /* 0x000fe20003f46070 */
[----:B------:R-:W-:Y:S01]  /*c3d0*/  IMAD.WIDE R166, R251, 0x4, R166 ;  /* 0x00000004fba67825 */ /* 0x000fe200078e02a6 */
[----:B------:R-:W-:Y:S01]  /*c3e0*/  ISETP.GE.U32.AND P1, PT, R5, 0x7ffffeab, PT ;  /* 0x7ffffeab0500780c */ /* 0x000fe20003f26070 */
[----:B------:R2:W-:Y:S01]  /*c3f0*/  LDGSTS.E [R250+0x20a00], [R164.64], !P3 ;  /* 0x20a00000a4fa7fae */ /* 0x0005e2000d921844 */
[----:B------:R-:W-:-:S02]  /*c400*/  IADD3 R4, R201, -0x122, RZ ;  /* 0xfffffedec9047810 */ /* 0x000fc40007ffe0ff */
[----:B------:R-:W-:Y:S01]  /*c410*/  IADD3 R5, R201, -0x11e, RZ ;  /* 0xfffffee2c9057810 */ /* 0x000fe20007ffe0ff */
[----:B------:R-:W-:Y:S01]  /*c420*/  IMAD.WIDE R168, R251, 0x4, R168 ;  /* 0x00000004fba87825 */ /* 0x000fe200078e02a8 */
[----:B------:R2:W-:Y:S01]  /*c430*/  LDGSTS.E [R250+0x21200], [R166.64], !P6 ;  /* 0x21200000a6fa7fae */ /* 0x0005e2000f121844 */
[----:B------:R-:W-:Y:S02]  /*c440*/  ISETP.GE.U32.AND P6, PT, R4, 0x7ffffe9f, PT ;  /* 0x7ffffe9f0400780c */ /* 0x000fe40003fc6070 */
[----:B------:R-:W-:Y:S01]  /*c450*/  ISETP.GE.U32.AND P3, PT, R5, 0x7ffffea3, PT ;  /* 0x7ffffea30500780c */ /* 0x000fe20003f66070 */
[----:B------:R-:W-:Y:S01]  /*c460*/  IMAD.WIDE R170, R251, 0x4, R170 ;  /* 0x00000004fbaa7825 */ /* 0x000fe200078e02aa */
[----:B------:R-:W-:Y:S01]  /*c470*/  IADD3 R4, R201, -0x126, RZ ;  /* 0xfffffedac9047810 */ /* 0x000fe20007ffe0ff */
[----:B------:R2:W-:Y:S02]  /*c480*/  LDGSTS.E [R250+0x21a00], [R168.64], !P5 ;  /* 0x21a00000a8fa7fae */ /* 0x0005e4000e921844 */
        /* <DEDUP_REMOVED lines=18> */
[C---:B------:R-:W-:Y:S01]  /*c5b0*/  IADD3 R4, R201.reuse, -0x13a, RZ ;  /* 0xfffffec6c9047810 */ /* 0x040fe20007ffe0ff */
[----:B------:R2:W-:Y:S01]  /*c5c0*/  LDGSTS.E [R250+0x24200], [R178.64], !P6 ;  /* 0x24200000b2fa7fae */ /* 0x0005e2000f121844 */
[----:B------:R-:W-:Y:S01]  /*c5d0*/  IADD3 R5, R201, -0x13e, RZ ;  /* 0xfffffec2c9057810 */ /* 0x000fe20007ffe0ff */
[----:B------:R-:W-:Y:S01]  /*c5e0*/  IMAD.WIDE R182, R251, 0x4, R182 ;  /* 0x00000004fbb67825 */ /* 0x000fe200078e02b6 */
[----:B------:R-:W-:Y:S01]  /*c5f0*/  ISETP.GE.U32.AND P6, PT, R4, 0x7ffffe87, PT ;  /* 0x7ffffe870400780c */ /* 0x000fe20003fc6070 */
[----:B------:R2:W-:Y:S01]  /*c600*/  LDGSTS.E [R250+0x24a00], [R180.64], !P5 ;  /* 0x24a00000b4fa7fae */ /* 0x0005e2000e921844 */
[----:B------:R-:W-:Y:S01]  /*c610*/  IADD3 R4, R201, -0x103, RZ ;  /* 0xfffffefdc9047810 */ /* 0x000fe20007ffe0ff */
[----:B------:R-:W-:Y:S01]  /*c620*/  IMAD.WIDE R184, R251, 0x4, R184 ;  /* 0x00000004fbb87825 */ /* 0x000fe200078e02b8 */
[----:B------:R-:W-:Y:S01]  /*c630*/  ISETP.GE.U32.AND P5, PT, R5, 0x7ffffe83, PT ;  /* 0x7ffffe830500780c */ /* 0x000fe20003fa6070 */
[----:B------:R2:W-:Y:S01]  /*c640*/  LDGSTS.E [R250+0x25200], [R182.64], !P4 ;  /* 0x25200000b6fa7fae */ /* 0x0005e2000e121844 */
[----:B------:R-:W-:Y:S01]  /*c650*/  ISETP.GE.U32.AND P4, PT, R4, 0x7ffffebe, PT ;  /* 0x7ffffebe0400780c */ /* 0x000fe20003f86070 */
[----:B------:R-:W-:Y:S01]  /*c660*/  IMAD.WIDE R186, R251, 0x4, R186 ;  /* 0x00000004fbba7825 */ /* 0x000fe200078e02ba */
[C---:B------:R-:W-:Y:S01]  /*c670*/  IADD3 R4, R201.reuse, -0x10b, RZ ;  /* 0xfffffef5c9047810 */ /* 0x040fe20007ffe0ff */
[----:B------:R2:W-:Y:S01]  /*c680*/  LDGSTS.E [R250+0x25a00], [R184.64], !P1 ;  /* 0x25a00000b8fa7fae */ /* 0x0005e2000c921844 */
[----:B------:R-:W-:Y:S01]  /*c690*/  IADD3 R5, R201, -0x107, RZ ;  /* 0xfffffef9c9057810 */ /* 0x000fe20007ffe0ff */
[----:B------:R-:W-:-:S02]  /*c6a0*/  IMAD.WIDE R188, R251, 0x4, R188 ;  /* 0x00000004fbbc7825 */ /* 0x000fc400078e02bc */
[----:B------:R2:W-:Y:S01]  /*c6b0*/  LDGSTS.E [R250+0x26200], [R186.64], !P2 ;  /* 0x26200000bafa7fae */ /* 0x0005e2000d121844 */
[----:B------:R-:W-:Y:S01]  /*c6c0*/  ISETP.GE.U32.AND P2, PT, R4, 0x7ffffeb6, PT ;  /* 0x7ffffeb60400780c */ /* 0x000fe20003f46070 */
[----:B------:R-:W-:Y:S01]  /*c6d0*/  IMAD.WIDE R192, R251, 0x4, R192 ;  /* 0x00000004fbc07825 */ /* 0x000fe200078e02c0 */
[----:B------:R-:W-:Y:S01]  /*c6e0*/  ISETP.GE.U32.AND P1, PT, R5, 0x7ffffeba, PT ;  /* 0x7ffffeba0500780c */ /* 0x000fe20003f26070 */
[----:B------:R2:W-:Y:S01]  /*c6f0*/  LDGSTS.E [R250+0x26a00], [R188.64], !P3 ;  /* 0x26a00000bcfa7fae */ /* 0x0005e2000d921844 */
[----:B------:R-:W-:Y:S01]  /*c700*/  IADD3 R4, R201, -0x10f, RZ ;  /* 0xfffffef1c9047810 */ /* 0x000fe20007ffe0ff */
[----:B------:R-:W-:Y:S01]  /*c710*/  IMAD.WIDE R194, R251, 0x4, R194 ;  /* 0x00000004fbc27825 */ /* 0x000fe200078e02c2 */
[C---:B------:R-:W-:Y:S01]  /*c720*/  IADD3 R5, R201.reuse, -0x113, RZ ;  /* 0xfffffeedc9057810 */ /* 0x040fe20007ffe0ff */
[----:B------:R2:W-:Y:S01]  /*c730*/  LDGSTS.E [R250+0x27200], [R192.64], !P6 ;  /* 0x27200000c0fa7fae */ /* 0x0005e2000f121844 */
[----:B------:R-:W-:Y:S02]  /*c740*/  ISETP.GE.U32.AND P3, PT, R4, 0x7ffffeb2, PT ;  /* 0x7ffffeb20400780c */ /* 0x000fe40003f66070 */
[----:B------:R-:W-:Y:S01]  /*c750*/  IADD3 R4, R201, -0x117, RZ ;  /* 0xfffffee9c9047810 */ /* 0x000fe20007ffe0ff */
[----:B------:R2:W-:Y:S01]  /*c760*/  LDGSTS.E [R250+0x27a00], [R194.64], !P5 ;  /* 0x27a00000c2fa7fae */ /* 0x0005e2000e921844 */
[----:B------:R-:W-:Y:S01]  /*c770*/  IMAD.WIDE R196, R251, 0x4, R196 ;  /* 0x00000004fbc47825 */ /* 0x000fe200078e02c4 */
[----:B------:R-:W-:-:S02]  /*c780*/  ISETP.GE.U32.AND P6, PT, R5, 0x7ffffeae, PT ;  /* 0x7ffffeae0500780c */ /* 0x000fc40003fc6070 */
[----:B------:R-:W-:Y:S01]  /*c790*/  ISETP.GE.U32.AND P5, PT, R4, 0x7ffffeaa, PT ;  /* 0x7ffffeaa0400780c */ /* 0x000fe20003fa6070 */
[----:B------:R-:W-:Y:S01]  /*c7a0*/  IMAD.WIDE R204, R251, 0x4, R204 ;  /* 0x00000004fbcc7825 */ /* 0x000fe200078e02cc */
[C---:B------:R-:W-:Y:S02]  /*c7b0*/  IADD3 R4, R201.reuse, -0x11f, RZ ;  /* 0xfffffee1c9047810 */ /* 0x040fe40007ffe0ff */
[----:B------:R-:W-:Y:S02]  /*c7c0*/  IADD3 R5, R201, -0x11b, RZ ;  /* 0xfffffee5c9057810 */ /* 0x000fe40007ffe0ff */
[----:B--2---:R-:W-:Y:S01]  /*c7d0*/  LOP3.LUT R250, R252, 0x40, RZ, 0x3c, !PT ;  /* 0x00000040fcfa7812 */ /* 0x004fe200078e3cff */
[----:B------:R-:W-:-:S04]  /*c7e0*/  IMAD.WIDE R206, R251, 0x4, R206 ;  /* 0x00000004fbce7825 */ /* 0x000fc800078e02ce */
[----:B------:R2:W-:Y:S01]  /*c7f0*/  LDGSTS.E [R250+0x20400], [R196.64], !P4 ;  /* 0x20400000c4fa7fae */ /* 0x0005e2000e121844 */
[----:B------:R-:W-:-:S03]  /*c800*/  ISETP.GE.U32.AND P4, PT, R5, 0x7ffffea6, PT ;  /* 0x7ffffea60500780c */ /* 0x000fc60003f86070 */
[----:B------:R2:W-:Y:S01]  /*c810*/  LDGSTS.E [R250+0x20c00], [R204.64], !P1 ;  /* 0x20c00000ccfa7fae */ /* 0x0005e2000c921844 */
[----:B------:R-:W-:Y:S02]  /*c820*/  ISETP.GE.U32.AND P1, PT, R4, 0x7ffffea2, PT ;  /* 0x7ffffea20400780c */ /* 0x000fe40003f26070 */
[----:B------:R-:W-:Y:S01]  /*c830*/  IADD3 R4, R201, -0x123, RZ ;  /* 0xfffffeddc9047810 */ /* 0x000fe20007ffe0ff */
[C---:B------:R-:W-:Y:S01]  /*c840*/  IMAD.WIDE R208, R251.reuse, 0x4, R208 ;  /* 0x00000004fbd07825 */ /* 0x040fe200078e02d0 */
[----:B------:R2:W-:Y:S02]  /*c850*/  LDGSTS.E [R250+0x21400], [R206.64], !P2 ;  /* 0x21400000cefa7fae */ /* 0x0005e4000d121844 */
        /* <DEDUP_REMOVED lines=24> */
[----:B------:R-:W-:-:S02]  /*c9e0*/  IADD3 R4, R201, -0x13f, RZ ;  /* 0xfffffec1c9047810 */ /* 0x000fc40007ffe0ff */
[----:B------:R-:W-:Y:S01]  /*c9f0*/  ISETP.GE.U32.AND P2, PT, R5, 0x7ffffe86, PT ;  /* 0x7ffffe860500780c */ /* 0x000fe20003f46070 */
[----:B------:R2:W-:Y:S01]  /*ca00*/  LDGSTS.E [R250+0x24c00], [R224.64], !P3 ;  /* 0x24c00000e0fa7fae */ /* 0x0005e2000d921844 */
[----:B------:R-:W-:Y:S01]  /*ca10*/  ISETP.GE.U32.AND P3, PT, R4, 0x7ffffe82, PT ;  /* 0x7ffffe820400780c */ /* 0x000fe20003f66070 */
[----:B------:R-:W-:Y:S01]  /*ca20*/  IMAD.WIDE R228, R251, 0x4, R228 ;  /* 0x00000004fbe47825 */ /* 0x000fe200078e02e4 */
[----:B------:R-:W-:-:S03]  /*ca30*/  IADD3 R5, R201, -0x104, RZ ;  /* 0xfffffefcc9057810 */ /* 0x000fc60007ffe0ff */
[C---:B------:R-:W-:Y:S01]  /*ca40*/  IMAD.WIDE R230, R251.reuse, 0x4, R230 ;  /* 0x00000004fbe67825 */ /* 0x040fe200078e02e6 */
[----:B------:R2:W-:Y:S03]  /*ca50*/  LDGSTS.E [R250+0x25400], [R228.64], !P6 ;  /* 0x25400000e4fa7fae */ /* 0x0005e6000f121844 */
[----:B------:R-:W-:Y:S01]  /*ca60*/  IMAD.WIDE R232, R251, 0x4, R232 ;  /* 0x00000004fbe87825 */ /* 0x000fe200078e02e8 */
[----:B------:R-:W-:Y:S01]  /*ca70*/  IADD3 R4, R201, -0x108, RZ ;  /* 0xfffffef8c9047810 */ /* 0x000fe20007ffe0ff */
[----:B------:R2:W-:Y:S02]  /*ca80*/  LDGSTS.E [R250+0x25c00], [R230.64], !P5 ;  /* 0x25c00000e6fa7fae */ /* 0x0005e4000e921844 */
[----:B------:R-:W-:Y:S01]  /*ca90*/  IMAD.WIDE R236, R251, 0x4, R236 ;  /* 0x00000004fbec7825 */ /* 0x000fe200078e02ec */
[----:B------:R-:W-:Y:S01]  /*caa0*/  ISETP.GE.U32.AND P6, PT, R5, 0x7ffffebd, PT ;  /* 0x7ffffebd0500780c */ /* 0x000fe20003fc6070 */
[----:B------:R2:W-:Y:S02]  /*cab0*/  LDGSTS.E [R250+0x26400], [R232.64], !P4 ;  /* 0x26400000e8fa7fae */ /* 0x0005e4000e121844 */
[----:B------:R-:W-:Y:S01]  /*cac0*/  IMAD.WIDE R238, R251, 0x4, R238 ;  /* 0x00000004fbee7825 */ /* 0x000fe200078e02ee */
[----:B------:R-:W-:Y:S01]  /*cad0*/  IADD3 R5, R201, -0x10c, RZ ;  /* 0xfffffef4c9057810 */ /* 0x000fe20007ffe0ff */
[----:B------:R2:W-:Y:S02]  /*cae0*/  LDGSTS.E [R250+0x26c00], [R236.64], !P1 ;  /* 0x26c00000ecfa7fae */ /* 0x0005e4000c921844 */
[----:B------:R-:W-:Y:S01]  /*caf0*/  IMAD.WIDE R240, R251, 0x4, R240 ;  /* 0x00000004fbf07825 */ /* 0x000fe200078e02f0 */
[----:B------:R-:W-:Y:S01]  /*cb00*/  ISETP.GE.U32.AND P5, PT, R4, 0x7ffffeb9, PT ;  /* 0x7ffffeb90400780c */ /* 0x000fe20003fa6070 */
[----:B------:R2:W-:Y:S01]  /*cb10*/  LDGSTS.E [R250+0x27400], [R238.64], !P2 ;  /* 0x27400000eefa7fae */ /* 0x0005e2000d121844 */
[----:B------:R-:W-:-:S02]  /*cb20*/  IADD3 R4, R201, -0x110, RZ ;  /* 0xfffffef0c9047810 */ /* 0x000fc40007ffe0ff */
[----:B------:R-:W-:Y:S01]  /*cb30*/  ISETP.GE.U32.AND P4, PT, R5, 0x7ffffeb5, PT ;  /* 0x7ffffeb50500780c */ /* 0x000fe20003f86070 */
[----:B------:R2:W-:Y:S01]  /*cb40*/  LDGSTS.E [R250+0x27c00], [R240.64], !P3 ;  /* 0x27c00000f0fa7fae */ /* 0x0005e2000d921844 */
[----:B------:R-:W-:Y:S01]  /*cb50*/  IADD3 R5, R201, -0x114, RZ ;  /* 0xfffffeecc9057810 */ /* 0x000fe20007ffe0ff */
[----:B------:R-:W-:Y:S01]  /*cb60*/  IMAD.WIDE R202, R251, 0x4, R202 ;  /* 0x00000004fbca7825 */ /* 0x000fe200078e02ca */
[----:B------:R-:W-:Y:S02]  /*cb70*/  ISETP.GE.U32.AND P1, PT, R4, 0x7ffffeb1, PT ;  /* 0x7ffffeb10400780c */ /* 0x000fe40003f26070 */
[----:B------:R-:W-:Y:S02]  /*cb80*/  LOP3.LUT R249, R252, 0x60, RZ, 0x3c, !PT ;  /* 0x00000060fcf97812 */ /* 0x000fe400078e3cff */
[----:B------:R-:W-:Y:S01]  /*cb90*/  ISETP.GE.U32.AND P2, PT, R5, 0x7ffffead, PT ;  /* 0x7ffffead0500780c */ /* 0x000fe20003f46070 */
[----:B--2---:R-:W2:Y:S01]  /*cba0*/  S2R R250, SR_TID.X ;  /* 0x0000000000fa7919 */ /* 0x004ea20000002100 */
[----:B------:R-:W-:-:S02]  /*cbb0*/  IADD3 R4, R201, -0x118, RZ ;  /* 0xfffffee8c9047810 */ /* 0x000fc40007ffe0ff */
        /* <DEDUP_REMOVED lines=15> */
[----:B------:R-:W-:Y:S01]  /*ccb0*/  IMAD.WIDE R144, R251, 0x4, R144 ;  /* 0x00000004fb907825 */ /* 0x000fe200078e0290 */
[----:B------:R-:W-:Y:S02]  /*ccc0*/  ISETP.GE.U32.AND P1, PT, R4, 0x7ffffe99, PT ;  /* 0x7ffffe990400780c */ /* 0x000fe40003f26070 */
[----:B------:R-:W-:Y:S01]  /*ccd0*/  IADD3 R4, R201, -0x12c, RZ ;  /* 0xfffffed4c9047810 */ /* 0x000fe20007ffe0ff */
[C---:B------:R-:W-:Y:S01]  /*cce0*/  IMAD.WIDE R140, R251.reuse, 0x4, R140 ;  /* 0x00000004fb8c7825 */ /* 0x040fe200078e028c */
[----:B------:R3:W-:Y:S03]  /*ccf0*/  LDGSTS.E [R249+0x22600], [R144.64], !P2 ;  /* 0x2260000090f97fae */ /* 0x0007e6000d121844 */
[----:B------:R-:W-:Y:S01]  /*cd00*/  IMAD.WIDE R142, R251, 0x4, R142 ;  /* 0x00000004fb8e7825 */ /* 0x000fe200078e028e */
[----:B------:R-:W-:Y:S01]  /*cd10*/  IADD3 R5, R201, -0x130, RZ ;  /* 0xfffffed0c9057810 */ /* 0x000fe20007ffe0ff */
[----:B------:R3:W-:Y:S02]  /*cd20*/  LDGSTS.E [R249+0x22e00], [R140.64], !P3 ;  /* 0x22e000008cf97fae */ /* 0x0007e4000d921844 */
[C---:B------:R-:W-:Y:S01]  /*cd30*/  IMAD.WIDE R136, R251.reuse, 0x4, R136 ;  /* 0x00000004fb887825 */ /* 0x040fe200078e0288 */
[----:B------:R-:W-:Y:S01]  /*cd40*/  ISETP.GE.U32.AND P2, PT, R4, 0x7ffffe95, PT ;  /* 0x7ffffe950400780c */ /* 0x000fe20003f46070 */
[----:B------:R3:W-:Y:S02]  /*cd50*/  LDGSTS.E [R249+0x23600], [R142.64], !P6 ;  /* 0x236000008ef97fae */ /* 0x0007e4000f121844 */
[----:B------:R-:W-:Y:S01]  /*cd60*/  IMAD.WIDE R138, R251, 0x4, R138 ;  /* 0x00000004fb8a7825 */ /* 0x000fe200078e028a */
[----:B--2---:R-:W-:Y:S01]  /*cd70*/  LOP3.LUT R250, R250, 0x3f, RZ, 0xc0, !PT ;  /* 0x0000003ffafa7812 */ /* 0x004fe200078ec0ff */
[----:B------:R3:W-:Y:S01]  /*cd80*/  LDGSTS.E [R249+0x23e00], [R136.64], !P5 ;  /* 0x23e0000088f97fae */ /* 0x0007e2000e921844 */
[----:B------:R-:W-:Y:S01]  /*cd90*/  IADD3 R248, R201, -0x100, RZ ;  /* 0xffffff00c9f87810 */ /* 0x000fe20007ffe0ff */
[----:B------:R-:W-:Y:S01]  /*cda0*/  IMAD.MOV.U32 R197, RZ, RZ, 0x3f ;  /* 0x0000003fffc57424 */ /* 0x000fe200078e00ff */
[----:B------:R-:W-:Y:S01]  /*cdb0*/  ISETP.GE.U32.AND P3, PT, R5, 0x7ffffe91, PT ;  /* 0x7ffffe910500780c */ /* 0x000fe20003f66070 */
[----:B------:R-:W-:Y:S01]  /*cdc0*/  IMAD.WIDE R134, R251, 0x4, R134 ;  /* 0x00000004fb867825 */ /* 0x000fe200078e0286 */
[----:B------:R3:W-:Y:S01]  /*cdd0*/  LDGSTS.E [R249+0x24600], [R138.64], !P4 ;  /* 0x246000008af97fae */ /* 0x0007e2000e121844 */
[----:B------:R-:W-:-:S02]  /*cde0*/  IADD3 R5, R201, -0x138, RZ ;  /* 0xfffffec8c9057810 */ /* 0x000fc40007ffe0ff */
[----:B------:R-:W-:Y:S01]  /*cdf0*/  ISETP.GE.AND P4, PT, R250, R248, PT ;  /* 0x000000f8fa00720c */ /* 0x000fe20003f86270 */
[----:B------:R2:W-:Y:S01]  /*ce00*/  LDGSTS.E [R249+0x24e00], [R134.64], !P1 ;  /* 0x24e0000086f97fae */ /* 0x0005e2000c921844 */
[----:B------:R-:W-:Y:S02]  /*ce10*/  IADD3 R197, R197, c[0x0][0x180], RZ ;  /* 0x00006000c5c57a10 */ /* 0x000fe40007ffe0ff */
[----:B------:R-:W-:Y:S01]  /*ce20*/  IADD3 R4, R201, -0x134, RZ ;  /* 0xfffffeccc9047810 */ /* 0x000fe20007ffe0ff */
[----:B------:R-:W-:Y:S01]  /*ce30*/  IMAD.WIDE R132, R251, 0x4, R132 ;  /* 0x00000004fb847825 */ /* 0x000fe200078e0284 */
[----:B------:R-:W-:Y:S02]  /*ce40*/  ISETP.GE.U32.AND P5, PT, R5, 0x7ffffe89, PT ;  /* 0x7ffffe890500780c */ /* 0x000fe40003fa6070 */
[----:B------:R-:W-:Y:S01]  /*ce50*/  ISETP.GT.AND P1, PT, R197, 0x13f, PT ;  /* 0x0000013fc500780c */ /* 0x000fe20003f24270 */
[----:B------:R-:W-:Y:S01]  /*ce60*/  IMAD.MOV.U32 R250, RZ, RZ, c[0x0][0x188] ;  /* 0x00006200fffa7624 */ /* 0x000fe200078e00ff */
[----:B------:R-:W-:Y:S01]  /*ce70*/  ISETP.GE.U32.AND P6, PT, R4, 0x7ffffe8d, PT ;  /* 0x7ffffe8d0400780c */ /* 0x000fe20003fc6070 */
[----:B------:R3:W-:Y:S01]  /*ce80*/  LDGSTS.E [R249+0x25600], [R132.64], !P2 ;  /* 0x2560000084f97fae */ /* 0x0007e2000d121844 */
[----:B------:R-:W-:-:S02]  /*ce90*/  IADD3 R5, R201, -0x13c, RZ ;  /* 0xfffffec4c9057810 */ /* 0x000fc40007ffe0ff */
[----:B--2---:R-:W-:Y:S02]  /*cea0*/  SEL R134, RZ, 0x4, P4 ;  /* 0x00000004ff867807 */ /* 0x004fe40002000000 */
[----:B------:R-:W-:Y:S02]  /*ceb0*/  IADD3 R4, R201, -0x140, RZ ;  /* 0xfffffec0c9047810 */ /* 0x000fe40007ffe0ff */
[----:B------:R-:W-:Y:S01]  /*cec0*/  SEL R134, R134, RZ, P1 ;  /* 0x000000ff86867207 */ /* 0x000fe20000800000 */
[----:B------:R-:W-:Y:S01]  /*ced0*/  IMAD.SHL.U32 R201, R250, 0x40, RZ ;  /* 0x00000040fac97824 */ /* 0x000fe200078e00ff */
[----:B------:R-:W-:Y:S02]  /*cee0*/  ISETP.GE.U32.AND P2, PT, R5, 0x7ffffe85, PT ;  /* 0x7ffffe850500780c */ /* 0x000fe40003f46070 */
[----:B------:R-:W-:Y:S01]  /*cef0*/  ISETP.GE.U32.AND P1, PT, R4, 0x7ffffe81, PT ;  /* 0x7ffffe810400780c */ /* 0x000fe20003f26070 */
[----:B------:R-:W-:Y:S01]  /*cf00*/  IMAD.MOV.U32 R251, RZ, RZ, c[0x0][0x18c] ;  /* 0x00006300fffb7624 */ /* 0x000fe200078e00ff */
[----:B------:R-:W-:Y:S01]  /*cf10*/  ISETP.NE.U32.AND P4, PT, R134, RZ, PT ;  /* 0x000000ff8600720c */ /* 0x000fe20003f85070 */
[----:B------:R-:W-:-:S04]  /*cf20*/  IMAD.WIDE R128, R201, 0x4, R128 ;  /* 0x00000004c9807825 */ /* 0x000fc800078e0280 */
[C---:B------:R-:W-:Y:S01]  /*cf30*/  IMAD.WIDE R244, R201.reuse, 0x4, R244 ;  /* 0x00000004c9f47825 */ /* 0x040fe200078e02f4 */
[----:B------:R3:W-:Y:S03]  /*cf40*/  LDGSTS.E [R249+0x25e00], [R128.64], !P3 ;  /* 0x25e0000080f97fae */ /* 0x0007e6000d921844 */
[----:B------:R-:W-:Y:S01]  /*cf50*/  IMAD.WIDE R226, R201, 0x4, R226 ;  /* 0x00000004c9e27825 */ /* 0x000fe200078e02e2 */
[----:B------:R3:W-:Y:S03]  /*cf60*/  LDGSTS.E [R249+0x26600], [R244.64], !P6 ;  /* 0x26600000f4f97fae */ /* 0x0007e6000f121844 */
[----:B------:R-:W-:Y:S01]  /*cf70*/  IMAD.SHL.U32 R251, R251, 0x40, RZ ;  /* 0x00000040fbfb7824 */ /* 0x000fe200078e00ff */
[----:B------:R3:W-:Y:S01]  /*cf80*/  LDGSTS.E [R249+0x26e00], [R226.64], !P5 ;  /* 0x26e00000e2f97fae */ /* 0x0007e2000e921844 */
[----:B------:R-:W-:-:S04]  /*cf90*/  IMAD.WIDE R234, R201, 0x4, R234 ;  /* 0x00000004c9ea7825 */ /* 0x000fc800078e02ea */
[----:B------:R-:W-:Y:S01]  /*cfa0*/  IMAD.WIDE R242, R201, 0x4, R242 ;  /* 0x00000004c9f27825 */ /* 0x000fe200078e02f2 */
[----:B------:R3:W-:Y:S03]  /*cfb0*/  LDGSTS.E [R249+0x27600], [R234.64], !P2 ;  /* 0x27600000eaf97fae */ /* 0x0007e6000d121844 */
[C---:B------:R-:W-:Y:S01]  /*cfc0*/  IMAD.WIDE R2, R251.reuse, 0x4, R2 ;  /* 0x00000004fb027825 */ /* 0x040fe200078e0202 */
[----:B------:R3:W-:Y:S04]  /*cfd0*/  LDGSTS.E [R249+0x27e00], [R242.64], !P1 ;  /* 0x27e00000f2f97fae */ /* 0x0007e8000c921844 */
[----:B------:R-:W0:Y:S04]  /*cfe0*/  LDGDEPBAR ;  /* 0x00000000000079af */ /* 0x000e280000000000 */
[----:B------:R2:W-:Y:S01]  /*cff0*/  LDGSTS.E [R199+0x48000], [R2.64], P4 ;  /* 0x4800000002c77fae */ /* 0x0005e2000a121844 */
[----:B------:R-:W-:-:S04]  /*d000*/  IMAD.WIDE R10, R251, 0x4, R10 ;  /* 0x00000004fb0a7825 */ /* 0x000fc800078e020a */
[----:B------:R-:W-:Y:S01]  /*d010*/  IMAD.WIDE R18, R251, 0x4, R18 ;  /* 0x00000004fb127825 */ /* 0x000fe200078e0212 */
[----:B------:R4:W-:Y:S04]  /*d020*/  LDGSTS.E [R199+0x48800], [R10.64], P4 ;  /* 0x488000000ac77fae */ /* 0x0009e8000a121844 */
[----:B------:R4:W-:Y:S01]  /*d030*/  LDGSTS.E [R199+0x49000], [R18.64], P4 ;  /* 0x4900000012c77fae */ /* 0x0009e2000a121844 */
[----:B--2---:R-:W-:-:S04]  /*d040*/  IMAD.MOV.U32 R3, RZ, RZ, c[0x0][0x18c] ;  /* 0x00006300ff037624 */ /* 0x004fc800078e00ff */
[----:B------:R-:W-:-:S04]  /*d050*/  IMAD.SHL.U32 R3, R3, 0x40, RZ ;  /* 0x0000004003037824 */ /* 0x000fc800078e00ff */
[----:B------:R-:W-:-:S04]  /*d060*/  IMAD.WIDE R26, R3, 0x4, R26 ;  /* 0x00000004031a7825 */ /* 0x000fc800078e021a */
        /* <DEDUP_REMOVED lines=19> */
[----:B------:R-:W-:Y:S01]  /*d1a0*/  LOP3.LUT R251, R199, 0x20, RZ, 0x3c, !PT ;  /* 0x00000020c7fb7812 */ /* 0x000fe200078e3cff */
        /* <DEDUP_REMOVED lines=27> */
[----:B------:R-:W-:Y:S01]  /*d360*/  IMAD.WIDE R92, R3, 0x4, R92 ;  /* 0x00000004035c7825 */ /* 0x000fe200078e025c */
[----:B---3--:R-:W-:Y:S01]  /*d370*/  LOP3.LUT R249, R199, 0x40, RZ, 0x3c, !PT ;  /* 0x00000040c7f97812 */ /* 0x008fe200078e3cff */
        /* <DEDUP_REMOVED lines=31> */
[----:B------:R-:W-:-:S04]  /*d570*/  IMAD.WIDE R94, R3, 0x4, R94 ;  /* 0x00000004035e7825 */ /* 0x000fc800078e025e */
[C---:B------:R-:W-:Y:S01]  /*d580*/  IMAD.WIDE R102, R3.reuse, 0x4, R102 ;  /* 0x0000000403667825 */ /* 0x040fe200078e0266 */
[----:B------:R4:W-:Y:S03]  /*d590*/  LDGSTS.E [R249+0x4d400], [R86.64], P4 ;  /* 0x4d40000056f97fae */ /* 0x0009e6000a121844 */
[----:B------:R-:W-:Y:S01]  /*d5a0*/  IMAD.WIDE R110, R3, 0x4, R110 ;  /* 0x00000004036e7825 */ /* 0x000fe200078e026e */
[----:B------:R4:W-:Y:S01]  /*d5b0*/  LDGSTS.E [R249+0x4dc00], [R94.64], P4 ;  /* 0x4dc000005ef97fae */ /* 0x0009e2000a121844 */
[----:B--2---:R-:W-:Y:S02]  /*d5c0*/  LOP3.LUT R251, R199, 0x60, RZ, 0x3c, !PT ;  /* 0x00000060c7fb7812 */ /* 0x004fe400078e3cff */
        /* <DEDUP_REMOVED lines=36> */
[----:B-1----:R-:W-:-:S03]  /*d810*/  LOP3.LUT R0, R0, 0x3f, RZ, 0xc0, !PT ;  /* 0x0000003f00007812 */ /* 0x002fc600078ec0ff */
[----:B------:R4:W-:Y:S04]  /*d820*/  LDGSTS.E [R251+0x4f600], [R120.64], P4 ;  /* 0x4f60000078fb7fae */ /* 0x0009e8000a121844 */
[----:B------:R4:W-:Y:S01]  /*d830*/  LDGSTS.E [R251+0x4fe00], [R130.64], P4 ;  /* 0x4fe0000082fb7fae */ /* 0x0009e2000a121844 */
[----:B------:R-:W-:-:S03]  /*d840*/  IMAD R0, R0, c[0x0][0x18c], RZ ;  /* 0x0000630000007a24 */ /* 0x000fc600078e02ff */
[----:B------:R-:W0:Y:S01]  /*d850*/  LDGDEPBAR ;  /* 0x00000000000079af */ /* 0x000e220000000000 */
[----:B------:R-:W-:Y:S05]  /*d860*/  @P0 BRA `(.L_x_0) ;  /* 0x0000045000000947 */ /* 0x000fea0003800000 */
[----:B----4-:R-:W1:Y:S01]  /*d870*/  S2R R251, SR_TID.X ;  /* 0x0000000000fb7919 */ /* 0x010e620000002100 */
[----:B------:R-:W-:Y:S01]  /*d880*/  CS2R R132, SRZ ;  /* 0x0000000000847805 */ /* 0x000fe2000001ff00 */
        /* <DEDUP_REMOVED lines=22> */
[----:B-1----:R-:W-:Y:S01]  /*d9f0*/  IMAD.SHL.U32 R0, R251, 0x40, RZ ;  /* 0x00000040fb007824 */ /* 0x002fe200078e00ff */
[----:B------:R-:W-:Y:S01]  /*da00*/  CS2R R98, SRZ ;  /* 0x0000000000627805 */ /* 0x000fe2000001ff00 */
[----:B------:R-:W-:Y:S01]  /*da10*/  CS2R R84, SRZ ;  /* 0x0000000000547805 */ /* 0x000fe2000001ff00 */
[----:B------:R-:W-:Y:S01]  /*da20*/  CS2R R86, SRZ ;  /* 0x0000000000567805 */ /* 0x000fe2000001ff00 */
[----:B------:R-:W-:Y:S01]  /*da30*/  CS2R R88, SRZ ;  /* 0x0000000000587805 */ /* 0x000fe2000001ff00 */
[----:B------:R-:W-:Y:S01]  /*da40*/  LOP3.LUT R0, R0, 0x800, RZ, 0xc0, !PT ;  /* 0x0000080000007812 */ /* 0x000fe200078ec0ff */
[----:B------:R-:W-:Y:S01]  /*da50*/  CS2R R90, SRZ ;  /* 0x00000000005a7805 */ /* 0x000fe2000001ff00 */
[----:B------:R-:W-:Y:S01]  /*da60*/  CS2R R168, SRZ ;  /* 0x0000000000a87805 */ /* 0x000fe2000001ff00 */
[----:B------:R-:W-:Y:S01]  /*da70*/  CS2R R170, SRZ ;  /* 0x0000000000aa7805 */ /* 0x000fe2000001ff00 */
[----:B------:R-:W-:Y:S01]  /*da80*/  CS2R R160, SRZ ;  /* 0x0000000000a07805 */ /* 0x000fe2000001ff00 */
[----:B------:R1:W-:Y:S01]  /*da90*/  STL [R1+0x34c], R0 ;  /* 0x00034c0001007387 */ /* 0x0003e20000100800 */
        /* <DEDUP_REMOVED lines=33> */
[----:B------:R-:W-:Y:S05]  /*dcb0*/  BRA `(.L_x_1) ;  /* 0x00009e3000007947 */ /* 0x000fea0003800000 */
.L_x_0:
[----:B----4-:R-:W2:Y:S04]  /*dcc0*/  LDL.LU R35, [R1+0xf0] ;  /* 0x0000f00001237983 */ /* 0x010ea80000300800 */
[----:B------:R-:W3:Y:S04]  /*dcd0*/  LDL.LU R61, [R1+0xf4] ;  /* 0x0000f400013d7983 */ /* 0x000ee80000300800 */
[----:B------:R-:W4:Y:S04]  /*dce0*/  LDL.LU R34, [R1+0xf8] ;  /* 0x0000f80001227983 */ /* 0x000f280000300800 */
        /* <DEDUP_REMOVED lines=13> */
[----:B------:R-:W4:Y:S01]  /*ddc0*/  LDL.LU R36, [R1+0x130] ;  /* 0x0001300001247983 */ /* 0x000f220000300800 */
[----:B------:R-:W-:-:S03]  /*ddd0*/  SHF.R.S32.HI R2, RZ, 0x1f, R0 ;  /* 0x0000001fff027819 */ /* 0x000fc60000011400 */
[----:B------:R-:W-:Y:S04]  /*dde0*/  STL [R1+0x428], R200 ;  /* 0x000428c801007387 */ /* 0x000fe80000100800 */
[----:B------:R-:W-:Y:S04]  /*ddf0*/  STL [R1+0x424], R199 ;  /* 0x000424c701007387 */ /* 0x000fe80000100800 */
[----:B------:R-:W-:Y:S01]  /*de00*/  STL [R1+0x420], R4 ;  /* 0x0004200401007387 */ /* 0x000fe20000100800 */
[C---:B--2---:R-:W-:Y:S02]  /*de10*/  IADD3 R244, P6, R0.reuse, R35, RZ ;  /* 0x0000002300f47210 */ /* 0x044fe40007fde0ff */
[----:B---3--:R-:W-:-:S02]  /*de20*/  IADD3 R242, P5, R0, R61, RZ ;  /* 0x0000003d00f27210 */ /* 0x008fc40007fbe0ff */
[----:B------:R-:W-:Y:S02]  /*de30*/  LEA.HI.X.SX32 R245, R35, R2, 0x1, P6 ;  /* 0x0000000223f57211 */ /* 0x000fe400030f0eff */
[C---:B----4-:R-:W-:Y:S01]  /*de40*/  IADD3 R240, P3, R0.reuse, R34, RZ ;  /* 0x0000002200f07210 */ /* 0x050fe20007f7e0ff */
[----:B------:R-:W2:Y:S01]  /*de50*/  LDL.LU R35, [R1+0x134] ;  /* 0x0001340001237983 */ /* 0x000ea20000300800 */
[----:B------:R-:W-:-:S03]  /*de60*/  IADD3 R238, P2, R0, R33, RZ ;  /* 0x0000002100ee7210 */ /* 0x000fc60007f5e0ff */
[----:B------:R-:W3:Y:S01]  /*de70*/  LDL.LU R62, [R1+0x138] ;  /* 0x00013800013e7983 */ /* 0x000ee20000300800 */
[----:B------:R-:W-:Y:S02]  /*de80*/  LEA.HI.X.SX32 R241, R34, R2, 0x1, P3 ;  /* 0x0000000222f17211 */ /* 0x000fe400018f0eff */
[C---:B------:R-:W-:Y:S01]  /*de90*/  IADD3 R236, P1, R0.reuse, R60, RZ ;  /* 0x0000003c00ec7210 */ /* 0x040fe20007f3e0ff */
[----:B------:R-:W4:Y:S01]  /*dea0*/  LDL.LU R34, [R1+0x13c] ;  /* 0x00013c0001227983 */ /* 0x000f220000300800 */
[----:B------:R-:W-:Y:S02]  /*deb0*/  LEA.HI.X.SX32 R239, R33, R2, 0x1, P2 ;  /* 0x0000000221ef7211 */ /* 0x000fe400010f0eff */
[C---:B------:R-:W-:Y:S01]  /*dec0*/  IADD3 R234, P0, R0.reuse, R32, RZ ;  /* 0x0000002000ea7210 */ /* 0x040fe20007f1e0ff */
[----:B------:R-:W3:Y:S01]  /*ded0*/  LDL.LU R33, [R1+0x140] ;  /* 0x0001400001217983 */ /* 0x000ee20000300800 */
[-C--:B------:R-:W-:Y:S02]  /*dee0*/  LEA.HI.X.SX32 R243, R61, R2.reuse, 0x1, P5 ;  /* 0x000000023df37211 */ /* 0x080fe400028f0eff */
[----:B------:R-:W-:Y:S01]  /*def0*/  IADD3 R232, P4, R0, R15, RZ ;  /* 0x0000000f00e87210 */ /* 0x000fe20007f9e0ff */
[----:B------:R-:W3:Y:S01]  /*df00*/  LDL.LU R61, [R1+0x144] ;  /* 0x00014400013d7983 */ /* 0x000ee20000300800 */
[----:B------:R-:W-:-:S02]  /*df10*/  LEA.HI.X.SX32 R235, R32, R2, 0x1, P0 ;  /* 0x0000000220eb7211 */ /* 0x000fc400000f0eff */
[C---:B------:R-:W-:Y:S01]  /*df20*/  IADD3 R230, P6, R0.reuse, R14, RZ ;  /* 0x0000000e00e67210 */ /* 0x040fe20007fde0ff */
[----:B------:R-:W3:Y:S01]  /*df30*/  LDL.LU R32, [R1+0x148] ;  /* 0x0001480001207983 */ /* 0x000ee20000300800 */
[-C--:B------:R-:W-:Y:S02]  /*df40*/  LEA.HI.X.SX32 R233, R15, R2.reuse, 0x1, P4 ;  /* 0x000000020fe97211 */ /* 0x080fe400020f0eff */
[----:B------:R-:W-:Y:S01]  /*df50*/  IADD3 R228, P5, R0, R13, RZ ;  /* 0x0000000d00e47210 */ /* 0x000fe20007fbe0ff */
[----:B------:R-:W3:Y:S01]  /*df60*/  LDL.LU R15, [R1+0x14c] ;  /* 0x00014c00010f7983 */ /* 0x000ee20000300800 */
[----:B------:R-:W-:Y:S02]  /*df70*/  LEA.HI.X.SX32 R237, R60, R2, 0x1, P1 ;  /* 0x000000023ced7211 */ /* 0x000fe400008f0eff */
        /* <DEDUP_REMOVED lines=8> */
[-C--:B------:R-:W-:Y:S02]  /*e000*/  LEA.HI.X.SX32 R227, R12, R2.reuse, 0x1, P3 ;  /* 0x000000020ce37211 */ /* 0x080fe400018f0eff */
[----:B------:R-:W-:Y:S01]  /*e010*/  IADD3 R220, P0, R0, R5, RZ ;  /* 0x0000000500dc7210 */ /* 0x000fe20007f1e0ff */
[----:B------:R-:W3:Y:S01]  /*e020*/  LDL.LU R12, [R1+0x15c] ;  /* 0x00015c00010c7983 */ /* 0x000ee20000300800 */
[----:B------:R-:W-:-:S02]  /*e030*/  LEA.HI.X.SX32 R225, R6, R2, 0x1, P2 ;  /* 0x0000000206e17211 */ /* 0x000fc400010f0eff */
[C---:B------:R-:W-:Y:S01]  /*e040*/  IADD3 R218, P4, R0.reuse, R39, RZ ;  /* 0x0000002700da7210 */ /* 0x040fe20007f9e0ff */
[----:B------:R-:W3:Y:S01]  /*e050*/  LDL.LU R6, [R1+0x160] ;  /* 0x0001600001067983 */ /* 0x000ee20000300800 */
[----:B------:R-:W-:Y:S02]  /*e060*/  LEA.HI.X.SX32 R223, R7, R2, 0x1, P1 ;  /* 0x0000000207df7211 */ /* 0x000fe400008f0eff */
[C---:B------:R-:W-:Y:S01]  /*e070*/  IADD3 R216, P6, R0.reuse, R38, RZ ;  /* 0x0000002600d87210 */ /* 0x040fe20007fde0ff */
[----:B------:R-:W3:Y:S01]  /*e080*/  LDL.LU R7, [R1+0x164] ;  /* 0x0001640001077983 */ /* 0x000ee20000300800 */
[-C--:B------:R-:W-:Y:S02]  /*e090*/  LEA.HI.X.SX32 R221, R5, R2.reuse, 0x1, P0 ;  /* 0x0000000205dd7211 */ /* 0x080fe400000f0eff */
[----:B------:R-:W-:Y:S01]  /*e0a0*/  IADD3 R214, P5, R0, R37, RZ ;  /* 0x0000002500d67210 */ /* 0x000fe20007fbe0ff */
[----:B------:R-:W3:Y:S01]  /*e0b0*/  LDL.LU R5, [R1+0x168] ;  /* 0x0001680001057983 */ /* 0x000ee20000300800 */
[----:B------:R-:W-:-:S02]  /*e0c0*/  LEA.HI.X.SX32 R219, R39, R2, 0x1, P4 ;  /* 0x0000000227db7211 */ /* 0x000fc400020f0eff */
[----:B------:R-:W-:Y:S01]  /*e0d0*/  IADD3 R212, P3, R0, R36, RZ ;  /* 0x0000002400d47210 */ /* 0x000fe20007f7e0ff */
[----:B------:R-:W3:Y:S01]  /*e0e0*/  LDL.LU R39, [R1+0x16c] ;  /* 0x00016c0001277983 */ /* 0x000ee20000300800 */
[-C--:B------:R-:W-:Y:S02]  /*e0f0*/  LEA.HI.X.SX32 R217, R38, R2.reuse, 0x1, P6 ;  /* 0x0000000226d97211 */ /* 0x080fe400030f0eff */
[-C--:B------:R-:W-:Y:S01]  /*e100*/  LEA.HI.X.SX32 R215, R37, R2.reuse, 0x1, P5 ;  /* 0x0000000225d77211 */ /* 0x080fe200028f0eff */
[----:B------:R-:W3:Y:S01]  /*e110*/  LDL.LU R38, [R1+0x170] ;  /* 0x0001700001267983 */ /* 0x000ee20000300800 */
[----:B------:R-:W-:-:S03]  /*e120*/  LEA.HI.X.SX32 R213, R36, R2, 0x1, P3 ;  /* 0x0000000224d57211 */ /* 0x000fc600018f0eff */
[----:B------:R-:W3:Y:S04]  /*e130*/  LDL.LU R37, [R1+0x174] ;  /* 0x0001740001257983 */ /* 0x000ee80000300800 */
[----:B------:R-:W3:Y:S01]  /*e140*/  LDL.LU R36, [R1+0x178] ;  /* 0x0001780001247983 */ /* 0x000ee20000300800 */
[----:B--2---:R-:W-:-:S04]  /*e150*/  IADD3 R210, P2, R0, R35, RZ ;  /* 0x0000002300d27210 */ /* 0x004fc80007f5e0ff */
[----:B------:R-:W-:Y:S02]  /*e160*/  LEA.HI.X.SX32 R211, R35, R2, 0x1, P2 ;  /* 0x0000000223d37211 */ /* 0x000fe400010f0eff */
[----:B------:R-:W2:Y:S01]  /*e170*/  LDL.LU R35, [R1+0x17c] ;  /* 0x00017c0001237983 */ /* 0x000ea20000300800 */
[C---:B----4-:R-:W-:Y:S02]  /*e180*/  IADD3 R206, P0, R0.reuse, R34, RZ ;  /* 0x0000002200ce7210 */ /* 0x050fe40007f1e0ff */
[C---:B---3--:R-:W-:Y:S02]  /*e190*/  IADD3 R208, P1, R0.reuse, R62, RZ ;  /* 0x0000003e00d07210 */ /* 0x048fe40007f3e0ff */
[----:B------:R-:W-:Y:S02]  /*e1a0*/  IADD3 R203, P4, R0, R33, RZ ;  /* 0x0000002100cb7210 */ /* 0x000fe40007f9e0ff */
[-C--:B------:R-:W-:Y:S02]  /*e1b0*/  LEA.HI.X.SX32 R207, R34, R2.reuse, 0x1, P0 ;  /* 0x0000000222cf7211 */ /* 0x080fe400000f0eff */
[----:B------:R-:W3:Y:S01]  /*e1c0*/  LDL.LU R34, [R1+0x180] ;  /* 0x0001800001227983 */ /* 0x000ee20000300800 */
[----:B------:R-:W-:-:S02]  /*e1d0*/  LEA.HI.X.SX32 R204, R33, R2, 0x1, P4 ;  /* 0x0000000221cc7211 */ /* 0x000fc400020f0eff */
[----:B------:R-:W-:Y:S01]  /*e1e0*/  IADD3 R194, P5, R0, R32, RZ ;  /* 0x0000002000c27210 */ /* 0x000fe20007fbe0ff */
[----:B------:R-:W4:Y:S01]  /*e1f0*/  LDL.LU R33, [R1+0x184] ;  /* 0x0001840001217983 */ /* 0x000f220000300800 */
[-C--:B------:R-:W-:Y:S02]  /*e200*/  LEA.HI.X.SX32 R209, R62, R2.reuse, 0x1, P1 ;  /* 0x000000023ed17211 */ /* 0x080fe400008f0eff */
[----:B------:R-:W-:Y:S02]  /*e210*/  IADD3 R192, P3, R0, R15, RZ ;  /* 0x0000000f00c07210 */ /* 0x000fe40007f7e0ff */
[----:B------:R-:W-:Y:S02]  /*e220*/  LEA.HI.X.SX32 R195, R32, R2, 0x1, P5 ;  /* 0x0000000220c37211 */ /* 0x000fe400028f0eff */
[----:B------:R-:W4:Y:S01]  /*e230*/  LDL.LU R32, [R1+0x188] ;  /* 0x0001880001207983 */ /* 0x000f220000300800 */
[C---:B------:R-:W-:Y:S02]  /*e240*/  IADD3 R196, P6, R0.reuse, R61, RZ ;  /* 0x0000003d00c47210 */ /* 0x040fe40007fde0ff */
[----:B------:R-:W-:-:S02]  /*e250*/  IADD3 R188, P1, R0, R14, RZ ;  /* 0x0000000e00bc7210 */ /* 0x000fc40007f3e0ff */
[----:B------:R-:W-:Y:S02]  /*e260*/  LEA.HI.X.SX32 R193, R15, R2, 0x1, P3 ;  /* 0x000000020fc17211 */ /* 0x000fe400018f0eff */
[C---:B------:R-:W-:Y:S01]  /*e270*/  IADD3 R186, P0, R0.reuse, R13, RZ ;  /* 0x0000000d00ba7210 */ /* 0x040fe20007f1e0ff */
[----:B------:R-:W4:Y:S01]  /*e280*/  LDL.LU R15, [R1+0x18c] ;  /* 0x00018c00010f7983 */ /* 0x000f220000300800 */
[----:B------:R-:W-:Y:S02]  /*e290*/  IADD3 R185, P4, R0, R12, RZ ;  /* 0x0000000c00b97210 */ /* 0x000fe40007f9e0ff */
[-C--:B------:R-:W-:Y:S02]  /*e2a0*/  LEA.HI.X.SX32 R189, R14, R2.reuse, 0x1, P1 ;  /* 0x000000020ebd7211 */ /* 0x080fe400008f0eff */
[----:B------:R-:W4:Y:S01]  /*e2b0*/  LDL.LU R14, [R1+0x190] ;  /* 0x00019000010e7983 */ /* 0x000f220000300800 */
[-C--:B------:R-:W-:Y:S02]  /*e2c0*/  LEA.HI.X.SX32 R187, R13, R2.reuse, 0x1, P0 ;  /* 0x000000020dbb7211 */ /* 0x080fe400000f0eff */
[-C--:B------:R-:W-:Y:S01]  /*e2d0*/  LEA.HI.X.SX32 R246, R12, R2.reuse, 0x1, P4 ;  /* 0x000000020cf67211 */ /* 0x080fe200020f0eff */
[----:B------:R-:W4:Y:S01]  /*e2e0*/  LDL.LU R13, [R1+0x194] ;  /* 0x00019400010d7983 */ /* 0x000f220000300800 */
[----:B------:R-:W-:-:S02]  /*e2f0*/  LEA.HI.X.SX32 R202, R61, R2, 0x1, P6 ;  /* 0x000000023dca7211 */ /* 0x000fc400030f0eff */
[----:B------:R-:W-:Y:S01]  /*e300*/  IADD3 R184, P6, R0, R6, RZ ;  /* 0x0000000600b87210 */ /* 0x000fe20007fde0ff */
[----:B------:R-:W4:Y:S03]  /*e310*/  LDL.LU R12, [R1+0x198] ;  /* 0x00019800010c7983 */ /* 0x000f260000300800 */
[----:B------:R-:W-:Y:S02]  /*e320*/  LEA.HI.X.SX32 R247, R6, R2, 0x1, P6 ;  /* 0x0000000206f77211 */ /* 0x000fe400030f0eff */
[----:B------:R-:W-:-:S05]  /*e330*/  IADD3 R174, P4, R0, R36, RZ ;  /* 0x0000002400ae7210 */ /* 0x000fca0007f9e0ff */
[----:B------:R1:W-:Y:S04]  /*e340*/  STL [R1+0x540], R174 ;  /* 0x000540ae01007387 */ /* 0x0003e80000100800 */
[----:B------:R-:W4:Y:S01]  /*e350*/  LDL.LU R6, [R1+0x19c] ;  /* 0x00019c0001067983 */ /* 0x000f220000300800 */
[C---:B------:R-:W-:Y:S02]  /*e360*/  IADD3 R190, P2, R0.reuse, R60, RZ ;  /* 0x0000003c00be7210 */ /* 0x040fe40007f5e0ff */
[C---:B------:R-:W-:Y:S02]  /*e370*/  IADD3 R183, P5, R0.reuse, R7, RZ ;  /* 0x0000000700b77210 */ /* 0x040fe40007fbe0ff */
[----:B------:R-:W-:Y:S02]  /*e380*/  IADD3 R182, P3, R0, R5, RZ ;  /* 0x0000000500b67210 */ /* 0x000fe40007f7e0ff */
[----:B------:R-:W-:-:S02]  /*e390*/  LEA.HI.X.SX32 R191, R60, R2, 0x1, P2 ;  /* 0x000000023cbf7211 */ /* 0x000fc400010f0eff */
[-C--:B------:R-:W-:Y:S02]  /*e3a0*/  LEA.HI.X.SX32 R249, R7, R2.reuse, 0x1, P5 ;  /* 0x0000000207f97211 */ /* 0x080fe400028f0eff */
[C---:B------:R-:W-:Y:S02]  /*e3b0*/  IADD3 R180, P2, R0.reuse, R39, RZ ;  /* 0x0000002700b47210 */ /* 0x040fe40007f5e0ff */
[----:B------:R-:W-:Y:S02]  /*e3c0*/  LEA.HI.X.SX32 R251, R5, R2, 0x1, P3 ;  /* 0x0000000205fb7211 */ /* 0x000fe400018f0eff */
[C---:B------:R-:W-:Y:S02]  /*e3d0*/  IADD3 R178, P1, R0.reuse, R38, RZ ;  /* 0x0000002600b27210 */ /* 0x040fe40007f3e0ff */
[----:B------:R-:W-:Y:S02]  /*e3e0*/  IADD3 R176, P0, R0, R37, RZ ;  /* 0x0000002500b07210 */ /* 0x000fe40007f1e0ff */
[----:B-1----:R-:W-:-:S02]  /*e3f0*/  LEA.HI.X.SX32 R174, R39, R2, 0x1, P2 ;  /* 0x0000000227ae7211 */ /* 0x002fc400010f0eff */
[----:B--2---:R-:W-:-:S05]  /*e400*/  IADD3 R172, P6, R0, R35, RZ ;  /* 0x0000002300ac7210 */ /* 0x004fca0007fde0ff */
[----:B------:R1:W-:Y:S04]  /*e410*/  STL [R1+0x53c], R172 ;  /* 0x00053cac01007387 */ /* 0x0003e80000100800 */
[----:B------:R-:W2:Y:S01]  /*e420*/  LDL.LU R7, [R1+0x1a0] ;  /* 0x0001a00001077983 */ /* 0x000ea20000300800 */
[C---:B---3--:R-:W-:Y:S02]  /*e430*/  IADD3 R154, P5, R0.reuse, R34, RZ ;  /* 0x00000022009a7210 */ /* 0x048fe40007fbe0ff */
[----:B----4-:R-:W-:-:S03]  /*e440*/  IADD3 R152, P3, R0, R33, RZ ;  /* 0x0000002100987210 */ /* 0x010fc60007f7e0ff */
[----:B------:R3:W-:Y:S01]  /*e450*/  STL [R1+0x538], R154 ;  /* 0x0005389a01007387 */ /* 0x0007e20000100800 */
[----:B-1----:R-:W-:-:S03]  /*e460*/  LEA.HI.X.SX32 R172, R38, R2, 0x1, P1 ;  /* 0x0000000226ac7211 */ /* 0x002fc600008f0eff */
[----:B------:R-:W4:Y:S01]  /*e470*/  LDL.LU R5, [R1+0x1a4] ;  /* 0x0001a40001057983 */ /* 0x000f220000300800 */
[----:B------:R-:W-:-:S03]  /*e480*/  IADD3 R146, P2, R0, R32, RZ ;  /* 0x0000002000927210 */ /* 0x000fc60007f5e0ff */
[----:B------:R1:W-:Y:S01]  /*e490*/  STL [R1+0x534], R152 ;  /* 0x0005349801007387 */ /* 0x0003e20000100800 */
[----:B---3--:R-:W-:-:S03]  /*e4a0*/  LEA.HI.X.SX32 R154, R37, R2, 0x1, P0 ;  /* 0x00000002259a7211 */ /* 0x008fc600000f0eff */
[----:B------:R-:W3:Y:S01]  /*e4b0*/  LDL.LU R62, [R1+0x1a8] ;  /* 0x0001a800013e7983 */ /* 0x000ee20000300800 */
[----:B------:R-:W-:-:S03]  /*e4c0*/  IADD3 R144, P1, R0, R15, RZ ;  /* 0x0000000f00907210 */ /* 0x000fc60007f3e0ff */
[----:B------:R1:W-:Y:S02]  /*e4d0*/  STL [R1+0x530], R146 ;  /* 0x0005309201007387 */ /* 0x0003e40000100800 */
[----:B-1----:R-:W-:Y:S02]  /*e4e0*/  LEA.HI.X.SX32 R152, R36, R2, 0x1, P4 ;  /* 0x0000000224987211 */ /* 0x002fe400020f0eff */
[----:B------:R-:W3:Y:S01]  /*e4f0*/  LDL.LU R61, [R1+0x1ac] ;  /* 0x0001ac00013d7983 */ /* 0x000ee20000300800 */
[----:B------:R-:W-:-:S03]  /*e500*/  IADD3 R82, P0, R0, R14, RZ ;  /* 0x0000000e00527210 */ /* 0x000fc60007f1e0ff */
[----:B------:R1:W-:Y:S01]  /*e510*/  STL [R1+0x52c], R144 ;  /* 0x00052c9001007387 */ /* 0x0003e20000100800 */
[C---:B------:R-:W-:Y:S02]  /*e520*/  IADD3 R80, P4, R0.reuse, R13, RZ ;  /* 0x0000000d00507210 */ /* 0x040fe40007f9e0ff */
[----:B------:R-:W-:Y:S01]  /*e530*/  LEA.HI.X.SX32 R146, R35, R2, 0x1, P6 ;  /* 0x0000000223927211 */ /* 0x000fe200030f0eff */
[----:B------:R-:W3:Y:S01]  /*e540*/  LDL.LU R60, [R1+0x1b0] ;  /* 0x0001b000013c7983 */ /* 0x000ee20000300800 */
[----:B------:R-:W-:-:S03]  /*e550*/  IADD3 R79, P6, R0, R12, RZ ;  /* 0x0000000c004f7210 */ /* 0x000fc60007fde0ff */
[----:B------:R1:W-:Y:S02]  /*e560*/  STL [R1+0x528], R82 ;  /* 0x0005285201007387 */ /* 0x0003e40000100800 */
[----:B-1----:R-:W-:Y:S02]  /*e570*/  LEA.HI.X.SX32 R144, R34, R2, 0x1, P5 ;  /* 0x0000000222907211 */ /* 0x002fe400028f0eff */
[----:B------:R1:W-:Y:S04]  /*e580*/  STL [R1+0x524], R80 ;  /* 0x0005245001007387 */ /* 0x0003e80000100800 */
[----:B------:R-:W3:Y:S04]  /*e590*/  LDL.LU R39, [R1+0x1b4] ;  /* 0x0001b40001277983 */ /* 0x000ee80000300800 */
[----:B------:R1:W-:Y:S04]  /*e5a0*/  STL [R1+0x520], R79 ;  /* 0x0005204f01007387 */ /* 0x0003e80000100800 */
[----:B------:R-:W3:Y:S01]  /*e5b0*/  LDL.LU R38, [R1+0x1b8] ;  /* 0x0001b80001267983 */ /* 0x000ee20000300800 */
[----:B------:R-:W-:-:S05]  /*e5c0*/  IADD3 R78, P5, R0, R6, RZ ;  /* 0x00000006004e7210 */ /* 0x000fca0007fbe0ff */
[----:B------:R1:W-:Y:S04]  /*e5d0*/  STL [R1+0x51c], R78 ;  /* 0x00051c4e01007387 */ /* 0x0003e80000100800 */
[----:B------:R-:W3:Y:S01]  /*e5e0*/  LDL.LU R37, [R1+0x1bc] ;  /* 0x0001bc0001257983 */ /* 0x000ee20000300800 */
[-C--:B------:R-:W-:Y:S02]  /*e5f0*/  LEA.HI.X.SX32 R82, R33, R2.reuse, 0x1, P3 ;  /* 0x0000000221527211 */ /* 0x080fe400018f0eff */
[-C--:B-1----:R-:W-:Y:S02]  /*e600*/  LEA.HI.X.SX32 R80, R32, R2.reuse, 0x1, P2 ;  /* 0x0000000220507211 */ /* 0x082fe400010f0eff */
[-C--:B------:R-:W-:Y:S02]  /*e610*/  LEA.HI.X.SX32 R79, R15, R2.reuse, 0x1, P1 ;  /* 0x000000020f4f7211 */ /* 0x080fe400008f0eff */
[----:B------:R-:W-:-:S02]  /*e620*/  LEA.HI.X.SX32 R78, R14, R2, 0x1, P0 ;  /* 0x000000020e4e7211 */ /* 0x000fc400000f0eff */
[----:B--2---:R-:W-:-:S05]  /*e630*/  IADD3 R77, P3, R0, R7, RZ ;  /* 0x00000007004d7210 */ /* 0x004fca0007f7e0ff */
[----:B------:R1:W-:Y:S04]  /*e640*/  STL [R1+0x518], R77 ;  /* 0x0005184d01007387 */ /* 0x0003e80000100800 */
[----:B------:R-:W2:Y:S01]  /*e650*/  LDL.LU R36, [R1+0x1c0] ;  /* 0x0001c00001247983 */ /* 0x000ea20000300800 */
[----:B----4-:R-:W-:Y:S02]  /*e660*/  IADD3 R76, P2, R0, R5, RZ ;  /* 0x00000005004c7210 */ /* 0x010fe40007f5e0ff */
[----:B-1----:R-:W-:-:S03]  /*e670*/  LEA.HI.X.SX32 R77, R13, R2, 0x1, P4 ;  /* 0x000000020d4d7211 */ /* 0x002fc600020f0eff */
[----:B------:R1:W-:Y:S01]  /*e680*/  STL [R1+0x514], R76 ;  /* 0x0005144c01007387 */ /* 0x0003e20000100800 */
[----:B---3--:R-:W-:-:S03]  /*e690*/  IADD3 R75, P1, R0, R62, RZ ;  /* 0x0000003e004b7210 */ /* 0x008fc60007f3e0ff */
[----:B------:R-:W3:Y:S04]  /*e6a0*/  LDL.LU R35, [R1+0x1c4] ;  /* 0x0001c40001237983 */ /* 0x000ee80000300800 */
[----:B------:R4:W-:Y:S01]  /*e6b0*/  STL [R1+0x510], R75 ;  /* 0x0005104b01007387 */ /* 0x0009e20000100800 */
[----:B------:R-:W-:-:S03]  /*e6c0*/  IADD3 R71, P0, R0, R61, RZ ;  /* 0x0000003d00477210 */ /* 0x000fc60007f1e0ff */
[----:B------:R-:W3:Y:S01]  /*e6d0*/  LDL.LU R34, [R1+0x1c8] ;  /* 0x0001c80001227983 */ /* 0x000ee20000300800 */
[----:B-1----:R-:W-:-:S03]  /*e6e0*/  LEA.HI.X.SX32 R76, R12, R2, 0x1, P6 ;  /* 0x000000020c4c7211 */ /* 0x002fc600030f0eff */
[----:B------:R-:W3:Y:S01]  /*e6f0*/  LDL.LU R33, [R1+0x1cc] ;  /* 0x0001cc0001217983 */ /* 0x000ee20000300800 */
[----:B------:R-:W-:-:S03]  /*e700*/  IADD3 R70, P4, R0, R60, RZ ;  /* 0x0000003c00467210 */ /* 0x000fc60007f9e0ff */
[----:B------:R1:W-:Y:S01]  /*e710*/  STL [R1+0x50c], R71 ;  /* 0x00050c4701007387 */ /* 0x0003e20000100800 */
[----:B----4-:R-:W-:-:S03]  /*e720*/  LEA.HI.X.SX32 R75, R6, R2, 0x1, P5 ;  /* 0x00000002064b7211 */ /* 0x010fc600028f0eff */
[----:B------:R-:W4:Y:S04]  /*e730*/  LDL.LU R32, [R1+0x1d0] ;  /* 0x0001d00001207983 */ /* 0x000f280000300800 */
[----:B------:R-:W-:Y:S01]  /*e740*/  STL [R1+0x504], R70 ;  /* 0x0005044601007387 */ /* 0x000fe20000100800 */
[----:B------:R-:W-:-:S03]  /*e750*/  IADD3 R69, P6, R0, R39, RZ ;  /* 0x0000002700457210 */ /* 0x000fc60007fde0ff */
[----:B------:R-:W4:Y:S01]  /*e760*/  LDL.LU R15, [R1+0x1d4] ;  /* 0x0001d400010f7983 */ /* 0x000f220000300800 */
[----:B-1----:R-:W-:-:S03]  /*e770*/  LEA.HI.X.SX32 R71, R7, R2, 0x1, P3 ;  /* 0x0000000207477211 */ /* 0x002fc600018f0eff */
[----:B------:R-:W4:Y:S01]  /*e780*/  LDL.LU R14, [R1+0x1d8] ;  /* 0x0001d800010e7983 */ /* 0x000f220000300800 */
[----:B------:R-:W-:-:S03]  /*e790*/  IADD3 R68, P5, R0, R38, RZ ;  /* 0x0000002600447210 */ /* 0x000fc60007fbe0ff */
[----:B------:R1:W-:Y:S04]  /*e7a0*/  STL [R1+0x508], R69 ;  /* 0x0005084501007387 */ /* 0x0003e80000100800 */
[----:B------:R-:W4:Y:S04]  /*e7b0*/  LDL.LU R6, [R1+0x1dc] ;  /* 0x0001dc0001067983 */ /* 0x000f280000300800 */
[----:B------:R1:W-:Y:S04]  /*e7c0*/  STL [R1+0x500], R68 ;  /* 0x0005004401007387 */ /* 0x0003e80000100800 */
[----:B------:R-:W4:Y:S01]  /*e7d0*/  LDL.LU R13, [R1+0x1e0] ;  /* 0x0001e000010d7983 */ /* 0x000f220000300800 */
[----:B------:R-:W-:-:S03]  /*e7e0*/  IADD3 R67, P3, R0, R37, RZ ;  /* 0x0000002500437210 */ /* 0x000fc60007f7e0ff */
[----:B------:R-:W4:Y:S01]  /*e7f0*/  LDL.LU R12, [R1+0x1e4] ;  /* 0x0001e400010c7983 */ /* 0x000f220000300800 */
[----:B-1----:R-:W-:-:S03]  /*e800*/  LEA.HI.X.SX32 R69, R5, R2, 0x1, P2 ;  /* 0x0000000205457211 */ /* 0x002fc600010f0eff */
[----:B------:R1:W-:Y:S04]  /*e810*/  STL [R1+0x4fc], R67 ;  /* 0x0004fc4301007387 */ /* 0x0003e80000100800 */
[----:B------:R-:W4:Y:S04]  /*e820*/  LDL.LU R7, [R1+0x1e8] ;  /* 0x0001e80001077983 */ /* 0x000f280000300800 */
[----:B------:R-:W4:Y:S01]  /*e830*/  LDL.LU R5, [R1+0x1ec] ;  /* 0x0001ec0001057983 */ /* 0x000f220000300800 */
[-C--:B------:R-:W-:Y:S02]  /*e840*/  LEA.HI.X.SX32 R70, R62, R2.reuse, 0x1, P1 ;  /* 0x000000023e467211 */ /* 0x080fe400008f0eff */
[----:B------:R-:W-:-:S02]  /*e850*/  LEA.HI.X.SX32 R68, R61, R2, 0x1, P0 ;  /* 0x000000023d447211 */ /* 0x000fc400000f0eff */
[----:B-1----:R-:W-:Y:S02]  /*e860*/  LEA.HI.X.SX32 R67, R60, R2, 0x1, P4 ;  /* 0x000000023c437211 */ /* 0x002fe400020f0eff */
[----:B------:R-:W-:Y:S01]  /*e870*/  SHF.R.S32.HI R205, RZ, 0x1f, R198 ;  /* 0x0000001fffcd7819 */ /* 0x000fe200000114c6 */
[----:B------:R-:W-:Y:S02]  /*e880*/  IMAD.MOV.U32 R252, RZ, RZ, c[0x0][0x188] ;  /* 0x00006200fffc7624 */ /* 0x000fe400078e00ff */
[----:B------:R-:W-:Y:S02]  /*e890*/  IMAD R173, R250, 0x23, RZ ;  /* 0x00000023faad7824 */ /* 0x000fe400078e02ff */
[C---:B------:R-:W-:Y:S02]  /*e8a0*/  IMAD R175, R252.reuse, 0x22, RZ ;  /* 0x00000022fcaf7824 */ /* 0x040fe400078e02ff */
[C---:B------:R-:W-:Y:S02]  /*e8b0*/  IMAD R177, R252.reuse, 0x21, RZ ;  /* 0x00000021fcb17824 */ /* 0x040fe400078e02ff */
[----:B------:R-:W-:-:S02]  /*e8c0*/  IMAD.SHL.U32 R179, R252, 0x20, RZ ;  /* 0x00000020fcb37824 */ /* 0x000fc400078e00ff */
[C---:B------:R-:W-:Y:S02]  /*e8d0*/  IMAD R181, R252.reuse, 0x1f, RZ ;  /* 0x0000001ffcb57824 */ /* 0x040fe400078e02ff */
[C---:B------:R-:W-:Y:S02]  /*e8e0*/  IMAD R248, R252.reuse, 0x1d, RZ ;  /* 0x0000001dfcf87824 */ /* 0x040fe400078e02ff */
[----:B------:R-:W-:Y:S02]  /*e8f0*/  IMAD.MOV.U32 R140, RZ, RZ, c[0x0][0x188] ;  /* 0x00006200ff8c7624 */ /* 0x000fe400078e00ff */
[----:B------:R-:W-:Y:S02]  /*e900*/  IMAD R151, R252, 0x1b, RZ ;  /* 0x0000001bfc977824 */ /* 0x000fe400078e02ff */
[C---:B------:R-:W-:Y:S02]  /*e910*/  IMAD R141, R140.reuse, 0x1a, RZ ;  /* 0x0000001a8c8d7824 */ /* 0x040fe400078e02ff */
[----:B------:R-:W-:-:S02]  /*e920*/  IMAD R142, R140, 0x19, RZ ;  /* 0x000000198c8e7824 */ /* 0x000fc400078e02ff */
[C---:B------:R-:W-:Y:S02]  /*e930*/  IMAD R143, R140.reuse, 0x17, RZ ;  /* 0x000000178c8f7824 */ /* 0x040fe400078e02ff */
[C---:B------:R-:W-:Y:S02]  /*e940*/  IMAD R72, R140.reuse, 0x16, RZ ;  /* 0x000000168c487824 */ /* 0x040fe400078e02ff */
[----:B------:R-:W-:Y:S02]  /*e950*/  IMAD R74, R140, 0x15, RZ ;  /* 0x000000158c4a7824 */ /* 0x000fe400078e02ff */
[----:B------:R-:W-:Y:S01]  /*e960*/  IMAD.MOV.U32 R73, RZ, RZ, c[0x0][0x188] ;  /* 0x00006200ff497624 */ /* 0x000fe200078e00ff */
[----:B--2---:R-:W-:-:S05]  /*e970*/  IADD3 R66, P2, R0, R36, RZ ;  /* 0x0000002400427210 */ /* 0x004fca0007f5e0ff */
[----:B------:R1:W-:Y:S01]  /*e980*/  STL [R1+0x4f8], R66 ;  /* 0x0004f84201007387 */ /* 0x0003e20000100800 */
[C---:B---3--:R-:W-:Y:S02]  /*e990*/  IADD3 R65, P1, R0.reuse, R35, RZ ;  /* 0x0000002300417210 */ /* 0x048fe40007f3e0ff */
[----:B-1----:R-:W-:Y:S02]  /*e9a0*/  LEA.HI.X.SX32 R66, R39, R2, 0x1, P6 ;  /* 0x0000000227427211 */ /* 0x002fe400030f0eff */
[C---:B------:R-:W-:Y:S01]  /*e9b0*/  IADD3 R64, P0, R0.reuse, R34, RZ ;  /* 0x0000002200407210 */ /* 0x040fe20007f1e0ff */
[----:B------:R1:W-:Y:S01]  /*e9c0*/  STL [R1+0x4f4], R65 ;  /* 0x0004f44101007387 */ /* 0x0003e20000100800 */
[----:B------:R-:W-:-:S03]  /*e9d0*/  IADD3 R63, P4, R0, R33, RZ ;  /* 0x00000021003f7210 */ /* 0x000fc60007f9e0ff */
[----:B------:R2:W-:Y:S04]  /*e9e0*/  STL [R1+0x4f0], R64 ;  /* 0x0004f04001007387 */ /* 0x0005e80000100800 */
[----:B------:R3:W-:Y:S01]  /*e9f0*/  STL [R1+0x4ec], R63 ;  /* 0x0004ec3f01007387 */ /* 0x0007e20000100800 */
[----:B-1----:R-:W-:Y:S02]  /*ea00*/  LEA.HI.X.SX32 R65, R38, R2, 0x1, P5 ;  /* 0x0000000226417211 */ /* 0x002fe400028f0eff */
[----:B----4-:R-:W-:Y:S02]  /*ea10*/  IADD3 R62, P6, R0, R32, RZ ;  /* 0x00000020003e7210 */ /* 0x010fe40007fde0ff */
[-C--:B--2---:R-:W-:Y:S02]  /*ea20*/  LEA.HI.X.SX32 R64, R37, R2.reuse, 0x1, P3 ;  /* 0x0000000225407211 */ /* 0x084fe400018f0eff */
[----:B---3--:R-:W-:-:S02]  /*ea30*/  LEA.HI.X.SX32 R63, R36, R2, 0x1, P2 ;  /* 0x00000002243f7211 */ /* 0x008fc400010f0eff */
[C---:B------:R-:W-:Y:S01]  /*ea40*/  IADD3 R61, P5, R0.reuse, R15, RZ ;  /* 0x0000000f003d7210 */ /* 0x040fe20007fbe0ff */
[----:B------:R1:W-:Y:S01]  /*ea50*/  STL [R1+0x4e8], R62 ;  /* 0x0004e83e01007387 */ /* 0x0003e20000100800 */
[----:B------:R-:W-:-:S03]  /*ea60*/  IADD3 R60, P3, R0, R14, RZ ;  /* 0x0000000e003c7210 */ /* 0x000fc60007f7e0ff */
[----:B------:R2:W-:Y:S01]  /*ea70*/  STL [R1+0x4e4], R61 ;  /* 0x0004e43d01007387 */ /* 0x0005e20000100800 */
[----:B------:R-:W-:-:S03]  /*ea80*/  IADD3 R39, P2, R0, R6, RZ ;  /* 0x0000000600277210 */ /* 0x000fc60007f5e0ff */
[----:B------:R-:W-:Y:S01]  /*ea90*/  STL [R1+0x4e0], R60 ;  /* 0x0004e03c01007387 */ /* 0x000fe20000100800 */
[-C--:B-1----:R-:W-:Y:S02]  /*eaa0*/  LEA.HI.X.SX32 R62, R35, R2.reuse, 0x1, P1 ;  /* 0x00000002233e7211 */ /* 0x082fe400008f0eff */
[----:B--2---:R-:W-:Y:S01]  /*eab0*/  LEA.HI.X.SX32 R61, R34, R2, 0x1, P0 ;  /* 0x00000002223d7211 */ /* 0x004fe200000f0eff */
[----:B------:R1:W-:Y:S01]  /*eac0*/  STL [R1+0x4dc], R39 ;  /* 0x0004dc2701007387 */ /* 0x0003e20000100800 */
[C---:B------:R-:W-:Y:S02]  /*ead0*/  IADD3 R38, P1, R0.reuse, R13, RZ ;  /* 0x0000000d00267210 */ /* 0x040fe40007f3e0ff */
[----:B------:R-:W-:Y:S02]  /*eae0*/  IADD3 R37, P0, R0, R12, RZ ;  /* 0x0000000c00257210 */ /* 0x000fe40007f1e0ff */
[-C--:B-1----:R-:W-:Y:S01]  /*eaf0*/  LEA.HI.X.SX32 R39, R32, R2.reuse, 0x1, P6 ;  /* 0x0000000220277211 */ /* 0x082fe200030f0eff */
[----:B------:R-:W-:Y:S01]  /*eb00*/  STL [R1+0x4d8], R38 ;  /* 0x0004d82601007387 */ /* 0x000fe20000100800 */
[----:B------:R-:W-:-:S02]  /*eb10*/  LEA.HI.X.SX32 R60, R33, R2, 0x1, P4 ;  /* 0x00000002213c7211 */ /* 0x000fc400020f0eff */
[-C--:B------:R-:W-:Y:S01]  /*eb20*/  LEA.HI.X.SX32 R8, R13, R2.reuse, 0x1, P1 ;  /* 0x000000020d087211 */ /* 0x080fe200008f0eff */
[----:B------:R1:W-:Y:S01]  /*eb30*/  STL [R1+0x4d4], R37 ;  /* 0x0004d42501007387 */ /* 0x0003e20000100800 */
[C---:B------:R-:W-:Y:S02]  /*eb40*/  IADD3 R36, P4, R0.reuse, R7, RZ ;  /* 0x0000000700247210 */ /* 0x040fe40007f9e0ff */
[----:B------:R-:W-:Y:S02]  /*eb50*/  IADD3 R35, P6, R0, R5, RZ ;  /* 0x0000000500237210 */ /* 0x000fe40007fde0ff */
[----:B------:R-:W-:-:S03]  /*eb60*/  LEA.HI.X.SX32 R0, R12, R2, 0x1, P0 ;  /* 0x000000020c007211 */ /* 0x000fc600000f0eff */
[----:B------:R2:W-:Y:S01]  /*eb70*/  STL [R1+0x4d0], R35 ;  /* 0x0004d02301007387 */ /* 0x0005e20000100800 */
[----:B-1----:R-:W-:-:S03]  /*eb80*/  LEA.HI.X.SX32 R37, R14, R2, 0x1, P3 ;  /* 0x000000020e257211 */ /* 0x002fc600018f0eff */
[----:B------:R-:W-:Y:S01]  /*eb90*/  STL [R1+0x74], R8 ;  /* 0x0000740801007387 */ /* 0x000fe20000100800 */
[-C--:B------:R-:W-:Y:S02]  /*eba0*/  LEA.HI.X.SX32 R4, R7, R2.reuse, 0x1, P4 ;  /* 0x0000000207047211 */ /* 0x080fe400020f0eff */
[-C--:B--2---:R-:W-:Y:S01]  /*ebb0*/  LEA.HI.X.SX32 R35, R6, R2.reuse, 0x1, P2 ;  /* 0x0000000206237211 */ /* 0x084fe200010f0eff */
[----:B------:R-:W-:Y:S01]  /*ebc0*/  IMAD.MOV.U32 R6, RZ, RZ, c[0x0][0x188] ;  /* 0x00006200ff067624 */ /* 0x000fe200078e00ff */
[----:B------:R1:W-:Y:S01]  /*ebd0*/  STL [R1+0x78], R0 ;  /* 0x0000780001007387 */ /* 0x0003e20000100800 */
[----:B------:R-:W-:Y:S02]  /*ebe0*/  IMAD.MOV.U32 R7, RZ, RZ, c[0x0][0x188] ;  /* 0x00006200ff077624 */ /* 0x000fe400078e00ff */
[C---:B------:R-:W-:Y:S01]  /*ebf0*/  IMAD R14, R6.reuse, 0x3b, RZ ;  /* 0x0000003b060e7824 */ /* 0x040fe200078e02ff */
[-C--:B------:R-:W-:Y:S01]  /*ec00*/  LEA.HI.X.SX32 R38, R15, R2.reuse, 0x1, P5 ;  /* 0x000000020f267211 */ /* 0x080fe200028f0eff */
[C---:B------:R-:W-:Y:S01]  /*ec10*/  IMAD R83, R6.reuse, 0x3f, RZ ;  /* 0x0000003f06537824 */ /* 0x040fe200078e02ff */
[----:B-1----:R-:W-:Y:S01]  /*ec20*/  LEA.HI.X.SX32 R0, R5, R2, 0x1, P6 ;  /* 0x0000000205007211 */ /* 0x002fe200030f0eff */
[----:B------:R-:W-:-:S02]  /*ec30*/  IMAD R5, R6, 0x3c, RZ ;  /* 0x0000003c06057824 */ /* 0x000fc400078e02ff */
[C---:B------:R-:W-:Y:S02]  /*ec40*/  IMAD R81, R6.reuse, 0x3e, RZ ;  /* 0x0000003e06517824 */ /* 0x040fe400078e02ff */
[----:B------:R-:W-:Y:S01]  /*ec50*/  IMAD R15, R6, 0x3d, RZ ;  /* 0x0000003d060f7824 */ /* 0x000fe200078e02ff */
[C---:B------:R-:W-:Y:S01]  /*ec60*/  IADD3 R31, P3, R198.reuse, R5, RZ ;  /* 0x00000005c61f7210 */ /* 0x040fe20007f7e0ff */
[C---:B------:R-:W-:Y:S01]  /*ec70*/  IMAD R6, R7.reuse, 0x3a, RZ ;  /* 0x0000003a07067824 */ /* 0x040fe200078e02ff */
[C---:B------:R-:W-:Y:S01]  /*ec80*/  IADD3 R30, P4, R198.reuse, R14, RZ ;  /* 0x0000000ec61e7210 */ /* 0x040fe20007f9e0ff */
[----:B------:R-:W-:Y:S01]  /*ec90*/  STL [R1+0x7c], R4 ;  /* 0x00007c0401007387 */ /* 0x000fe20000100800 */
[C---:B------:R-:W-:Y:S02]  /*eca0*/  IADD3 R34, P0, R198.reuse, R83, RZ ;  /* 0x00000053c6227210 */ /* 0x040fe40007f1e0ff */
[C---:B------:R-:W-:Y:S01]  /*ecb0*/  IADD3 R33, P1, R198.reuse, R81, RZ ;  /* 0x00000051c6217210 */ /* 0x040fe20007f3e0ff */
[----:B------:R-:W-:Y:S01]  /*ecc0*/  STL [R1+0x80], R0 ;  /* 0x0000800001007387 */ /* 0x000fe20000100800 */
[C---:B------:R-:W-:Y:S01]  /*ecd0*/  IMAD R13, R7.reuse, 0x39, RZ ;  /* 0x00000039070d7824 */ /* 0x040fe200078e02ff */
[C---:B------:R-:W-:Y:S01]  /*ece0*/  IADD3 R29, P5, R198.reuse, R6, RZ ;  /* 0x00000006c61d7210 */ /* 0x040fe20007fbe0ff */
[----:B------:R-:W-:Y:S01]  /*ecf0*/  IMAD R12, R7, 0x38, RZ ;  /* 0x00000038070c7824 */ /* 0x000fe200078e02ff */
[----:B------:R1:W-:Y:S01]  /*ed00*/  STL [R1+0x4cc], R31 ;  /* 0x0004cc1f01007387 */ /* 0x0003e20000100800 */
[----:B------:R-:W-:-:S03]  /*ed10*/  IADD3 R32, P2, R198, R15, RZ ;  /* 0x0000000fc6207210 */ /* 0x000fc60007f5e0ff */
[----:B------:R2:W-:Y:S01]  /*ed20*/  STL [R1+0x4c8], R30 ;  /* 0x0004c81e01007387 */ /* 0x0005e20000100800 */
[C---:B------:R-:W-:Y:S02]  /*ed30*/  IADD3 R28, P6, R198.reuse, R13, RZ ;  /* 0x0000000dc61c7210 */ /* 0x040fe40007fde0ff */
[-C--:B-1----:R-:W-:Y:S01]  /*ed40*/  LEA.HI.X.SX32 R31, R83, R205.reuse, 0x1, P0 ;  /* 0x000000cd531f7211 */ /* 0x082fe200000f0eff */
[----:B------:R-:W-:Y:S01]  /*ed50*/  IMAD R83, R7, 0x37, RZ ;  /* 0x0000003707537824 */ /* 0x000fe200078e02ff */
[----:B--2---:R-:W-:Y:S01]  /*ed60*/  LEA.HI.X.SX32 R30, R81, R205, 0x1, P1 ;  /* 0x000000cd511e7211 */ /* 0x004fe200008f0eff */
[----:B------:R-:W-:Y:S01]  /*ed70*/  IMAD R81, R7, 0x36, RZ ;  /* 0x0000003607517824 */ /* 0x000fe200078e02ff */
[----:B------:R1:W-:Y:S01]  /*ed80*/  STL [R1+0x4c4], R29 ;  /* 0x0004c41d01007387 */ /* 0x0003e20000100800 */
[C---:B------:R-:W-:Y:S02]  /*ed90*/  IADD3 R27, P0, R198.reuse, R12, RZ ;  /* 0x0000000cc61b7210 */ /* 0x040fe40007f1e0ff */
[C---:B------:R-:W-:Y:S01]  /*eda0*/  IADD3 R26, P1, R198.reuse, R83, RZ ;  /* 0x00000053c61a7210 */ /* 0x040fe20007f3e0ff */
[----:B------:R2:W-:Y:S01]  /*edb0*/  STL [R1+0x4c0], R28 ;  /* 0x0004c01c01007387 */ /* 0x0005e20000100800 */
[----:B-1----:R-:W-:Y:S01]  /*edc0*/  LEA.HI.X.SX32 R29, R15, R205, 0x1, P2 ;  /* 0x000000cd0f1d7211 */ /* 0x002fe200010f0eff */
[----:B------:R-:W-:Y:S01]  /*edd0*/  IMAD R15, R7, 0x35, RZ ;  /* 0x00000035070f7824 */ /* 0x000fe200078e02ff */
[C---:B------:R-:W-:Y:S01]  /*ede0*/  IADD3 R25, P2, R198.reuse, R81, RZ ;  /* 0x00000051c6197210 */ /* 0x040fe20007f5e0ff */
[----:B------:R1:W-:Y:S01]  /*edf0*/  STL [R1+0x4bc], R27 ;  /* 0x0004bc1b01007387 */ /* 0x0003e20000100800 */
[----:B--2---:R-:W-:Y:S01]  /*ee00*/  LEA.HI.X.SX32 R28, R5, R205, 0x1, P3 ;  /* 0x000000cd051c7211 */ /* 0x004fe200018f0eff */
[C---:B------:R-:W-:Y:S01]  /*ee10*/  IMAD R5, R7.reuse, 0x34, RZ ;  /* 0x0000003407057824 */ /* 0x040fe200078e02ff */
[----:B------:R-:W-:Y:S01]  /*ee20*/  IADD3 R24, P3, R198, R15, RZ ;  /* 0x0000000fc6187210 */ /* 0x000fe20007f7e0ff */
[----:B------:R2:W-:Y:S04]  /*ee30*/  STL [R1+0x4b8], R26 ;  /* 0x0004b81a01007387 */ /* 0x0005e80000100800 */
[----:B------:R3:W-:Y:S01]  /*ee40*/  STL [R1+0x4b4], R25 ;  /* 0x0004b41901007387 */ /* 0x0007e20000100800 */
[-C--:B-1----:R-:W-:Y:S01]  /*ee50*/  LEA.HI.X.SX32 R27, R14, R205.reuse, 0x1, P4 ;  /* 0x000000cd0e1b7211 */ /* 0x082fe200020f0eff */
[C---:B------:R-:W-:Y:S01]  /*ee60*/  IMAD R14, R7.reuse, 0x33, RZ ;  /* 0x00000033070e7824 */ /* 0x040fe200078e02ff */
[-C--:B--2---:R-:W-:Y:S01]  /*ee70*/  LEA.HI.X.SX32 R26, R6, R205.reuse, 0x1, P5 ;  /* 0x000000cd061a7211 */ /* 0x084fe200028f0eff */
[----:B------:R-:W-:Y:S01]  /*ee80*/  IMAD R6, R7, 0x32, RZ ;  /* 0x0000003207067824 */ /* 0x000fe200078e02ff */
[----:B---3--:R-:W-:Y:S01]  /*ee90*/  LEA.HI.X.SX32 R25, R13, R205, 0x1, P6 ;  /* 0x000000cd0d197211 */ /* 0x008fe200030f0eff */
[----:B------:R-:W-:Y:S01]  /*eea0*/  IMAD R13, R7, 0x31, RZ ;  /* 0x00000031070d7824 */ /* 0x000fe200078e02ff */
[----:B------:R1:W-:Y:S01]  /*eeb0*/  STL [R1+0x4b0], R24 ;  /* 0x0004b01801007387 */ /* 0x0003e20000100800 */
[----:B------:R-:W-:-:S02]  /*eec0*/  IADD3 R23, P4, R198, R5, RZ ;  /* 0x00000005c6177210 */ /* 0x000fc40007f9e0ff */
[C---:B------:R-:W-:Y:S01]  /*eed0*/  IADD3 R22, P5, R198.reuse, R14, RZ ;  /* 0x0000000ec6167210 */ /* 0x040fe20007fbe0ff */
[C---:B------:R-:W-:Y:S01]  /*eee0*/  IMAD R145, R7.reuse, 0x2f, RZ ;  /* 0x0000002f07917824 */ /* 0x040fe200078e02ff */
[----:B------:R-:W-:Y:S01]  /*eef0*/  IADD3 R21, P6, R198, R6, RZ ;  /* 0x00000006c6157210 */ /* 0x000fe20007fde0ff */
[----:B------:R2:W-:Y:S01]  /*ef00*/  STL [R1+0x4ac], R23 ;  /* 0x0004ac1701007387 */ /* 0x0005e20000100800 */
[----:B-1----:R-:W-:Y:S01]  /*ef10*/  LEA.HI.X.SX32 R24, R12, R205, 0x1, P0 ;  /* 0x000000cd0c187211 */ /* 0x002fe200000f0eff */
[C---:B------:R-:W-:Y:S01]  /*ef20*/  IMAD R12, R7.reuse, 0x30, RZ ;  /* 0x00000030070c7824 */ /* 0x040fe200078e02ff */
[C---:B------:R-:W-:Y:S01]  /*ef30*/  IADD3 R20, P0, R198.reuse, R13, RZ ;  /* 0x0000000dc6147210 */ /* 0x040fe20007f1e0ff */
[----:B------:R1:W-:Y:S01]  /*ef40*/  STL [R1+0x4a8], R22 ;  /* 0x0004a81601007387 */ /* 0x0003e20000100800 */
[----:B------:R-:W-:Y:S01]  /*ef50*/  IMAD R147, R7, 0x2e, RZ ;  /* 0x0000002e07937824 */ /* 0x000fe200078e02ff */
[----:B--2---:R-:W-:Y:S02]  /*ef60*/  LEA.HI.X.SX32 R23, R83, R205, 0x1, P1 ;  /* 0x000000cd53177211 */ /* 0x004fe400008f0eff */
[----:B------:R2:W-:Y:S01]  /*ef70*/  STL [R1+0x4a4], R21 ;  /* 0x0004a41501007387 */ /* 0x0005e20000100800 */
[----:B------:R-:W-:Y:S01]  /*ef80*/  IADD3 R19, P1, R198, R12, RZ ;  /* 0x0000000cc6137210 */ /* 0x000fe20007f3e0ff */
[----:B------:R-:W-:-:S02]  /*ef90*/  IMAD R153, R7, 0x2d, RZ ;  /* 0x0000002d07997824 */ /* 0x000fc400078e02ff */
[----:B------:R3:W-:Y:S01]  /*efa0*/  STL [R1+0x4a0], R20 ;  /* 0x0004a01401007387 */ /* 0x0007e20000100800 */
[----:B-1----:R-:W-:Y:S02]  /*efb0*/  LEA.HI.X.SX32 R22, R81, R205, 0x1, P2 ;  /* 0x000000cd51167211 */ /* 0x002fe400010f0eff */
[C---:B------:R-:W-:Y:S01]  /*efc0*/  IADD3 R18, P2, R198.reuse, R145, RZ ;  /* 0x00000091c6127210 */ /* 0x040fe20007f5e0ff */
[----:B------:R1:W-:Y:S01]  /*efd0*/  STL [R1+0x49c], R19 ;  /* 0x00049c1301007387 */ /* 0x0003e20000100800 */
[-C--:B--2---:R-:W-:Y:S02]  /*efe0*/  LEA.HI.X.SX32 R21, R15, R205.reuse, 0x1, P3 ;  /* 0x000000cd0f157211 */ /* 0x084fe400018f0eff */
[----:B---3--:R-:W-:Y:S01]  /*eff0*/  LEA.HI.X.SX32 R20, R5, R205, 0x1, P4 ;  /* 0x000000cd05147211 */ /* 0x008fe200020f0eff */
[C---:B------:R-:W-:Y:S01]  /*f000*/  IMAD R5, R7.reuse, 0x2c, RZ ;  /* 0x0000002c07057824 */ /* 0x040fe200078e02ff */
[----:B------:R2:W-:Y:S01]  /*f010*/  STL [R1+0x498], R18 ;  /* 0x0004981201007387 */ /* 0x0005e20000100800 */
[C---:B------:R-:W-:Y:S01]  /*f020*/  IADD3 R17, P3, R198.reuse, R147, RZ ;  /* 0x00000093c6117210 */ /* 0x040fe20007f7e0ff */
[----:B------:R-:W-:Y:S01]  /*f030*/  IMAD R7, R7, 0x2b, RZ ;  /* 0x0000002b07077824 */ /* 0x000fe200078e02ff */
[----:B------:R-:W-:-:S02]  /*f040*/  IADD3 R16, P4, R198, R153, RZ ;  /* 0x00000099c6107210 */ /* 0x000fc40007f9e0ff */
[----:B-1----:R-:W-:Y:S01]  /*f050*/  LEA.HI.X.SX32 R19, R14, R205, 0x1, P5 ;  /* 0x000000cd0e137211 */ /* 0x002fe200028f0eff */
[----:B------:R-:W-:Y:S01]  /*f060*/  IMAD R81, R250, 0x29, RZ ;  /* 0x00000029fa517824 */ /* 0x000fe200078e02ff */
[----:B------:R-:W-:Y:S02]  /*f070*/  IADD3 R15, P5, R198, R5, RZ ;  /* 0x00000005c60f7210 */ /* 0x000fe40007fbe0ff */
[----:B--2---:R-:W-:Y:S01]  /*f080*/  LEA.HI.X.SX32 R18, R6, R205, 0x1, P6 ;  /* 0x000000cd06127211 */ /* 0x004fe200030f0eff */
[----:B------:R-:W-:Y:S01]  /*f090*/  IMAD R6, R250, 0x2a, RZ ;  /* 0x0000002afa067824 */ /* 0x000fe200078e02ff */
[----:B------:R1:W-:Y:S01]  /*f0a0*/  STL [R1+0x494], R17 ;  /* 0x0004941101007387 */ /* 0x0003e20000100800 */
[----:B------:R-:W-:Y:S01]  /*f0b0*/  IADD3 R14, P6, R198, R7, RZ ;  /* 0x00000007c60e7210 */ /* 0x000fe20007fde0ff */
[----:B------:R-:W-:Y:S02]  /*f0c0*/  IMAD R83, R250, 0x28, RZ ;  /* 0x00000028fa537824 */ /* 0x000fe400078e02ff */
[----:B------:R2:W-:Y:S04]  /*f0d0*/  STL [R1+0x490], R16 ;  /* 0x0004901001007387 */ /* 0x0005e80000100800 */
[----:B------:R3:W-:Y:S01]  /*f0e0*/  STL [R1+0x48c], R15 ;  /* 0x00048c0f01007387 */ /* 0x0007e20000100800 */
[----:B-1----:R-:W-:-:S02]  /*f0f0*/  LEA.HI.X.SX32 R17, R13, R205, 0x1, P0 ;  /* 0x000000cd0d117211 */ /* 0x002fc400000f0eff */
[----:B------:R-:W-:Y:S02]  /*f100*/  IADD3 R13, P0, R198, R6, RZ ;  /* 0x00000006c60d7210 */ /* 0x000fe40007f1e0ff */
[----:B--2---:R-:W-:Y:S02]  /*f110*/  LEA.HI.X.SX32 R16, R12, R205, 0x1, P1 ;  /* 0x000000cd0c107211 */ /* 0x004fe400008f0eff */
[----:B------:R-:W-:Y:S02]  /*f120*/  IADD3 R12, P1, R198, R81, RZ ;  /* 0x00000051c60c7210 */ /* 0x000fe40007f3e0ff */
[----:B---3--:R-:W-:Y:S01]  /*f130*/  LEA.HI.X.SX32 R15, R145, R205, 0x1, P2 ;  /* 0x000000cd910f7211 */ /* 0x008fe200010f0eff */
[----:B------:R-:W-:Y:S01]  /*f140*/  IMAD R145, R250, 0x27, RZ ;  /* 0x00000027fa917824 */ /* 0x000fe200078e02ff */
[----:B------:R1:W-:Y:S01]  /*f150*/  STL [R1+0x488], R14 ;  /* 0x0004880e01007387 */ /* 0x0003e20000100800 */
[----:B------:R-:W-:-:S03]  /*f160*/  IADD3 R11, P2, R198, R83, RZ ;  /* 0x00000053c60b7210 */ /* 0x000fc60007f5e0ff */
[----:B------:R2:W-:Y:S04]  /*f170*/  STL [R1+0x484], R13 ;  /* 0x0004840d01007387 */ /* 0x0005e80000100800 */
[----:B------:R3:W-:Y:S01]  /*f180*/  STL [R1+0x480], R12 ;  /* 0x0004800c01007387 */ /* 0x0007e20000100800 */
[----:B-1----:R-:W-:Y:S01]  /*f190*/  LEA.HI.X.SX32 R14, R147, R205, 0x1, P3 ;  /* 0x000000cd930e7211 */ /* 0x002fe200018f0eff */
[----:B------:R-:W-:Y:S01]  /*f1a0*/  IMAD R147, R250, 0x26, RZ ;  /* 0x00000026fa937824 */ /* 0x000fe200078e02ff */
[----:B------:R-:W-:Y:S02]  /*f1b0*/  IADD3 R10, P3, R198, R145, RZ ;  /* 0x00000091c60a7210 */ /* 0x000fe40007f7e0ff */
[-C--:B--2---:R-:W-:Y:S01]  /*f1c0*/  LEA.HI.X.SX32 R13, R153, R205.reuse, 0x1, P4 ;  /* 0x000000cd990d7211 */ /* 0x084fe200020f0eff */
[C---:B------:R-:W-:Y:S01]  /*f1d0*/  IMAD R153, R250.reuse, 0x25, RZ ;  /* 0x00000025fa997824 */ /* 0x040fe200078e02ff */
[----:B---3--:R-:W-:Y:S01]  /*f1e0*/  LEA.HI.X.SX32 R12, R5, R205, 0x1, P5 ;  /* 0x000000cd050c7211 */ /* 0x008fe200028f0eff */
[----:B------:R-:W-:Y:S01]  /*f1f0*/  IMAD R5, R250, 0x24, RZ ;  /* 0x00000024fa057824 */ /* 0x000fe200078e02ff */
[----:B------:R1:W-:Y:S01]  /*f200*/  STL [R1+0x47c], R11 ;  /* 0x00047c0b01007387 */ /* 0x0003e20000100800 */
[----:B------:R-:W-:-:S02]  /*f210*/  IADD3 R9, P4, R198, R147, RZ ;  /* 0x00000093c6097210 */ /* 0x000fc40007f9e0ff */
[C---:B------:R-:W-:Y:S01]  /*f220*/  IADD3 R8, P5, R198.reuse, R153, RZ ;  /* 0x00000099c6087210 */ /* 0x040fe20007fbe0ff */
[----:B------:R2:W-:Y:S01]  /*f230*/  STL [R1+0x478], R10 ;  /* 0x0004780a01007387 */ /* 0x0005e20000100800 */
[----:B-1----:R-:W-:Y:S02]  /*f240*/  LEA.HI.X.SX32 R11, R7, R205, 0x1, P6 ;  /* 0x000000cd070b7211 */ /* 0x002fe400030f0eff */
[----:B------:R-:W-:Y:S02]  /*f250*/  IADD3 R7, P6, R198, R5, RZ ;  /* 0x00000005c6077210 */ /* 0x000fe40007fde0ff */
[----:B--2---:R-:W-:Y:S02]  /*f260*/  LEA.HI.X.SX32 R10, R6, R205, 0x1, P0 ;  /* 0x000000cd060a7211 */ /* 0x004fe400000f0eff */
[----:B------:R-:W-:Y:S01]  /*f270*/  IADD3 R6, P0, R198, R173, RZ ;  /* 0x000000adc6067210 */ /* 0x000fe20007f1e0ff */
[----:B------:R1:W-:Y:S04]  /*f280*/  STL [R1+0x474], R9 ;  /* 0x0004740901007387 */ /* 0x0003e80000100800 */
[----:B------:R2:W-:Y:S04]  /*f290*/  STL [R1+0x470], R8 ;  /* 0x0004700801007387 */ /* 0x0005e80000100800 */
[----:B------:R3:W-:Y:S01]  /*f2a0*/  STL [R1+0x46c], R7 ;  /* 0x00046c0701007387 */ /* 0x0007e20000100800 */
[----:B-1----:R-:W-:-:S02]  /*f2b0*/  LEA.HI.X.SX32 R9, R81, R205, 0x1, P1 ;  /* 0x000000cd51097211 */ /* 0x002fc400008f0eff */
[C---:B------:R-:W-:Y:S01]  /*f2c0*/  IADD3 R81, P1, R198.reuse, R175, RZ ;  /* 0x000000afc6517210 */ /* 0x040fe20007f3e0ff */
[----:B------:R1:W-:Y:S01]  /*f2d0*/  STL [R1+0x468], R6 ;  /* 0x0004680601007387 */ /* 0x0003e20000100800 */
[----:B--2---:R-:W-:Y:S02]  /*f2e0*/  LEA.HI.X.SX32 R8, R83, R205, 0x1, P2 ;  /* 0x000000cd53087211 */ /* 0x004fe400010f0eff */
[C---:B------:R-:W-:Y:S02]  /*f2f0*/  IADD3 R83, P2, R198.reuse, R177, RZ ;  /* 0x000000b1c6537210 */ /* 0x040fe40007f5e0ff */
[----:B---3--:R-:W-:Y:S02]  /*f300*/  LEA.HI.X.SX32 R7, R145, R205, 0x1, P3 ;  /* 0x000000cd91077211 */ /* 0x008fe400018f0eff */
[----:B------:R-:W-:Y:S02]  /*f310*/  IADD3 R145, P3, R198, R179, RZ ;  /* 0x000000b3c6917210 */ /* 0x000fe40007f7e0ff */
[----:B-1----:R-:W-:-:S02]  /*f320*/  LEA.HI.X.SX32 R6, R147, R205, 0x1, P4 ;  /* 0x000000cd93067211 */ /* 0x002fc400020f0eff */
[----:B------:R-:W-:Y:S01]  /*f330*/  IADD3 R147, P4, R198, R181, RZ ;  /* 0x000000b5c6937210 */ /* 0x000fe20007f9e0ff */
[----:B------:R1:W-:Y:S01]  /*f340*/  STL [R1+0x464], R81 ;  /* 0x0004645101007387 */ /* 0x0003e20000100800 */
[----:B------:R-:W-:-:S03]  /*f350*/  IMAD R250, R252, 0x1e, RZ ;  /* 0x0000001efcfa7824 */ /* 0x000fc600078e02ff */
[----:B------:R2:W-:Y:S04]  /*f360*/  STL [R1+0x45c], R83 ;  /* 0x00045c5301007387 */ /* 0x0005e80000100800 */
[----:B------:R-:W-:Y:S01]  /*f370*/  STL [R1+0x458], R145 ;  /* 0x0004589101007387 */ /* 0x000fe20000100800 */
[----:B-1----:R-:W-:-:S03]  /*f380*/  LEA.HI.X.SX32 R81, R153, R205, 0x1, P5 ;  /* 0x000000cd99517211 */ /* 0x002fc600028f0eff */
[----:B------:R1:W-:Y:S01]  /*f390*/  STL [R1+0x460], R147 ;  /* 0x0004609301007387 */ /* 0x0003e20000100800 */
[----:B------:R-:W-:Y:S02]  /*f3a0*/  IADD3 R153, P5, R198, R250, RZ ;  /* 0x000000fac6997210 */ /* 0x000fe40007fbe0ff */
[-C--:B--2---:R-:W-:Y:S02]  /*f3b0*/  LEA.HI.X.SX32 R83, R173, R205.reuse, 0x1, P0 ;  /* 0x000000cdad537211 */ /* 0x084fe400000f0eff */
[-C--:B-1----:R-:W-:Y:S01]  /*f3c0*/  LEA.HI.X.SX32 R147, R5, R205.reuse, 0x1, P6 ;  /* 0x000000cd05937211 */ /* 0x082fe200030f0eff */
[----:B------:R-:W-:Y:S01]  /*f3d0*/  IMAD R5, R252, 0x1c, RZ ;  /* 0x0000001cfc057824 */ /* 0x000fe200078e02ff */
[C---:B------:R-:W-:Y:S01]  /*f3e0*/  IADD3 R155, P6, R198.reuse, R248, RZ ;  /* 0x000000f8c69b7210 */ /* 0x040fe20007fde0ff */
[----:B------:R1:W-:Y:S01]  /*f3f0*/  STL [R1+0x454], R153 ;  /* 0x0004549901007387 */ /* 0x0003e20000100800 */
[----:B------:R-:W-:Y:S02]  /*f400*/  LEA.HI.X.SX32 R145, R175, R205, 0x1, P1 ;  /* 0x000000cdaf917211 */ /* 0x000fe400008f0eff */
[C---:B------:R-:W-:Y:S01]  /*f410*/  IADD3 R173, P0, R198.reuse, R5, RZ ;  /* 0x00000005c6ad7210 */ /* 0x040fe20007f1e0ff */
[----:B------:R2:W-:Y:S01]  /*f420*/  STL [R1+0x450], R155 ;  /* 0x0004509b01007387 */ /* 0x0005e20000100800 */
[----:B------:R-:W-:Y:S01]  /*f430*/  IADD3 R175, P1, R198, R151, RZ ;  /* 0x00000097c6af7210 */ /* 0x000fe20007f3e0ff */
[----:B------:R-:W-:Y:S01]  /*f440*/  IMAD R252, R140, 0x18, RZ ;  /* 0x000000188cfc7824 */ /* 0x000fe200078e02ff */
[----:B-1----:R-:W-:-:S02]  /*f450*/  LEA.HI.X.SX32 R153, R177, R205, 0x1, P2 ;  /* 0x000000cdb1997211 */ /* 0x002fc400010f0eff */
[C---:B------:R-:W-:Y:S02]  /*f460*/  IADD3 R177, P2, R198.reuse, R141, RZ ;  /* 0x0000008dc6b17210 */ /* 0x040fe40007f5e0ff */
[----:B--2---:R-:W-:Y:S01]  /*f470*/  LEA.HI.X.SX32 R155, R179, R205, 0x1, P3 ;  /* 0x000000cdb39b7211 */ /* 0x004fe200018f0eff */
[----:B------:R1:W-:Y:S01]  /*f480*/  STL [R1+0x448], R173 ;  /* 0x000448ad01007387 */ /* 0x0003e20000100800 */
[----:B------:R-:W-:-:S03]  /*f490*/  IADD3 R179, P3, R198, R142, RZ ;  /* 0x0000008ec6b37210 */ /* 0x000fc60007f7e0ff */
[----:B------:R2:W-:Y:S04]  /*f4a0*/  STL [R1+0x44c], R175 ;  /* 0x00044caf01007387 */ /* 0x0005e80000100800 */
[----:B------:R3:W-:Y:S01]  /*f4b0*/  STL [R1+0x444], R177 ;  /* 0x000444b101007387 */ /* 0x0007e20000100800 */
[----:B-1----:R-:W-:-:S03]  /*f4c0*/  LEA.HI.X.SX32 R173, R250, R205, 0x1, P5 ;  /* 0x000000cdfaad7211 */ /* 0x002fc600028f0eff */
[----:B------:R1:W-:Y:S01]  /*f4d0*/  STL [R1+0x440], R179 ;  /* 0x000440b301007387 */ /* 0x0003e20000100800 */
[----:B--2---:R-:W-:Y:S02]  /*f4e0*/  LEA.HI.X.SX32 R175, R181, R205, 0x1, P4 ;  /* 0x000000cdb5af7211 */ /* 0x004fe400020f0eff */
[C---:B------:R-:W-:Y:S02]  /*f4f0*/  IADD3 R181, P4, R198.reuse, R252, RZ ;  /* 0x000000fcc6b57210 */ /* 0x040fe40007f9e0ff */
[----:B------:R-:W-:Y:S02]  /*f500*/  IADD3 R250, P5, R198, R143, RZ ;  /* 0x0000008fc6fa7210 */ /* 0x000fe40007fbe0ff */
[-C--:B---3--:R-:W-:Y:S02]  /*f510*/  LEA.HI.X.SX32 R177, R248, R205.reuse, 0x1, P6 ;  /* 0x000000cdf8b17211 */ /* 0x088fe400030f0eff */
[----:B------:R-:W-:Y:S02]  /*f520*/  IADD3 R248, P6, R198, R72, RZ ;  /* 0x00000048c6f87210 */ /* 0x000fe40007fde0ff */
[-C--:B-1----:R-:W-:Y:S01]  /*f530*/  LEA.HI.X.SX32 R179, R5, R205.reuse, 0x1, P0 ;  /* 0x000000cd05b37211 */ /* 0x082fe200000f0eff */
[----:B------:R-:W-:Y:S01]  /*f540*/  IMAD R5, R140, 0x14, RZ ;  /* 0x000000148c057824 */ /* 0x000fe200078e02ff */
[----:B------:R-:W-:Y:S01]  /*f550*/  IADD3 R0, P0, R198, R74, RZ ;  /* 0x0000004ac6007210 */ /* 0x000fe20007f1e0ff */
[----:B------:R1:W-:Y:S04]  /*f560*/  STL [R1+0x43c], R181 ;  /* 0x00043cb501007387 */ /* 0x0003e80000100800 */
[----:B------:R2:W-:Y:S04]  /*f570*/  STL [R1+0x438], R250 ;  /* 0x000438fa01007387 */ /* 0x0005e80000100800 */
[----:B------:R-:W-:Y:S01]  /*f580*/  STL [R1+0x434], R248 ;  /* 0x000434f801007387 */ /* 0x000fe20000100800 */
[----:B-1----:R-:W-:-:S03]  /*f590*/  LEA.HI.X.SX32 R181, R151, R205, 0x1, P1 ;  /* 0x000000cd97b57211 */ /* 0x002fc600008f0eff */
[----:B------:R1:W-:Y:S01]  /*f5a0*/  STL [R1+0x278], R0 ;  /* 0x0002780001007387 */ /* 0x0003e20000100800 */
[----:B------:R-:W-:Y:S01]  /*f5b0*/  IMAD R151, R140, 0x13, RZ ;  /* 0x000000138c977824 */ /* 0x000fe200078e02ff */
[----:B--2---:R-:W-:Y:S01]  /*f5c0*/  LEA.HI.X.SX32 R250, R141, R205, 0x1, P2 ;  /* 0x000000cd8dfa7211 */ /* 0x004fe200010f0eff */
[----:B------:R-:W-:Y:S01]  /*f5d0*/  IMAD R140, R73, 0x12, RZ ;  /* 0x00000012498c7824 */ /* 0x000fe200078e02ff */
[----:B-1----:R-:W-:-:S05]  /*f5e0*/  IADD3 R0, P1, R198, R5, RZ ;  /* 0x00000005c6007210 */ /* 0x002fca0007f3e0ff */
[----:B------:R1:W-:Y:S01]  /*f5f0*/  STL [R1+0x27c], R0 ;  /* 0x00027c0001007387 */ /* 0x0003e20000100800 */
[----:B------:R-:W-:Y:S01]  /*f600*/  LEA.HI.X.SX32 R248, R142, R205, 0x1, P3 ;  /* 0x000000cd8ef87211 */ /* 0x000fe200018f0eff */
[----:B------:R-:W-:Y:S01]  /*f610*/  IMAD R141, R73, 0x11, RZ ;  /* 0x00000011498d7824 */ /* 0x000fe200078e02ff */
[C---:B------:R-:W-:Y:S02]  /*f620*/  IADD3 R2, P3, R198.reuse, R140, RZ ;  /* 0x0000008cc6027210 */ /* 0x040fe40007f7e0ff */
[----:B-1----:R-:W-:-:S05]  /*f630*/  IADD3 R0, P2, R198, R151, RZ ;  /* 0x00000097c6007210 */ /* 0x002fca0007f5e0ff */
[----:B------:R1:W-:Y:S04]  /*f640*/  STL [R1+0x280], R0 ;  /* 0x0002800001007387 */ /* 0x0003e80000100800 */
[----:B------:R2:W-:Y:S01]  /*f650*/  STL [R1+0x34c], R2 ;  /* 0x00034c0201007387 */ /* 0x0005e20000100800 */
[----:B-1----:R-:W-:Y:S01]  /*f660*/  LEA.HI.X.SX32 R0, R252, R205, 0x1, P4 ;  /* 0x000000cdfc007211 */ /* 0x002fe200020f0eff */
[----:B------:R-:W-:Y:S01]  /*f670*/  IMAD.SHL.U32 R252, R73, 0x10, RZ ;  /* 0x0000001049fc7824 */ /* 0x000fe200078e00ff */
[----:B--2---:R-:W-:-:S03]  /*f680*/  IADD3 R2, P4, R198, R141, RZ ;  /* 0x0000008dc6027210 */ /* 0x004fc60007f9e0ff */
[----:B------:R1:W-:Y:S01]  /*f690*/  STL [R1+0x3bc], R0 ;  /* 0x0003bc0001007387 */ /* 0x0003e20000100800 */
[----:B------:R-:W-:-:S03]  /*f6a0*/  IMAD R142, R73, 0xf, RZ ;  /* 0x0000000f498e7824 */ /* 0x000fc600078e02ff */
[----:B------:R2:W-:Y:S01]  /*f6b0*/  STL [R1+0x350], R2 ;  /* 0x0003500201007387 */ /* 0x0005e20000100800 */
[----:B-1----:R-:W-:Y:S02]  /*f6c0*/  LEA.HI.X.SX32 R0, R143, R205, 0x1, P5 ;  /* 0x000000cd8f007211 */ /* 0x002fe400028f0eff */
[----:B--2---:R-:W-:-:S03]  /*f6d0*/  IADD3 R2, P5, R198, R252, RZ ;  /* 0x000000fcc6027210 */ /* 0x004fc60007fbe0ff */
[----:B------:R1:W-:Y:S01]  /*f6e0*/  STL [R1+0x3c0], R0 ;  /* 0x0003c00001007387 */ /* 0x0003e20000100800 */
[----:B------:R-:W-:-:S03]  /*f6f0*/  IMAD R143, R73, 0xe, RZ ;  /* 0x0000000e498f7824 */ /* 0x000fc600078e02ff */
[----:B------:R2:W-:Y:S01]  /*f700*/  STL [R1+0x354], R2 ;  /* 0x0003540201007387 */ /* 0x0005e20000100800 */
[----:B-1----:R-:W-:Y:S01]  /*f710*/  LEA.HI.X.SX32 R0, R72, R205, 0x1, P6 ;  /* 0x000000cd48007211 */ /* 0x002fe200030f0eff */
[----:B------:R-:W-:Y:S01]  /*f720*/  IMAD R72, R73, 0xd, RZ ;  /* 0x0000000d49487824 */ /* 0x000fe200078e02ff */
[----:B--2---:R-:W-:-:S03]  /*f730*/  IADD3 R2, P6, R198, R142, RZ ;  /* 0x0000008ec6027210 */ /* 0x004fc60007fde0ff */
[----:B------:R1:W-:Y:S04]  /*f740*/  STL [R1+0x3c4], R0 ;  /* 0x0003c40001007387 */ /* 0x0003e80000100800 */
[----:B------:R2:W-:Y:S01]  /*f750*/  STL [R1+0x358], R2 ;  /* 0x0003580201007387 */ /* 0x0005e20000100800 */
[----:B-1----:R-:W-:Y:S02]  /*f760*/  LEA.HI.X.SX32 R0, R74, R205, 0x1, P0 ;  /* 0x000000cd4a007211 */ /* 0x002fe400000f0eff */
[----:B------:R-:W-:Y:S02]  /*f770*/  IADD3 R4, P0, R198, R143, RZ ;  /* 0x0000008fc6047210 */ /* 0x000fe40007f1e0ff */
[----:B--2---:R-:W-:Y:S01]  /*f780*/  LEA.HI.X.SX32 R2, R5, R205, 0x1, P1 ;  /* 0x000000cd05027211 */ /* 0x004fe200008f0eff */
[----:B------:R1:W-:Y:S01]  /*f790*/  STL [R1+0x3c8], R0 ;  /* 0x0003c80001007387 */ /* 0x0003e20000100800 */
[----:B------:R-:W-:-:S03]  /*f7a0*/  IMAD R5, R73, 0xc, RZ ;  /* 0x0000000c49057824 */ /* 0x000fc600078e02ff */
[----:B------:R-:W-:Y:S01]  /*f7b0*/  STL [R1+0x35c], R4 ;  /* 0x00035c0401007387 */ /* 0x000fe20000100800 */
[----:B-1----:R-:W-:-:S03]  /*f7c0*/  IADD3 R0, P1, R198, R72, RZ ;  /* 0x00000048c6007210 */ /* 0x002fc60007f3e0ff */
[----:B------:R1:W-:Y:S01]  /*f7d0*/  STL [R1+0x3cc], R2 ;  /* 0x0003cc0201007387 */ /* 0x0003e20000100800 */
[----:B------:R-:W-:-:S03]  /*f7e0*/  IMAD R73, R73, 0xb, RZ ;  /* 0x0000000b49497824 */ /* 0x000fc600078e02ff */
[----:B------:R2:W-:Y:S01]  /*f7f0*/  STL [R1+0x360], R0 ;  /* 0x0003600001007387 */ /* 0x0005e20000100800 */
[----:B------:R-:W-:Y:S01]  /*f800*/  IMAD.MOV.U32 R74, RZ, RZ, c[0x0][0x188] ;  /* 0x00006200ff4a7624 */ /* 0x000fe200078e00ff */
[----:B-1----:R-:W-:Y:S02]  /*f810*/  LEA.HI.X.SX32 R2, R151, R205, 0x1, P2 ;  /* 0x000000cd97027211 */ /* 0x002fe400010f0eff */
[----:B--2---:R-:W-:-:S03]  /*f820*/  IADD3 R0, P2, R198, R5, RZ ;  /* 0x00000005c6007210 */ /* 0x004fc60007f5e0ff */
[----:B------:R1:W-:Y:S04]  /*f830*/  STL [R1+0x3d0], R2 ;  /* 0x0003d00201007387 */ /* 0x0003e80000100800 */
[----:B------:R2:W-:Y:S01]  /*f840*/  STL [R1+0x364], R0 ;  /* 0x0003640001007387 */ /* 0x0005e20000100800 */
[----:B-1----:R-:W-:Y:S01]  /*f850*/  LEA.HI.X.SX32 R2, R140, R205, 0x1, P3 ;  /* 0x000000cd8c027211 */ /* 0x002fe200018f0eff */
[----:B------:R-:W-:Y:S01]  /*f860*/  IMAD R140, R74, 0xa, RZ ;  /* 0x0000000a4a8c7824 */ /* 0x000fe200078e02ff */
        /* <DEDUP_REMOVED lines=9> */
[----:B------:R-:W-:Y:S01]  /*f900*/  IMAD.SHL.U32 R252, R74, 0x8, RZ ;  /* 0x000000084afc7824 */ /* 0x000fe200078e00ff */
        /* <DEDUP_REMOVED lines=25> */
[----:B--2---:R-:W-:Y:S01]  /*faa0*/  IADD3 R0, P3, R198, R5, RZ ;  /* 0x00000005c6007210 */ /* 0x004fe20007f7e0ff */
[----:B------:R-:W-:Y:S02]  /*fab0*/  IMAD.SHL.U32 R74, R74, 0x2, RZ ;  /* 0x000000024a4a7824 */ /* 0x000fe400078e00ff */
[----:B------:R-:W-:Y:S04]  /*fac0*/  STL [R1+0x3f0], R2 ;  /* 0x0003f00201007387 */ /* 0x000fe80000100800 */
[----:B------:R1:W-:Y:S02]  /*fad0*/  STL [R1+0x388], R0 ;  /* 0x0003880001007387 */ /* 0x0003e40000100800 */
[----:B-1----:R-:W-:-:S02]  /*fae0*/  LEA.HI.X.SX32 R0, R141, R205, 0x1, P5 ;  /* 0x000000cd8d007211 */ /* 0x002fc400028f0eff */
[----:B------:R-:W-:-:S04]  /*faf0*/  IADD3 R199, P5, R198, R74, RZ ;  /* 0x0000004ac6c77210 */ /* 0x000fc80007fbe0ff */
[-C--:B------:R-:W-:Y:S02]  /*fb00*/  LEA.HI.X.SX32 R200, R74, R205.reuse, 0x1, P5 ;  /* 0x000000cd4ac87211 */ /* 0x080fe400028f0eff */
[----:B------:R-:W1:Y:S01]  /*fb10*/  S2R R74, SR_TID.X ;  /* 0x00000000004a7919 */ /* 0x000e620000002100 */
[----:B------:R-:W-:Y:S02]  /*fb20*/  LEA.HI.X.SX32 R4, R140, R205, 0x1, P4 ;  /* 0x000000cd8c047211 */ /* 0x000fe400020f0eff */
[----:B------:R-:W-:-:S03]  /*fb30*/  IADD3 R2, P4, R198, R73, RZ ;  /* 0x00000049c6027210 */ /* 0x000fc60007f9e0ff */
[----:B------:R-:W-:Y:S04]  /*fb40*/  STL [R1+0x3f4], R4 ;  /* 0x0003f40401007387 */ /* 0x000fe80000100800 */
[----:B------:R-:W-:Y:S04]  /*fb50*/  STL [R1+0x38c], R2 ;  /* 0x00038c0201007387 */ /* 0x000fe80000100800 */
[----:B------:R-:W-:Y:S04]  /*fb60*/  STL [R1+0x430], R199 ;  /* 0x000430c701007387 */ /* 0x000fe80000100800 */
[----:B------:R2:W-:Y:S02]  /*fb70*/  STL [R1+0x3f8], R0 ;  /* 0x0003f80001007387 */ /* 0x0005e40000100800 */
[----:B--2---:R-:W-:-:S02]  /*fb80*/  LEA.HI.X.SX32 R0, R252, R205, 0x1, P6 ;  /* 0x000000cdfc007211 */ /* 0x004fc400030f0eff */
[----:B------:R-:W-:Y:S02]  /*fb90*/  IADD3 R252, P6, R198, c[0x0][0x188], RZ ;  /* 0x00006200c6fc7a10 */ /* 0x000fe40007fde0ff */
[----:B-1----:R-:W-:-:S03]  /*fba0*/  LOP3.LUT R43, R74, 0x7, RZ, 0xc0, !PT ;  /* 0x000000074a2b7812 */ /* 0x002fc600078ec0ff */
[----:B------:R-:W-:Y:S01]  /*fbb0*/  STL [R1+0x42c], R252 ;  /* 0x00042cfc01007387 */ /* 0x000fe20000100800 */
[----:B------:R-:W-:-:S03]  /*fbc0*/  IMAD.SHL.U32 R44, R74, 0x2, RZ ;  /* 0x000000024a2c7824 */ /* 0x000fc600078e00ff */
[----:B------:R1:W-:Y:S01]  /*fbd0*/  STL [R1+0x3fc], R0 ;  /* 0x0003fc0001007387 */ /* 0x0003e20000100800 */
[----:B------:R-:W-:Y:S01]  /*fbe0*/  IMAD R43, R43, 0x110, RZ ;  /* 0x000001102b2b7824 */ /* 0x000fe200078e02ff */
[-C--:B------:R-:W-:Y:S02]  /*fbf0*/  LEA.HI.X.SX32 R2, R5, R205.reuse, 0x1, P3 ;  /* 0x000000cd05027211 */ /* 0x080fe400018f0eff */
[----:B-1----:R-:W-:Y:S02]  /*fc00*/  LEA.HI.X.SX32 R0, R72, R205, 0x1, P2 ;  /* 0x000000cd48007211 */ /* 0x002fe400010f0eff */
[----:B------:R-:W-:-:S03]  /*fc10*/  LOP3.LUT R43, R43, 0x30, R44, 0x78, !PT ;  /* 0x000000302b2b7812 */ /* 0x000fc600078e782c */
[----:B------:R1:W-:Y:S01]  /*fc20*/  STL [R1+0x408], R0 ;  /* 0x0004080001007387 */ /* 0x0003e20000100800 */
[----:B------:R-:W-:-:S03]  /*fc30*/  SHF.L.U64.HI R245, R244, 0x2, R245 ;  /* 0x00000002f4f57819 */ /* 0x000fc600000102f5 */
[----:B------:R-:W-:Y:S01]  /*fc40*/  STL [R1+0x40c], R2 ;  /* 0x00040c0201007387 */ /* 0x000fe20000100800 */
[----:B-1----:R-:W-:-:S05]  /*fc50*/  LEA.HI.X.SX32 R0, R73, R205, 0x1, P4 ;  /* 0x000000cd49007211 */ /* 0x002fca00020f0eff */
[----:B------:R-:W-:Y:S04]  /*fc60*/  STL [R1+0x410], R0 ;  /* 0x0004100001007387 */ /* 0x000fe80000100800 */
[----:B------:R-:W-:Y:S04]  /*fc70*/  STL [R1+0x390], R43 ;  /* 0x0003902b01007387 */ /* 0x000fe80000100800 */
[----:B------:R1:W-:Y:S02]  /*fc80*/  STL [R1+0x348], R245 ;  /* 0x000348f501007387 */ /* 0x0003e40000100800 */
[----:B-1----:R-:W-:Y:S01]  /*fc90*/  IMAD.SHL.U32 R245, R244, 0x4, RZ ;  /* 0x00000004f4f57824 */ /* 0x002fe200078e00ff */
[C---:B------:R-:W-:Y:S01]  /*fca0*/  SHF.L.U64.HI R244, R242.reuse, 0x2, R243 ;  /* 0x00000002f2f47819 */ /* 0x040fe200000102f3 */
[----:B------:R-:W-:Y:S01]  /*fcb0*/  IMAD.SHL.U32 R243, R242, 0x4, RZ ;  /* 0x00000004f2f37824 */ /* 0x000fe200078e00ff */
[C---:B------:R-:W-:Y:S01]  /*fcc0*/  SHF.L.U64.HI R242, R240.reuse, 0x2, R241 ;  /* 0x00000002f0f27819 */ /* 0x040fe200000102f1 */
[----:B------:R-:W-:Y:S01]  /*fcd0*/  IMAD.SHL.U32 R241, R240, 0x4, RZ ;  /* 0x00000004f0f17824 */ /* 0x000fe200078e00ff */
[----:B------:R-:W-:Y:S01]  /*fce0*/  STL [R1+0x344], R245 ;  /* 0x000344f501007387 */ /* 0x000fe20000100800 */
[C---:B------:R-:W-:Y:S01]  /*fcf0*/  SHF.L.U64.HI R240, R238.reuse, 0x2, R239 ;  /* 0x00000002eef07819 */ /* 0x040fe200000102ef */
[----:B------:R-:W-:Y:S01]  /*fd00*/  IMAD.SHL.U32 R239, R238, 0x4, RZ ;  /* 0x00000004eeef7824 */ /* 0x000fe200078e00ff */
[C---:B------:R-:W-:Y:S01]  /*fd10*/  SHF.L.U64.HI R238, R236.reuse, 0x2, R237 ;  /* 0x00000002ecee7819 */ /* 0x040fe200000102ed */
[----:B------:R-:W-:Y:S01]  /*fd20*/  STL [R1+0x340], R244 ;  /* 0x000340f401007387 */ /* 0x000fe20000100800 */
[----:B------:R-:W-:Y:S01]  /*fd30*/  IMAD.SHL.U32 R237, R236, 0x4, RZ ;  /* 0x00000004eced7824 */ /* 0x000fe200078e00ff */
[----:B------:R-:W-:-:S02]  /*fd40*/  SHF.L.U64.HI R236, R234, 0x2, R235 ;  /* 0x00000002eaec7819 */ /* 0x000fc400000102eb */
[----:B------:R-:W-:Y:S01]  /*fd50*/  STL [R1+0x33c], R243 ;  /* 0x00033cf301007387 */ /* 0x000fe20000100800 */
[----:B------:R-:W-:-:S03]  /*fd60*/  IMAD.SHL.U32 R235, R234, 0x4, RZ ;  /* 0x00000004eaeb7824 */ /* 0x000fc600078e00ff */
[----:B------:R-:W-:Y:S01]  /*fd70*/  STL [R1+0x338], R242 ;  /* 0x000338f201007387 */ /* 0x000fe20000100800 */
[----:B------:R-:W-:-:S03]  /*fd80*/  SHF.L.U64.HI R234, R232, 0x2, R233 ;  /* 0x00000002e8ea7819 */ /* 0x000fc600000102e9 */
        /* <DEDUP_REMOVED lines=82> */
[----:B------:R-:W-:Y:S04]  /*102b0*/  STL [R1+0x290], R194 ;  /* 0x000290c201007387 */ /* 0x000fe80000100800 */
[----:B------:R-:W-:Y:S04]  /*102c0*/  STL [R1+0x28c], R193 ;  /* 0x00028cc101007387 */ /* 0x000fe80000100800 */
[----:B------:R-:W-:Y:S01]  /*102d0*/  STL [R1+0x288], R192 ;  /* 0x000288c001007387 */ /* 0x000fe20000100800 */
[----:B------:R-:W-:-:S03]  /*102e0*/  SHF.L.U64.HI R187, R185, 0x2, R246 ;  /* 0x00000002b9bb7819 */ /* 0x000fc600000102f6 */
[----:B------:R-:W-:Y:S01]  /*102f0*/  STL [R1+0x284], R191 ;  /* 0x000284bf01007387 */ /* 0x000fe20000100800 */
[----:B------:R-:W-:-:S03]  /*10300*/  IMAD.SHL.U32 R185, R185, 0x4, RZ ;  /* 0x00000004b9b97824 */ /* 0x000fc600078e00ff */
[----:B------:R-:W-:Y:S04]  /*10310*/  STL [R1+0x274], R190 ;  /* 0x000274be01007387 */ /* 0x000fe80000100800 */
[----:B------:R-:W-:Y:S04]  /*10320*/  STL [R1+0x270], R189 ;  /* 0x000270bd01007387 */ /* 0x000fe80000100800 */
[----:B------:R-:W-:Y:S04]  /*10330*/  STL [R1+0x26c], R188 ;  /* 0x00026cbc01007387 */ /* 0x000fe80000100800 */
[----:B------:R1:W-:Y:S04]  /*10340*/  STL [R1+0x268], R186 ;  /* 0x000268ba01007387 */ /* 0x0003e80000100800 */
[----:B------:R-:W-:Y:S01]  /*10350*/  STL [R1+0x264], R187 ;  /* 0x000264bb01007387 */ /* 0x000fe20000100800 */
[C---:B-1----:R-:W-:Y:S01]  /*10360*/  SHF.L.U64.HI R186, R184.reuse, 0x2, R247 ;  /* 0x00000002b8ba7819 */ /* 0x042fe200000102f7 */
[----:B------:R-:W-:-:S02]  /*10370*/  IMAD.SHL.U32 R184, R184, 0x4, RZ ;  /* 0x00000004b8b87824 */ /* 0x000fc400078e00ff */
[----:B------:R1:W-:Y:S04]  /*10380*/  STL [R1+0x260], R185 ;  /* 0x000260b901007387 */ /* 0x0003e80000100800 */
[----:B------:R-:W-:Y:S04]  /*10390*/  STL [R1+0x25c], R186 ;  /* 0x00025cba01007387 */ /* 0x000fe80000100800 */
[----:B------:R2:W-:Y:S01]  /*103a0*/  STL [R1+0x258], R184 ;  /* 0x000258b801007387 */ /* 0x0005e20000100800 */
[C---:B-1----:R-:W-:Y:S01]  /*103b0*/  SHF.L.U64.HI R185, R183.reuse, 0x2, R249 ;  /* 0x00000002b7b97819 */ /* 0x042fe200000102f9 */
[----:B------:R-:W-:-:S04]  /*103c0*/  IMAD.SHL.U32 R183, R183, 0x4, RZ ;  /* 0x00000004b7b77824 */ /* 0x000fc800078e00ff */
[----:B------:R-:W-:Y:S01]  /*103d0*/  STL [R1+0x254], R185 ;  /* 0x000254b901007387 */ /* 0x000fe20000100800 */
[----:B--2---:R-:W-:-:S03]  /*103e0*/  SHF.L.U64.HI R184, R182, 0x2, R251 ;  /* 0x00000002b6b87819 */ /* 0x004fc600000102fb */
[----:B------:R1:W-:Y:S04]  /*103f0*/  STL [R1+0x250], R183 ;  /* 0x000250b701007387 */ /* 0x0003e80000100800 */
[----:B------:R-:W-:Y:S01]  /*10400*/  STL [R1+0x24c], R184 ;  /* 0x00024cb801007387 */ /* 0x000fe20000100800 */
[----:B-1----:R-:W-:-:S03]  /*10410*/  SHF.L.U64.HI R183, R180, 0x2, R174 ;  /* 0x00000002b4b77819 */ /* 0x002fc600000102ae */
[----:B------:R-:W2:Y:S01]  /*10420*/  LDL.LU R174, [R1+0x540] ;  /* 0x0005400001ae7983 */ /* 0x000ea20000300800 */
[----:B------:R-:W-:-:S05]  /*10430*/  IMAD.SHL.U32 R182, R182, 0x4, RZ ;  /* 0x00000004b6b67824 */ /* 0x000fca00078e00ff */
[----:B------:R1:W-:Y:S04]  /*10440*/  STL [R1+0x248], R182 ;  /* 0x000248b601007387 */ /* 0x0003e80000100800 */
[----:B------:R-:W-:Y:S01]  /*10450*/  STL [R1+0x244], R183 ;  /* 0x000244b701007387 */ /* 0x000fe20000100800 */
[----:B-1----:R-:W-:-:S03]  /*10460*/  SHF.L.U64.HI R182, R178, 0x2, R172 ;  /* 0x00000002b2b67819 */ /* 0x002fc600000102ac */
[----:B------:R-:W3:Y:S01]  /*10470*/  LDL.LU R172, [R1+0x53c] ;  /* 0x00053c0001ac7983 */ /* 0x000ee20000300800 */
[----:B------:R-:W-:Y:S02]  /*10480*/  IMAD.SHL.U32 R180, R180, 0x4, RZ ;  /* 0x00000004b4b47824 */ /* 0x000fe400078e00ff */
[----:B------:R-:W-:-:S03]  /*10490*/  IMAD.SHL.U32 R178, R178, 0x4, RZ ;  /* 0x00000004b2b27824 */ /* 0x000fc600078e00ff */
[----:B------:R1:W-:Y:S04]  /*104a0*/  STL [R1+0x240], R180 ;  /* 0x000240b401007387 */ /* 0x0003e80000100800 */
[----:B------:R-:W-:Y:S01]  /*104b0*/  STL [R1+0x23c], R182 ;  /* 0x00023cb601007387 */ /* 0x000fe20000100800 */
[----:B-1----:R-:W-:-:S03]  /*104c0*/  SHF.L.U64.HI R180, R176, 0x2, R154 ;  /* 0x00000002b0b47819 */ /* 0x002fc6000001029a */
[----:B------:R-:W4:Y:S04]  /*104d0*/  LDL.LU R154, [R1+0x538] ;  /* 0x00053800019a7983 */ /* 0x000f280000300800 */
[----:B------:R2:W-:Y:S04]  /*104e0*/  STL [R1+0x238], R178 ;  /* 0x000238b201007387 */ /* 0x0005e80000100800 */
[----:B------:R-:W-:Y:S01]  /*104f0*/  STL [R1+0x234], R180 ;  /* 0x000234b401007387 */ /* 0x000fe20000100800 */
[----:B------:R-:W-:Y:S01]  /*10500*/  IMAD.SHL.U32 R176, R176, 0x4, RZ ;  /* 0x00000004b0b07824 */ /* 0x000fe200078e00ff */
[----:B--2---:R-:W-:-:S02]  /*10510*/  SHF.L.U64.HI R178, R174, 0x2, R152 ;  /* 0x00000002aeb27819 */ /* 0x004fc40000010298 */
[----:B------:R-:W2:Y:S04]  /*10520*/  LDL.LU R152, [R1+0x534] ;  /* 0x0005340001987983 */ /* 0x000ea80000300800 */
[----:B------:R3:W-:Y:S04]  /*10530*/  STL [R1+0x230], R176 ;  /* 0x000230b001007387 */ /* 0x0007e80000100800 */
[----:B------:R-:W-:Y:S01]  /*10540*/  STL [R1+0x22c], R178 ;  /* 0x00022cb201007387 */ /* 0x000fe20000100800 */
[----:B---3--:R-:W-:-:S03]  /*10550*/  SHF.L.U64.HI R176, R172, 0x2, R146 ;  /* 0x00000002acb07819 */ /* 0x008fc60000010292 */
[----:B------:R-:W3:Y:S01]  /*10560*/  LDL.LU R146, [R1+0x530] ;  /* 0x0005300001927983 */ /* 0x000ee20000300800 */
[----:B------:R-:W-:Y:S02]  /*10570*/  IMAD.SHL.U32 R174, R174, 0x4, RZ ;  /* 0x00000004aeae7824 */ /* 0x000fe400078e00ff */
[----:B------:R-:W-:-:S03]  /*10580*/  IMAD.SHL.U32 R172, R172, 0x4, RZ ;  /* 0x00000004acac7824 */ /* 0x000fc600078e00ff */
[----:B------:R4:W-:Y:S04]  /*10590*/  STL [R1+0x228], R174 ;  /* 0x000228ae01007387 */ /* 0x0009e80000100800 */
[----:B------:R-:W-:Y:S01]  /*105a0*/  STL [R1+0x224], R176 ;  /* 0x000224b001007387 */ /* 0x000fe20000100800 */
[----:B----4-:R-:W-:-:S03]  /*105b0*/  SHF.L.U64.HI R174, R154, 0x2, R144 ;  /* 0x000000029aae7819 */ /* 0x010fc60000010290 */
        /* <DEDUP_REMOVED lines=45> */
[----:B------:R-:W4:Y:S01]  /*10890*/  LDL.LU R69, [R1+0x508] ;  /* 0x0005080001457983 */ /* 0x000f220000300800 */
[----:B------:R-:W-:-:S03]  /*108a0*/  IMAD.SHL.U32 R76, R76, 0x4, RZ ;  /* 0x000000044c4c7824 */ /* 0x000fc600078e00ff */
[----:B------:R2:W-:Y:S04]  /*108b0*/  STL [R1+0x1d8], R77 ;  /* 0x0001d84d01007387 */ /* 0x0005e80000100800 */
[----:B------:R-:W-:Y:S01]  /*108c0*/  STL [R1+0x1d4], R78 ;  /* 0x0001d44e01007387 */ /* 0x000fe20000100800 */
[----:B--2---:R-:W-:-:S03]  /*108d0*/  SHF.L.U64.HI R77, R75, 0x2, R70 ;  /* 0x000000024b4d7819 */ /* 0x004fc60000010246 */
[----:B------:R-:W2:Y:S04]  /*108e0*/  LDL.LU R70, [R1+0x504] ;  /* 0x0005040001467983 */ /* 0x000ea80000300800 */
[----:B------:R1:W-:Y:S04]  /*108f0*/  STL [R1+0x1d0], R76 ;  /* 0x0001d04c01007387 */ /* 0x0003e80000100800 */
[----:B------:R-:W2:Y:S01]  /*10900*/  LDL.LU R242, [R1+0x74] ;  /* 0x0000740001f27983 */ /* 0x000ea20000300800 */
[----:B-1----:R-:W-:-:S03]  /*10910*/  IMAD.SHL.U32 R76, R75, 0x4, RZ ;  /* 0x000000044b4c7824 */ /* 0x002fc600078e00ff */
[----:B------:R-:W-:Y:S01]  /*10920*/  STL [R1+0x1cc], R77 ;  /* 0x0001cc4d01007387 */ /* 0x000fe20000100800 */
[----:B---3--:R-:W-:-:S03]  /*10930*/  SHF.L.U64.HI R75, R71, 0x2, R68 ;  /* 0x00000002474b7819 */ /* 0x008fc60000010244 */
[----:B------:R-:W3:Y:S04]  /*10940*/  LDL.LU R243, [R1+0x78] ;  /* 0x0000780001f37983 */ /* 0x000ee80000300800 */
[----:B------:R-:W-:Y:S04]  /*10950*/  STL [R1+0x1c8], R76 ;  /* 0x0001c84c01007387 */ /* 0x000fe80000100800 */
[----:B------:R-:W3:Y:S01]  /*10960*/  LDL.LU R68, [R1+0x500] ;  /* 0x0005000001447983 */ /* 0x000ee20000300800 */
[----:B------:R-:W-:-:S03]  /*10970*/  IMAD.SHL.U32 R71, R71, 0x4, RZ ;  /* 0x0000000447477824 */ /* 0x000fc600078e00ff */
[----:B------:R-:W3:Y:S04]  /*10980*/  LDL.LU R244, [R1+0x7c] ;  /* 0x00007c0001f47983 */ /* 0x000ee80000300800 */
[----:B------:R-:W-:Y:S04]  /*10990*/  STL [R1+0x1c4], R75 ;  /* 0x0001c44b01007387 */ /* 0x000fe80000100800 */
[----:B------:R-:W3:Y:S04]  /*109a0*/  LDL.LU R245, [R1+0x80] ;  /* 0x0000800001f57983 */ /* 0x000ee80000300800 */
[----:B------:R4:W-:Y:S02]  /*109b0*/  STL [R1+0x1c0], R71 ;  /* 0x0001c04701007387 */ /* 0x0009e40000100800 */
[----:B----4-:R-:W-:-:S02]  /*109c0*/  SHF.L.U64.HI R71, R69, 0x2, R66 ;  /* 0x0000000245477819 */ /* 0x010fc40000010242 */
[C---:B--2---:R-:W-:Y:S02]  /*109d0*/  SHF.L.U64.HI R75, R70.reuse, 0x2, R67 ;  /* 0x00000002464b7819 */ /* 0x044fe40000010243 */
[----:B------:R-:W2:Y:S01]  /*109e0*/  LDL.LU R67, [R1+0x4fc] ;  /* 0x0004fc0001437983 */ /* 0x000ea20000300800 */
[----:B------:R-:W-:-:S03]  /*109f0*/  IMAD.SHL.U32 R70, R70, 0x4, RZ ;  /* 0x0000000446467824 */ /* 0x000fc600078e00ff */
[----:B------:R-:W-:Y:S04]  /*10a00*/  STL [R1+0x1bc], R75 ;  /* 0x0001bc4b01007387 */ /* 0x000fe80000100800 */
[----:B------:R-:W4:Y:S04]  /*10a10*/  LDL.LU R66, [R1+0x4f8] ;  /* 0x0004f80001427983 */ /* 0x000f280000300800 */
        /* <DEDUP_REMOVED lines=8> */
[----:B--2---:R-:W-:-:S03]  /*10aa0*/  SHF.L.U64.HI R69, R67, 0x2, R64 ;  /* 0x0000000243457819 */ /* 0x004fc60000010240 */
[----:B------:R-:W2:Y:S01]  /*10ab0*/  LDL.LU R64, [R1+0x4f0] ;  /* 0x0004f00001407983 */ /* 0x000ea20000300800 */
[----:B------:R-:W-:-:S03]  /*10ac0*/  IMAD.SHL.U32 R67, R67, 0x4, RZ ;  /* 0x0000000443437824 */ /* 0x000fc600078e00ff */
[----:B------:R4:W-:Y:S04]  /*10ad0*/  STL [R1+0x1a8], R68 ;  /* 0x0001a84401007387 */ /* 0x0009e80000100800 */
[----:B------:R-:W-:Y:S01]  /*10ae0*/  STL [R1+0x1a4], R69 ;  /* 0x0001a44501007387 */ /* 0x000fe20000100800 */
[----:B----4-:R-:W-:-:S03]  /*10af0*/  SHF.L.U64.HI R68, R66, 0x2, R63 ;  /* 0x0000000242447819 */ /* 0x010fc6000001023f */
        /* <DEDUP_REMOVED lines=38> */
[----:B------:R-:W-:Y:S04]  /*10d60*/  STL [R1+0x164], R61 ;  /* 0x0001643d01007387 */ /* 0x000fe80000100800 */
[----:B------:R4:W-:Y:S01]  /*10d70*/  STL [R1+0x160], R39 ;  /* 0x0001602701007387 */ /* 0x0009e20000100800 */
[C---:B--2---:R-:W-:Y:S01]  /*10d80*/  SHF.L.U64.HI R60, R38.reuse, 0x2, R242 ;  /* 0x00000002263c7819 */ /* 0x044fe200000102f2 */
[----:B------:R-:W-:-:S04]  /*10d90*/  IMAD.SHL.U32 R38, R38, 0x4, RZ ;  /* 0x0000000426267824 */ /* 0x000fc800078e00ff */
[----:B------:R-:W-:Y:S04]  /*10da0*/  STL [R1+0x15c], R60 ;  /* 0x00015c3c01007387 */ /* 0x000fe80000100800 */
[----:B------:R1:W-:Y:S01]  /*10db0*/  STL [R1+0x158], R38 ;  /* 0x0001582601007387 */ /* 0x0003e20000100800 */
[C---:B----4-:R-:W-:Y:S01]  /*10dc0*/  SHF.L.U64.HI R39, R37.reuse, 0x2, R243 ;  /* 0x0000000225277819 */ /* 0x050fe200000102f3 */
[----:B------:R-:W-:Y:S01]  /*10dd0*/  IMAD.SHL.U32 R37, R37, 0x4, RZ ;  /* 0x0000000425257824 */ /* 0x000fe200078e00ff */
[C---:B-1----:R-:W-:Y:S01]  /*10de0*/  SHF.L.U64.HI R38, R36.reuse, 0x2, R244 ;  /* 0x0000000224267819 */ /* 0x042fe200000102f4 */
[----:B------:R-:W-:Y:S02]  /*10df0*/  IMAD.SHL.U32 R36, R36, 0x4, RZ ;  /* 0x0000000424247824 */ /* 0x000fe400078e00ff */
[----:B------:R-:W-:Y:S04]  /*10e00*/  STL [R1+0x154], R39 ;  /* 0x0001542701007387 */ /* 0x000fe80000100800 */
[----:B------:R3:W-:Y:S04]  /*10e10*/  STL [R1+0x150], R37 ;  /* 0x0001502501007387 */ /* 0x0007e80000100800 */
[----:B------:R-:W-:Y:S01]  /*10e20*/  STL [R1+0x14c], R38 ;  /* 0x00014c2601007387 */ /* 0x000fe20000100800 */
[----:B---3--:R-:W-:-:S03]  /*10e30*/  SHF.L.U64.HI R37, R35, 0x2, R245 ;  /* 0x0000000223257819 */ /* 0x008fc600000102f5 */
[----:B------:R1:W-:Y:S01]  /*10e40*/  STL [R1+0x148], R36 ;  /* 0x0001482401007387 */ /* 0x0003e20000100800 */
[----:B------:R-:W-:-:S03]  /*10e50*/  IMAD.SHL.U32 R35, R35, 0x4, RZ ;  /* 0x0000000423237824 */ /* 0x000fc600078e00ff */
[----:B------:R-:W-:Y:S01]  /*10e60*/  STL [R1+0x144], R37 ;  /* 0x0001442501007387 */ /* 0x000fe20000100800 */
[----:B-1----:R-:W-:-:S03]  /*10e70*/  SHF.L.U64.HI R36, R34, 0x2, R31 ;  /* 0x0000000222247819 */ /* 0x002fc6000001021f */
[----:B------:R-:W2:Y:S04]  /*10e80*/  LDL.LU R31, [R1+0x4cc] ;  /* 0x0004cc00011f7983 */ /* 0x000ea80000300800 */
        /* <DEDUP_REMOVED lines=9> */
[----:B------:R-:W4:Y:S01]  /*10f20*/  LDL.LU R29, [R1+0x4c4] ;  /* 0x0004c400011d7983 */ /* 0x000f220000300800 */
[----:B------:R-:W-:-:S03]  /*10f30*/  IMAD.SHL.U32 R32, R32, 0x4, RZ ;  /* 0x0000000420207824 */ /* 0x000fc600078e00ff */
[----:B------:R2:W-:Y:S04]  /*10f40*/  STL [R1+0x130], R33 ;  /* 0x0001302101007387 */ /* 0x0005e80000100800 */
[----:B------:R-:W-:Y:S01]  /*10f50*/  STL [R1+0x12c], R34 ;  /* 0x00012c2201007387 */ /* 0x000fe20000100800 */
[----:B--2---:R-:W-:-:S03]  /*10f60*/  SHF.L.U64.HI R33, R31, 0x2, R28 ;  /* 0x000000021f217819 */ /* 0x004fc6000001021c */
        /* <DEDUP_REMOVED lines=114> */
[C---:B----4-:R-:W-:Y:S01]  /*11690*/  SHF.L.U64.HI R10, R8.reuse, 0x2, R81 ;  /* 0x00000002080a7819 */ /* 0x050fe20000010251 */
[----:B------:R-:W-:Y:S02]  /*116a0*/  IMAD.SHL.U32 R8, R8, 0x4, RZ ;  /* 0x0000000408087824 */ /* 0x000fe400078e00ff */
[----:B------:R-:W4:Y:S04]  /*116b0*/  LDL.LU R81, [R1+0x464] ;  /* 0x0004640001517983 */ /* 0x000f280000300800 */
        /* <DEDUP_REMOVED lines=9> */
[----:B------:R-:W-:Y:S04]  /*11750*/  STL [R1+0x60], R8 ;  /* 0x0000600801007387 */ /* 0x000fe80000100800 */
[----:B------:R-:W3:Y:S01]  /*11760*/  LDL.LU R83, [R1+0x45c] ;  /* 0x00045c0001537983 */ /* 0x000ee20000300800 */
[----:B------:R-:W-:-:S03]  /*11770*/  IMAD.SHL.U32 R6, R6, 0x4, RZ ;  /* 0x0000000406067824 */ /* 0x000fc600078e00ff */
[----:B------:R-:W2:Y:S04]  /*11780*/  LDL.LU R241, [R1+0x3c0] ;  /* 0x0003c00001f17983 */ /* 0x000ea80000300800 */
[----:B------:R4:W-:Y:S02]  /*11790*/  STL [R1+0x5c], R7 ;  /* 0x00005c0701007387 */ /* 0x0009e40000100800 */
[C---:B----4-:R-:W-:Y:S02]  /*117a0*/  SHF.L.U64.HI R7, R81.reuse, 0x2, R145 ;  /* 0x0000000251077819 */ /* 0x050fe40000010291 */
[----:B------:R-:W4:Y:S04]  /*117b0*/  LDL.LU R145, [R1+0x458] ;  /* 0x0004580001917983 */ /* 0x000f280000300800 */
[----:B------:R1:W-:Y:S04]  /*117c0*/  STL [R1+0x58], R6 ;  /* 0x0000580601007387 */ /* 0x0003e80000100800 */
[----:B------:R-:W4:Y:S01]  /*117d0*/  LDL.LU R237, [R1+0x3c4] ;  /* 0x0003c40001ed7983 */ /* 0x000f220000300800 */
[----:B-1----:R-:W-:-:S03]  /*117e0*/  IMAD.SHL.U32 R6, R81, 0x4, RZ ;  /* 0x0000000451067824 */ /* 0x002fc600078e00ff */
[----:B------:R3:W-:Y:S04]  /*117f0*/  STL [R1+0x54], R7 ;  /* 0x0000540701007387 */ /* 0x0007e80000100800 */
[----:B------:R-:W4:Y:S04]  /*11800*/  LDL.LU R238, [R1+0x3c8] ;  /* 0x0003c80001ee7983 */ /* 0x000f280000300800 */
[----:B------:R1:W-:Y:S04]  /*11810*/  STL [R1+0x50], R6 ;  /* 0x0000500601007387 */ /* 0x0003e80000100800 */
[----:B------:R-:W4:Y:S04]  /*11820*/  LDL R239, [R1+0x278] ;  /* 0x0002780001ef7983 */ /* 0x000f280000100800 */
[----:B------:R-:W4:Y:S04]  /*11830*/  LDL.LU R245, [R1+0x3cc] ;  /* 0x0003cc0001f57983 */ /* 0x000f280000300800 */
[----:B------:R-:W4:Y:S01]  /*11840*/  LDL R244, [R1+0x27c] ;  /* 0x00027c0001f47983 */ /* 0x000f220000100800 */
[----:B---3--:R-:W-:-:S03]  /*11850*/  SHF.L.U64.HI R7, R83, 0x2, R153 ;  /* 0x0000000253077819 */ /* 0x008fc60000010299 */
[----:B------:R-:W3:Y:S01]  /*11860*/  LDL.LU R153, [R1+0x454] ;  /* 0x0004540001997983 */ /* 0x000ee20000300800 */
[----:B-1----:R-:W-:-:S03]  /*11870*/  IMAD.SHL.U32 R6, R83, 0x4, RZ ;  /* 0x0000000453067824 */ /* 0x002fc600078e00ff */
[----:B------:R2:W-:Y:S02]  /*11880*/  STL [R1+0x4c], R7 ;  /* 0x00004c0701007387 */ /* 0x0005e40000100800 */
[----:B--2---:R-:W-:Y:S02]  /*11890*/  SHF.L.U64.HI R7, R147, 0x2, R175 ;  /* 0x0000000293077819 */ /* 0x004fe400000102af */
[C---:B----4-:R-:W-:Y:S02]  /*118a0*/  SHF.L.U64.HI R8, R145.reuse, 0x2, R155 ;  /* 0x0000000291087819 */ /* 0x050fe4000001029b */
[----:B------:R-:W2:Y:S04]  /*118b0*/  LDL.LU R155, [R1+0x450] ;  /* 0x00045000019b7983 */ /* 0x000ea80000300800 */
[----:B------:R1:W-:Y:S04]  /*118c0*/  STL [R1+0x48], R6 ;  /* 0x0000480601007387 */ /* 0x0003e80000100800 */
[----:B------:R3:W-:Y:S04]  /*118d0*/  STL [R1+0x44], R8 ;  /* 0x0000440801007387 */ /* 0x0007e80000100800 */
[----:B------:R-:W4:Y:S01]  /*118e0*/  LDL.LU R175, [R1+0x44c] ;  /* 0x00044c0001af7983 */ /* 0x000f220000300800 */
[----:B-1----:R-:W-:-:S05]  /*118f0*/  IMAD.SHL.U32 R6, R145, 0x4, RZ ;  /* 0x0000000491067824 */ /* 0x002fca00078e00ff */
[----:B------:R1:W-:Y:S04]  /*11900*/  STL [R1+0x40], R6 ;  /* 0x0000400601007387 */ /* 0x0003e80000100800 */
[----:B------:R-:W-:Y:S01]  /*11910*/  STL [R1+0x3c], R7 ;  /* 0x00003c0701007387 */ /* 0x000fe20000100800 */
[----:B---3--:R-:W-:-:S03]  /*11920*/  SHF.L.U64.HI R8, R153, 0x2, R173 ;  /* 0x0000000299087819 */ /* 0x008fc600000102ad */
[----:B------:R-:W3:Y:S01]  /*11930*/  LDL.LU R173, [R1+0x448] ;  /* 0x0004480001ad7983 */ /* 0x000ee20000300800 */
[----:B-1----:R-:W-:-:S05]  /*11940*/  IMAD.SHL.U32 R6, R147, 0x4, RZ ;  /* 0x0000000493067824 */ /* 0x002fca00078e00ff */
[----:B------:R1:W-:Y:S04]  /*11950*/  STL [R1+0x38], R6 ;  /* 0x0000380601007387 */ /* 0x0003e80000100800 */
[----:B------:R-:W-:Y:S01]  /*11960*/  STL [R1+0x34], R8 ;  /* 0x0000340801007387 */ /* 0x000fe20000100800 */
[----:B-1----:R-:W-:Y:S01]  /*11970*/  IMAD.SHL.U32 R6, R153, 0x4, RZ ;  /* 0x0000000499067824 */ /* 0x002fe200078e00ff */
[C---:B--2---:R-:W-:Y:S02]  /*11980*/  SHF.L.U64.HI R7, R155.reuse, 0x2, R177 ;  /* 0x000000029b077819 */ /* 0x044fe400000102b1 */
[----:B------:R-:W2:Y:S04]  /*11990*/  LDL.LU R177, [R1+0x444] ;  /* 0x0004440001b17983 */ /* 0x000ea80000300800 */
[----:B------:R1:W-:Y:S04]  /*119a0*/  STL [R1+0x30], R6 ;  /* 0x0000300601007387 */ /* 0x0003e80000100800 */
[----:B------:R-:W2:Y:S01]  /*119b0*/  LDL.LU R243, [R1+0x3d0] ;  /* 0x0003d00001f37983 */ /* 0x000ea20000300800 */
[----:B-1----:R-:W-:-:S03]  /*119c0*/  IMAD.SHL.U32 R6, R155, 0x4, RZ ;  /* 0x000000049b067824 */ /* 0x002fc600078e00ff */
[----:B------:R-:W-:Y:S04]  /*119d0*/  STL [R1+0x2c], R7 ;  /* 0x00002c0701007387 */ /* 0x000fe80000100800 */
[----:B------:R-:W2:Y:S04]  /*119e0*/  LDL.LU R242, [R1+0x280] ;  /* 0x0002800001f27983 */ /* 0x000ea80000300800 */
[----:B------:R1:W-:Y:S01]  /*119f0*/  STL [R1+0x28], R6 ;  /* 0x0000280601007387 */ /* 0x0003e20000100800 */
[----:B---3--:R-:W-:-:S03]  /*11a00*/  SHF.L.U64.HI R8, R173, 0x2, R179 ;  /* 0x00000002ad087819 */ /* 0x008fc600000102b3 */
[----:B------:R-:W3:Y:S01]  /*11a10*/  LDL.LU R179, [R1+0x440] ;  /* 0x0004400001b37983 */ /* 0x000ee20000300800 */
[----:B-1----:R-:W-:Y:S01]  /*11a20*/  IMAD.SHL.U32 R6, R173, 0x4, RZ ;  /* 0x00000004ad067824 */ /* 0x002fe200078e00ff */
[----:B----4-:R-:W-:Y:S02]  /*11a30*/  SHF.L.U64.HI R7, R175, 0x2, R181 ;  /* 0x00000002af077819 */ /* 0x010fe400000102b5 */
[----:B------:R2:W-:Y:S04]  /*11a40*/  STL [R1+0x24], R8 ;  /* 0x0000240801007387 */ /* 0x0005e80000100800 */
[----:B------:R-:W4:Y:S04]  /*11a50*/  LDL.LU R181, [R1+0x43c] ;  /* 0x00043c0001b57983 */ /* 0x000f280000300800 */
[----:B------:R1:W-:Y:S04]  /*11a60*/  STL [R1+0x20], R6 ;  /* 0x0000200601007387 */ /* 0x0003e80000100800 */
[----:B------:R-:W-:Y:S01]  /*11a70*/  STL [R1+0x1c], R7 ;  /* 0x00001c0701007387 */ /* 0x000fe20000100800 */
[----:B--2---:R-:W-:-:S03]  /*11a80*/  SHF.L.U64.HI R8, R177, 0x2, R250 ;  /* 0x00000002b1087819 */ /* 0x004fc600000102fa */
[----:B------:R-:W2:Y:S01]  /*11a90*/  LDL.LU R250, [R1+0x438] ;  /* 0x0004380001fa7983 */ /* 0x000ea20000300800 */
[----:B-1----:R-:W-:-:S05]  /*11aa0*/  IMAD.SHL.U32 R6, R175, 0x4, RZ ;  /* 0x00000004af067824 */ /* 0x002fca00078e00ff */
[----:B------:R3:W-:Y:S04]  /*11ab0*/  STL [R1+0x18], R6 ;  /* 0x0000180601007387 */ /* 0x0007e80000100800 */
[----:B------:R1:W-:Y:S01]  /*11ac0*/  STL [R1+0x14], R8 ;  /* 0x0000140801007387 */ /* 0x0003e20000100800 */
[----:B---3--:R-:W-:-:S03]  /*11ad0*/  SHF.L.U64.HI R6, R179, 0x2, R248 ;  /* 0x00000002b3067819 */ /* 0x008fc600000102f8 */
[----:B------:R-:W3:Y:S01]  /*11ae0*/  LDL.LU R248, [R1+0x434] ;  /* 0x0004340001f87983 */ /* 0x000ee20000300800 */
[----:B------:R-:W-:Y:S02]  /*11af0*/  IMAD.SHL.U32 R7, R177, 0x4, RZ ;  /* 0x00000004b1077824 */ /* 0x000fe400078e00ff */
[----:B-1----:R-:W-:-:S03]  /*11b00*/  IMAD.SHL.U32 R8, R179, 0x4, RZ ;  /* 0x00000004b3087824 */ /* 0x002fc600078e00ff */
[----:B------:R4:W-:Y:S04]  /*11b10*/  STL [R1+0x10], R7 ;  /* 0x0000100701007387 */ /* 0x0009e80000100800 */
[----:B------:R1:W-:Y:S01]  /*11b20*/  STL [R1+0xc], R6 ;  /* 0x00000c0601007387 */ /* 0x0003e20000100800 */
[----:B----4-:R-:W-:-:S03]  /*11b30*/  SHF.L.U64.HI R7, R181, 0x2, R240 ;  /* 0x00000002b5077819 */ /* 0x010fc600000102f0 */
[----:B------:R-:W-:Y:S01]  /*11b40*/  STL [R1+0x8], R8 ;  /* 0x0000080801007387 */ /* 0x000fe20000100800 */
[----:B-1----:R-:W-:Y:S01]  /*11b50*/  IMAD.SHL.U32 R6, R181, 0x4, RZ ;  /* 0x00000004b5067824 */ /* 0x002fe200078e00ff */
[----:B--2---:R-:W-:Y:S02]  /*11b60*/  SHF.L.U64.HI R251, R250, 0x2, R241 ;  /* 0x00000002fafb7819 */ /* 0x004fe400000102f1 */
[----:B------:R-:W-:Y:S01]  /*11b70*/  STL [R1+0x4], R7 ;  /* 0x0000040701007387 */ /* 0x000fe20000100800 */
[C---:B------:R-:W-:Y:S01]  /*11b80*/  SHF.L.U64.HI R247, R239.reuse, 0x2, R238 ;  /* 0x00000002eff77819 */ /* 0x040fe200000102ee */
[----:B------:R-:W-:Y:S02]  /*11b90*/  IMAD.SHL.U32 R246, R239, 0x4, RZ ;  /* 0x00000004eff67824 */ /* 0x000fe400078e00ff */
[----:B------:R-:W2:Y:S04]  /*11ba0*/  LDL.LU R241, [R1+0x3d4] ;  /* 0x0003d40001f17983 */ /* 0x000ea80000300800 */
[----:B------:R1:W-:Y:S04]  /*11bb0*/  STL [R1], R6 ;  /* 0x0000000601007387 */ /* 0x0003e80000100800 */
[----:B------:R-:W2:Y:S04]  /*11bc0*/  LDL.LU R240, [R1+0x34c] ;  /* 0x00034c0001f07983 */ /* 0x000ea80000300800 */
[----:B------:R-:W4:Y:S04]  /*11bd0*/  LDL.LU R239, [R1+0x3d8] ;  /* 0x0003d80001ef7983 */ /* 0x000f280000300800 */
[----:B------:R-:W4:Y:S01]  /*11be0*/  LDL R238, [R1+0x350] ;  /* 0x0003500001ee7983 */ /* 0x000f220000100800 */
[----:B---3--:R-:W-:-:S03]  /*11bf0*/  SHF.L.U64.HI R249, R248, 0x2, R237 ;  /* 0x00000002f8f97819 */ /* 0x008fc600000102ed */
[----:B------:R-:W3:Y:S04]  /*11c00*/  LDL.LU R237, [R1+0x3dc] ;  /* 0x0003dc0001ed7983 */ /* 0x000ee80000300800 */
[----:B------:R-:W3:Y:S04]  /*11c10*/  LDL R236, [R1+0x354] ;  /* 0x0003540001ec7983 */ /* 0x000ee80000100800 */
[----:B------:R-:W2:Y:S04]  /*11c20*/  LDL.LU R235, [R1+0x3e0] ;  /* 0x0003e00001eb7983 */ /* 0x000ea80000300800 */
        /* <DEDUP_REMOVED lines=16> */
[----:B------:R-:W3:Y:S01]  /*11d30*/  LDL.LU R216, [R1+0x37c] ;  /* 0x00037c0001d87983 */ /* 0x000ee20000300800 */
[----:B------:R-:W-:-:S03]  /*11d40*/  LEA.HI.X.SX32 R199, R142, R205, 0x1, P0 ;  /* 0x000000cd8ec77211 */ /* 0x000fc600000f0eff */
[----:B------:R-:W4:Y:S01]  /*11d50*/  LDL.LU R215, [R1+0x408] ;  /* 0x0004080001d77983 */ /* 0x000f220000300800 */
[----:B------:R-:W-:-:S03]  /*11d60*/  LEA.HI.X.SX32 R252, R143, R205, 0x1, P1 ;  /* 0x000000cd8ffc7211 */ /* 0x000fc600008f0eff */
[----:B------:R-:W4:Y:S04]  /*11d70*/  LDL.LU R214, [R1+0x380] ;  /* 0x0003800001d67983 */ /* 0x000f280000300800 */
[----:B------:R-:W4:Y:S04]  /*11d80*/  LDL.LU R213, [R1+0x40c] ;  /* 0x00040c0001d57983 */ /* 0x000f280000300800 */
[----:B------:R-:W4:Y:S04]  /*11d90*/  LDL.LU R212, [R1+0x388] ;  /* 0x0003880001d47983 */ /* 0x000f280000300800 */
[----:B------:R-:W4:Y:S04]  /*11da0*/  LDL.LU R211, [R1+0x410] ;  /* 0x0004100001d37983 */ /* 0x000f280000300800 */
[----:B------:R-:W4:Y:S04]  /*11db0*/  LDL.LU R210, [R1+0x38c] ;  /* 0x00038c0001d27983 */ /* 0x000f280000300800 */
[----:B------:R-:W4:Y:S01]  /*11dc0*/  LDL.LU R202, [R1+0x390] ;  /* 0x0003900001ca7983 */ /* 0x000f220000300800 */
[----:B--2---:R-:W-:-:S03]  /*11dd0*/  SHF.L.U64.HI R219, R218, 0x2, R199 ;  /* 0x00000002dadb7819 */ /* 0x004fc600000102c7 */
[----:B------:R-:W2:Y:S01]  /*11de0*/  LDL.LU R199, [R1+0x430] ;  /* 0x0004300001c77983 */ /* 0x000ea20000300800 */
[----:B---3--:R-:W-:-:S03]  /*11df0*/  SHF.L.U64.HI R217, R216, 0x2, R252 ;  /* 0x00000002d8d97819 */ /* 0x008fc600000102fc */
[----:B------:R-:W3:Y:S04]  /*11e00*/  LDL.LU R252, [R1+0x42c] ;  /* 0x00042c0001fc7983 */ /* 0x000ee80000300800 */
[----:B------:R-:W4:Y:S01]  /*11e10*/  S2R R193, SR_TID.X ;  /* 0x0000000000c17919 */ /* 0x000f220000002100 */
[----:B------:R-:W-:Y:S02]  /*11e20*/  IMAD.MOV.U32 R206, RZ, RZ, c[0x0][0x18c] ;  /* 0x00006300ffce7624 */ /* 0x000fe400078e00ff */
[----:B------:R-:W-:Y:S02]  /*11e30*/  IMAD.MOV.U32 R203, RZ, RZ, c[0x0][0x18c] ;  /* 0x00006300ffcb7624 */ /* 0x000fe400078e00ff */
[----:B------:R-:W-:Y:S02]  /*11e40*/  IMAD.SHL.U32 R206, R206, 0x40, RZ ;  /* 0x00000040cece7824 */ /* 0x000fe400078e00ff */
[----:B------:R-:W-:Y:S01]  /*11e50*/  IMAD.MOV.U32 R196, RZ, RZ, 0x3f ;  /* 0x0000003fffc47424 */ /* 0x000fe200078e00ff */
[----:B------:R-:W4:Y:S01]  /*11e60*/  S2R R204, SR_TID.X ;  /* 0x0000000000cc7919 */ /* 0x000f220000002100 */
[----:B------:R-:W-:Y:S01]  /*11e70*/  IMAD.MOV.U32 R5, RZ, RZ, c[0x0][0x188] ;  /* 0x00006200ff057624 */ /* 0x000fe200078e00ff */
[----:B------:R-:W-:Y:S01]  /*11e80*/  SHF.R.S32.HI R194, RZ, 0x1f, R206 ;  /* 0x0000001fffc27819 */ /* 0x000fe200000114ce */
[----:B------:R-:W-:Y:S01]  /*11e90*/  IMAD.SHL.U32 R203, R203, 0x40, RZ ;  /* 0x00000040cbcb7824 */ /* 0x000fe200078e00ff */
[----:B------:R-:W-:-:S02]  /*11ea0*/  IADD3 R196, R196, c[0x0][0x180], RZ ;  /* 0x00006000c4c47a10 */ /* 0x000fc40007ffe0ff */
[----:B------:R-:W-:Y:S02]  /*11eb0*/  LEA.HI.X.SX32 R4, R5, R205, 0x1, P6 ;  /* 0x000000cd05047211 */ /* 0x000fe400030f0eff */
[----:B-1----:R-:W-:Y:S02]  /*11ec0*/  SHF.L.U64.HI R6, R203, 0x2, R194 ;  /* 0x00000002cb067819 */ /* 0x002fe400000102c2 */
[----:B------:R-:W-:Y:S01]  /*11ed0*/  SHF.R.S32.HI R203, RZ, 0x1f, R196 ;  /* 0x0000001fffcb7819 */ /* 0x000fe200000114c4 */
[----:B----4-:R-:W-:-:S03]  /*11ee0*/  IMAD.SHL.U32 R193, R193, 0x40, RZ ;  /* 0x00000040c1c17824 */ /* 0x010fc600078e00ff */
[----:B------:R-:W-:Y:S02]  /*11ef0*/  LEA.HI R203, R203, R196, RZ, 0x6 ;  /* 0x000000c4cbcb7211 */ /* 0x000fe400078f30ff */
[----:B------:R-:W-:Y:S01]  /*11f00*/  LOP3.LUT R6, R193, 0x800, RZ, 0xc0, !PT ;  /* 0x00000800c1067812 */ /* 0x000fe200078ec0ff */
[----:B------:R-:W1:Y:S03]  /*11f10*/  S2R R196, SR_TID.X ;  /* 0x0000000000c47919 */ /* 0x000e660000002100 */
[----:B------:R-:W-:Y:S01]  /*11f20*/  LOP3.LUT R202, R202, R6, RZ, 0xfc, !PT ;  /* 0x00000006caca7212 */ /* 0x000fe200078efcff */
[----:B------:R-:W-:Y:S01]  /*11f30*/  IMAD.MOV.U32 R195, RZ, RZ, c[0x0][0x188] ;  /* 0x00006200ffc37624 */ /* 0x000fe200078e00ff */
[----:B------:R-:W-:Y:S01]  /*11f40*/  LOP3.LUT R204, R204, 0x3, RZ, 0xc0, !PT ;  /* 0x00000003cccc7812 */ /* 0x000fe200078ec0ff */
[----:B------:R-:W-:Y:S01]  /*11f50*/  IMAD.MOV.U32 R40, RZ, RZ, 0x14 ;  /* 0x00000014ff287424 */ /* 0x000fe200078e00ff */
[----:B------:R-:W-:Y:S01]  /*11f60*/  SHF.R.S32.HI R0, RZ, 0x1f, R3 ;  /* 0x0000001fff007819 */ /* 0x000fe20000011403 */
[----:B------:R-:W-:Y:S01]  /*11f70*/  IMAD.SHL.U32 R194, R195, 0x40, RZ ;  /* 0x00000040c3c27824 */ /* 0x000fe200078e00ff */
[----:B------:R-:W-:Y:S01]  /*11f80*/  SHF.R.S32.HI R42, RZ, 0x1f, R201 ;  /* 0x0000001fff2a7819 */ /* 0x000fe200000114c9 */
[----:B------:R-:W-:Y:S01]  /*11f90*/  IMAD R204, R204, 0x220, RZ ;  /* 0x00000220cccc7824 */ /* 0x000fe200078e02ff */
[----:B------:R-:W-:Y:S01]  /*11fa0*/  SHF.R.S32.HI R5, RZ, 0x1f, R197 ;  /* 0x0000001fff057819 */ /* 0x000fe200000114c5 */
[----:B------:R-:W-:Y:S01]  /*11fb0*/  IMAD R0, R0, 0x14, RZ ;  /* 0x0000001400007824 */ /* 0x000fe200078e02ff */
[----:B------:R-:W-:Y:S01]  /*11fc0*/  SHF.R.S32.HI R194, RZ, 0x1f, R194 ;  /* 0x0000001fffc27819 */ /* 0x000fe200000114c2 */
[----:B------:R-:W-:Y:S01]  /*11fd0*/  IMAD.WIDE.U32 R2, R3, R40, c[0x0][0x168] ;  /* 0x00005a0003027625 */ /* 0x000fe200078e0028 */
[----:B------:R-:W-:-:S03]  /*11fe0*/  SHF.R.S32.HI R203, RZ, 0x6, R203 ;  /* 0x00000006ffcb7819 */ /* 0x000fc600000114cb */
[----:B------:R-:W-:Y:S02]  /*11ff0*/  IMAD.SHL.U32 R195, R195, 0x40, RZ ;  /* 0x00000040c3c37824 */ /* 0x000fe400078e00ff */
[----:B------:R-:W-:Y:S01]  /*12000*/  IMAD.WIDE.U32 R40, R201, R40, c[0x0][0x160] ;  /* 0x00005800c9287625 */ /* 0x000fe200078e0028 */
[----:B------:R-:W-:-:S03]  /*12010*/  LEA.HI R5, R5, R197, RZ, 0x6 ;  /* 0x000000c505057211 */ /* 0x000fc600078f30ff */
[----:B------:R-:W-:Y:S01]  /*12020*/  IMAD R42, R42, 0x14, RZ ;  /* 0x000000142a2a7824 */ /* 0x000fe200078e02ff */
[----:B-1----:R-:W-:Y:S01]  /*12030*/  LOP3.LUT R204, R204, 0x5c, R196, 0x78, !PT ;  /* 0x0000005ccccc7812 */ /* 0x002fe200078e78c4 */
[----:B------:R-:W-:Y:S01]  /*12040*/  IMAD.IADD R0, R3, 0x1, R0 ;  /* 0x0000000103007824 */ /* 0x000fe200078e0200 */
[----:B------:R-:W-:Y:S01]  /*12050*/  SHF.L.U64.HI R205, R198, 0x2, R205 ;  /* 0x00000002c6cd7819 */ /* 0x000fe200000102cd */
[----:B------:R-:W-:Y:S01]  /*12060*/  IMAD.MOV.U32 R5, RZ, RZ, R2 ;  /* 0x000000ffff057224 */ /* 0x000fe200078e0002 */
[----:B------:R-:W-:Y:S01]  /*12070*/  SHF.L.U64.HI R245, R244, 0x2, R245 ;  /* 0x00000002f4f57819 */ /* 0x000fe200000102f5 */
[----:B------:R-:W-:Y:S01]  /*12080*/  IMAD.IADD R2, R41, 0x1, R42 ;  /* 0x0000000129027824 */ /* 0x000fe200078e022a */
[----:B------:R-:W-:Y:S01]  /*12090*/  SHF.L.U64.HI R243, R242, 0x2, R243 ;  /* 0x00000002f2f37819 */ /* 0x000fe200000102f3 */
[----:B------:R-:W-:Y:S01]  /*120a0*/  IMAD.MOV.U32 R3, RZ, RZ, R40 ;  /* 0x000000ffff037224 */ /* 0x000fe200078e0028 */
[----:B------:R-:W-:Y:S01]  /*120b0*/  SHF.L.U64.HI R241, R240, 0x2, R241 ;  /* 0x00000002f0f17819 */ /* 0x000fe200000102f1 */
[----:B------:R-:W-:Y:S01]  /*120c0*/  IMAD.MOV.U32 R201, RZ, RZ, RZ ;  /* 0x000000ffffc97224 */ /* 0x000fe200078e00ff */
[----:B------:R-:W-:Y:S01]  /*120d0*/  SHF.L.U64.HI R239, R238, 0x2, R239 ;  /* 0x00000002eeef7819 */ /* 0x000fe200000102ef */
[----:B------:R-:W-:Y:S01]  /*120e0*/  IMAD.MOV.U32 R197, RZ, RZ, 0x4 ;  /* 0x00000004ffc57424 */ /* 0x000fe200078e00ff */
[----:B------:R-:W-:Y:S01]  /*120f0*/  SHF.L.U64.HI R237, R236, 0x2, R237 ;  /* 0x00000002eced7819 */ /* 0x000fe200000102ed */
[----:B------:R-:W-:Y:S01]  /*12100*/  IMAD.MOV.U32 R198, RZ, RZ, -0x1 ;  /* 0xffffffffffc67424 */ /* 0x000fe200078e00ff */
[----:B------:R-:W-:Y:S01]  /*12110*/  SHF.L.U64.HI R235, R234, 0x2, R235 ;  /* 0x00000002eaeb7819 */ /* 0x000fe200000102eb */
[----:B------:R-:W-:Y:S01]  /*12120*/  CS2R R132, SRZ ;  /* 0x0000000000847805 */ /* 0x000fe2000001ff00 */
        /* <DEDUP_REMOVED lines=61> */
[----:B------:R-:W-:Y:S01]  /*12500*/  IMAD.SHL.U32 R250, R250, 0x4, RZ ;  /* 0x00000004fafa7824 */ /* 0x000fe200078e00ff */
        /* <DEDUP_REMOVED lines=26> */
[----:B------:R-:W-:Y:S01]  /*126b0*/  IADD3 R12, R203, -0x5, RZ ;  /* 0xfffffffbcb0c7810 */ /* 0x000fe20007ffe0ff */
[----:B------:R-:W-:Y:S01]  /*126c0*/  IMAD.SHL.U32 R220, R220, 0x4, RZ ;  /* 0x00000004dcdc7824 */ /* 0x000fe200078e00ff */
[----:B------:R-:W-:Y:S01]  /*126d0*/  LOP3.LUT R7, R204, 0x20, RZ, 0x3c, !PT ;  /* 0x00000020cc077812 */ /* 0x000fe200078e3cff */
[----:B------:R-:W-:-:S02]  /*126e0*/  IMAD.SHL.U32 R218, R218, 0x4, RZ ;  /* 0x00000004dada7824 */ /* 0x000fc400078e00ff */
[----:B------:R-:W-:Y:S02]  /*126f0*/  IMAD.SHL.U32 R216, R216, 0x4, RZ ;  /* 0x00000004d8d87824 */ /* 0x000fe400078e00ff */
[----:B------:R-:W-:Y:S02]  /*12700*/  IMAD.SHL.U32 R214, R214, 0x4, RZ ;  /* 0x00000004d6d67824 */ /* 0x000fe400078e00ff */
[----:B------:R-:W-:Y:S02]  /*12710*/  IMAD.SHL.U32 R212, R212, 0x4, RZ ;  /* 0x00000004d4d47824 */ /* 0x000fe400078e00ff */
[----:B------:R-:W-:Y:S01]  /*12720*/  IMAD.SHL.U32 R210, R210, 0x4, RZ ;  /* 0x00000004d2d27824 */ /* 0x000fe200078e00ff */
[C---:B--2---:R-:W-:Y:S01]  /*12730*/  SHF.L.U64.HI R209, R199.reuse, 0x2, R200 ;  /* 0x00000002c7d17819 */ /* 0x044fe200000102c8 */
[----:B------:R-:W-:Y:S01]  /*12740*/  IMAD.SHL.U32 R208, R199, 0x4, RZ ;  /* 0x00000004c7d07824 */ /* 0x000fe200078e00ff */
[----:B------:R1:W5:Y:S01]  /*12750*/  LDL.LU R200, [R1+0x428] ;  /* 0x0004280001c87983 */ /* 0x0003620000300800 */
[C---:B---3--:R-:W-:Y:S01]  /*12760*/  SHF.L.U64.HI R207, R252.reuse, 0x2, R4 ;  /* 0x00000002fccf7819 */ /* 0x048fe20000010204 */
[----:B------:R-:W-:-:S02]  /*12770*/  IMAD.SHL.U32 R206, R252, 0x4, RZ ;  /* 0x00000004fcce7824 */ /* 0x000fc400078e00ff */
[----:B------:R1:W5:Y:S04]  /*12780*/  LDL.LU R199, [R1+0x424] ;  /* 0x0004240001c77983 */ /* 0x0003680000300800 */
[----:B------:R-:W2:Y:S04]  /*12790*/  S2R R252, SR_TID.X ;  /* 0x0000000000fc7919 */ /* 0x000ea80000002100 */
[----:B------:R1:W5:Y:S04]  /*127a0*/  LDL.LU R4, [R1+0x420] ;  /* 0x0004200001047983 */ /* 0x0003680000300800 */
[----:B------:R3:W-:Y:S02]  /*127b0*/  STL [R1+0x34c], R6 ;  /* 0x00034c0601007387 */ /* 0x0007e40000100800 */
[----:B---3--:R-:W-:-:S05]  /*127c0*/  LOP3.LUT R6, R202, 0x40, RZ, 0x3c, !PT ;  /* 0x00000040ca067812 */ /* 0x008fca00078e3cff */
[----:B------:R1:W-:Y:S01]  /*127d0*/  STL [R1+0x280], R6 ;  /* 0x0002800601007387 */ /* 0x0003e20000100800 */
[----:B--2---:R-:W-:-:S05]  /*127e0*/  LOP3.LUT R252, R252, 0x7f, RZ, 0xc0, !PT ;  /* 0x0000007ffcfc7812 */ /* 0x004fca00078ec0ff */
[----:B------:R-:W-:Y:S02]  /*127f0*/  IMAD.SHL.U32 R252, R252, 0x4, RZ ;  /* 0x00000004fcfc7824 */ /* 0x000fe400078e00ff */
.L_x_2:
[----:B------:R-:W2:Y:S01]  /*12800*/  LDL R193, [R1+0x280] ;  /* 0x0002800001c17983 */ /* 0x000ea20000100800 */
[----:B------:R-:W-:-:S04]  /*12810*/  DEPBAR.LE SB0, 0x8 ;  /* 0x000082000000791a */ /* 0x000fc80000000000 */
[----:B------:R-:W-:Y:S02]  /*12820*/  IADD3 R198, R198, 0x1, RZ ;  /* 0x00000001c6c67810 */ /* 0x000fe40007ffe0ff */
[----:B-1----:R-:W-:Y:S01]  /*12830*/  LOP3.LUT R6, R204, 0x20, RZ, 0x3c, !PT ;  /* 0x00000020cc067812 */ /* 0x002fe200078e3cff */
[----:B------:R-:W-:Y:S01]  /*12840*/  BAR.SYNC.DEFER_BLOCKING 0x0 ;  /* 0x0000000000007b1d */ /* 0x000fe20000010000 */
[----:B------:R-:W-:-:S04]  /*12850*/  ISETP.GT.AND P0, PT, R198, 0x4, PT ;  /* 0x00000004c600780c */ /* 0x000fc80003f04270 */
[----:B------:R-:W-:-:S05]  /*12860*/  SEL R198, R198, RZ, !P0 ;  /* 0x000000ffc6c67207 */ /* 0x000fca0004000000 */
[C---:B------:R-:W-:Y:S02]  /*12870*/  IMAD R7, R198.reuse, 0x8000, R204 ;  /* 0x00008000c6077824 */ /* 0x040fe400078e02cc */
[C---:B------:R-:W-:Y:S02]  /*12880*/  IMAD R6, R198.reuse, 0x8000, R6 ;  /* 0x00008000c6067824 */ /* 0x040fe400078e0206 */
[C---:B------:R-:W-:Y:S01]  /*12890*/  IMAD R192, R198.reuse, 0x8000, R202 ;  /* 0x00008000c6c07824 */ /* 0x040fe200078e02ca */
[----:B------:R-:W-:Y:S04]  /*128a0*/  LDS R12, [R7+0x180] ;  /* 0x00018000070c7984 */ /* 0x000fe80000000800 */
[----:B------:R-:W-:Y:S04]  /*128b0*/  LDS R14, [R7+0x980] ;  /* 0x00098000070e7984 */ /* 0x000fe80000000800 */
[----:B------:R-:W-:Y:S04]  /*128c0*/  LDS R13, [R6+0x180] ;  /* 0x00018000060d7984 */ /* 0x000fe80000000800 */
[----:B------:R-:W-:Y:S04]  /*128d0*/  LDS R15, [R6+0x980] ;  /* 0x00098000060f7984 */ /* 0x000fe80000000800 */
[----:B------:R-:W1:Y:S04]  /*128e0*/  LDSM.16.M88.4 R36, [R192+0x28000] ;  /* 0x02800000c024783b */ /* 0x000e680000000200 */
[----:B------:R-:W3:Y:S04]  /*128f0*/  LDSM.16.M88.4 R32, [R192+0x29000] ;  /* 0x02900000c020783b */ /* 0x000ee80000000200 */
[----:B------:R-:W-:Y:S04]  /*12900*/  LDS R152, [R7+0x80] ;  /* 0x0000800007987984 */ /* 0x000fe80000000800 */
[----:B------:R-:W-:Y:S04]  /*12910*/  LDS R154, [R7+0x880] ;  /* 0x00088000079a7984 */ /* 0x000fe80000000800 */
[----:B------:R-:W-:Y:S04]  /*12920*/  LDS R153, [R6+0x80] ;  /* 0x0000800006997984 */ /* 0x000fe80000000800 */
[----:B------:R-:W4:Y:S04]  /*12930*/  LDS R155, [R6+0x880] ;  /* 0x00088000069b7984 */ /* 0x000f280000000800 */
[----:B------:R-:W-:Y:S04]  /*12940*/  LDS R80, [R7+0x100] ;  /* 0x0001000007507984 */ /* 0x000fe80000000800 */
[----:B------:R-:W-:Y:S04]  /*12950*/  LDS R82, [R7+0x900] ;  /* 0x0009000007527984 */ /* 0x000fe80000000800 */
[----:B------:R-:W-:Y:S04]  /*12960*/  LDS R81, [R6+0x100] ;  /* 0x0001000006517984 */ /* 0x000fe80000000800 */
[----:B------:R-:W4:Y:S01]  /*12970*/  LDS R83, [R6+0x900] ;  /* 0x0009000006537984 */ /* 0x000f220000000800 */
[C---:B-1----:R-:W-:Y:S03]  /*12980*/  HMMA.1688.F32.TF32 R180, R12.reuse, R36, R140 ;  /* 0x000000240cb4723c */ /* 0x042fe6000008108c */
[----:B------:R-:W1:Y:S04]  /*12990*/  LDSM.16.M88.4 R60, [R192+0x2a000] ;  /* 0x02a00000c03c783b */ /* 0x000e680000000200 */
[----:B------:R-:W1:Y:S01]  /*129a0*/  LDSM.16.M88.4 R64, [R192+0x2b000] ;  /* 0x02b00000c040783b */ /* 0x000e620000000200 */
[----:B---3--:R-:W-:Y:S03]  /*129b0*/  HMMA.1688.F32.TF32 R176, R12, R32, R72 ;  /* 0x000000200cb0723c */ /* 0x008fe60000081048 */
[----:B------:R-:W3:Y:S04]  /*129c0*/  LDSM.16.M88.4 R68, [R192+0x2c000] ;  /* 0x02c00000c044783b */ /* 0x000ee80000000200 */
[----:B------:R-:W1:Y:S04]  /*129d0*/  LDSM.16.M88.4 R72, [R192+0x2d000] ;  /* 0x02d00000c048783b */ /* 0x000e680000000200 */
[----:B------:R-:W1:Y:S04]  /*129e0*/  LDSM.16.M88.4 R144, [R192+0x2e000] ;  /* 0x02e00000c090783b */ /* 0x000e680000000200 */
[----:B------:R-:W1:Y:S04]  /*129f0*/  LDSM.16.M88.4 R140, [R192+0x2f000] ;  /* 0x02f00000c08c783b */ /* 0x000e680000000200 */
[----:B------:R-:W-:Y:S04]  /*12a00*/  LDS R172, [R7] ;  /* 0x0000000007ac7984 */ /* 0x000fe80000000800 */
[----:B------:R-:W-:Y:S04]  /*12a10*/  LDS R174, [R7+0x800] ;  /* 0x0008000007ae7984 */ /* 0x000fe80000000800 */
[----:B------:R-:W-:Y:S04]  /*12a20*/  LDS R173, [R6] ;  /* 0x0000000006ad7984 */ /* 0x000fe80000000800 */
[----:B------:R-:W2:Y:S01]  /*12a30*/  LDS R175, [R6+0x800] ;  /* 0x0008000006af7984 */ /* 0x000ea20000000800 */
[-C--:B----4-:R-:W-:Y:S03]  /*12a40*/  HMMA.1688.F32.TF32 R108, R152, R36.reuse, R108 ;  /* 0x00000024986c723c */ /* 0x090fe6000008106c */
[----:B------:R-:W-:Y:S04]  /*12a50*/  LDS R184, [R7+0x1000] ;  /* 0x0010000007b87984 */ /* 0x000fe80000000800 */
[----:B------:R-:W-:Y:S01]  /*12a60*/  LDS R186, [R7+0x1800] ;  /* 0x0018000007ba7984 */ /* 0x000fe20000000800 */
[----:B------:R-:W-:Y:S03]  /*12a70*/  HMMA.1688.F32.TF32 R56, R80, R36, R56 ;  /* 0x000000245038723c */ /* 0x000fe60000081038 */
[----:B------:R-:W-:Y:S04]  /*12a80*/  LDS R185, [R6+0x1000] ;  /* 0x0010000006b97984 */ /* 0x000fe80000000800 */
[----:B------:R-:W4:Y:S01]  /*12a90*/  LDS R187, [R6+0x1800] ;  /* 0x0018000006bb7984 */ /* 0x000f220000000800 */
[-C--:B------:R-:W-:Y:S08]  /*12aa0*/  HMMA.1688.F32.TF32 R104, R152, R32.reuse, R104 ;  /* 0x000000209868723c */ /* 0x080ff00000081068 */
[----:B------:R-:W-:Y:S08]  /*12ab0*/  HMMA.1688.F32.TF32 R52, R80, R32, R52 ;  /* 0x000000205034723c */ /* 0x000ff00000081034 */
[-C--:B-1----:R-:W-:Y:S08]  /*12ac0*/  HMMA.1688.F32.TF32 R100, R152, R60.reuse, R100 ;  /* 0x0000003c9864723c */ /* 0x082ff00000081064 */
[-C--:B------:R-:W-:Y:S08]  /*12ad0*/  HMMA.1688.F32.TF32 R92, R80, R60.reuse, R92 ;  /* 0x0000003c505c723c */ /* 0x080ff0000008105c */
[----:B------:R-:W-:Y:S08]  /*12ae0*/  HMMA.1688.F32.TF32 R76, R12, R60, R76 ;  /* 0x0000003c0c4c723c */ /* 0x000ff0000008104c */
[-C--:B------:R-:W-:Y:S08]  /*12af0*/  HMMA.1688.F32.TF32 R96, R152, R64.reuse, R96 ;  /* 0x000000409860723c */ /* 0x080ff00000081060 */
[-C--:B------:R-:W-:Y:S08]  /*12b00*/  HMMA.1688.F32.TF32 R40, R80, R64.reuse, R40 ;  /* 0x000000405028723c */ /* 0x080ff00000081028 */
[----:B------:R-:W-:Y:S08]  /*12b10*/  HMMA.1688.F32.TF32 R28, R12, R64, R28 ;  /* 0x000000400c1c723c */ /* 0x000ff0000008101c */
[-C--:B---3--:R-:W-:Y:S08]  /*12b20*/  HMMA.1688.F32.TF32 R84, R152, R68.reuse, R84 ;  /* 0x000000449854723c */ /* 0x088ff00000081054 */
[-C--:B------:R-:W-:Y:S08]  /*12b30*/  HMMA.1688.F32.TF32 R44, R80, R68.reuse, R44 ;  /* 0x00000044502c723c */ /* 0x080ff0000008102c */
[----:B------:R-:W-:Y:S08]  /*12b40*/  HMMA.1688.F32.TF32 R24, R12, R68, R24 ;  /* 0x000000440c18723c */ /* 0x000ff00000081018 */
[C---:B------:R-:W-:Y:S08]  /*12b50*/  HMMA.1688.F32.TF32 R88, R152.reuse, R72, R88 ;  /* 0x000000489858723c */ /* 0x040ff00000081058 */
[C---:B------:R-:W-:Y:S08]  /*12b60*/  HMMA.1688.F32.TF32 R168, R152.reuse, R144, R168 ;  /* 0x0000009098a8723c */ /* 0x040ff000000810a8 */
[----:B------:R-:W-:Y:S01]  /*12b70*/  HMMA.1688.F32.TF32 R160, R152, R140, R160 ;  /* 0x0000008c98a0723c */ /* 0x000fe200000810a0 */
[----:B------:R-:W-:Y:S04]  /*12b80*/  LDS R152, [R7+0x1080] ;  /* 0x0010800007987984 */ /* 0x000fe80000000800 */
[----:B------:R-:W-:Y:S03]  /*12b90*/  LDS R154, [R7+0x1880] ;  /* 0x00188000079a7984 */ /* 0x000fe60000000800 */
[C---:B------:R-:W-:Y:S01]  /*12ba0*/  HMMA.1688.F32.TF32 R48, R80.reuse, R72, R48 ;  /* 0x000000485030723c */ /* 0x040fe20000081030 */
[----:B------:R-:W-:Y:S04]  /*12bb0*/  LDS R153, [R6+0x1080] ;  /* 0x0010800006997984 */ /* 0x000fe80000000800 */
[----:B------:R-:W1:Y:S03]  /*12bc0*/  LDS R155, [R6+0x1880] ;  /* 0x00188000069b7984 */ /* 0x000e660000000800 */
[C---:B------:R-:W-:Y:S08]  /*12bd0*/  HMMA.1688.F32.TF32 R156, R80.reuse, R144, R156 ;  /* 0x00000090509c723c */ /* 0x040ff0000008109c */
[----:B------:R-:W-:Y:S01]  /*12be0*/  HMMA.1688.F32.TF32 R148, R80, R140, R148 ;  /* 0x0000008c5094723c */ /* 0x000fe20000081094 */
[----:B------:R-:W-:Y:S04]  /*12bf0*/  LDS R80, [R7+0x1100] ;  /* 0x0011000007507984 */ /* 0x000fe80000000800 */
[----:B------:R-:W-:Y:S03]  /*12c00*/  LDS R82, [R7+0x1900] ;  /* 0x0019000007527984 */ /* 0x000fe60000000800 */
[C---:B------:R-:W-:Y:S01]  /*12c10*/  HMMA.1688.F32.TF32 R20, R12.reuse, R72, R20 ;  /* 0x000000480c14723c */ /* 0x040fe20000081014 */
[----:B------:R-:W-:Y:S04]  /*12c20*/  LDS R81, [R6+0x1100] ;  /* 0x0011000006517984 */ /* 0x000fe80000000800 */
[----:B------:R-:W3:Y:S03]  /*12c30*/  LDS R83, [R6+0x1900] ;  /* 0x0019000006537984 */ /* 0x000ee60000000800 */
[C---:B------:R-:W-:Y:S08]  /*12c40*/  HMMA.1688.F32.TF32 R16, R12.reuse, R144, R16 ;  /* 0x000000900c10723c */ /* 0x040ff00000081010 */
[----:B------:R-:W-:Y:S01]  /*12c50*/  HMMA.1688.F32.TF32 R8, R12, R140, R8 ;  /* 0x0000008c0c08723c */ /* 0x000fe20000081008 */
[----:B------:R-:W-:Y:S04]  /*12c60*/  LDS R12, [R7+0x1180] ;  /* 0x00118000070c7984 */ /* 0x000fe80000000800 */
[----:B------:R-:W-:Y:S04]  /*12c70*/  LDS R14, [R7+0x1980] ;  /* 0x00198000070e7984 */ /* 0x000fe80000000800 */
[----:B------:R-:W-:Y:S04]  /*12c80*/  LDS R13, [R6+0x1180] ;  /* 0x00118000060d7984 */ /* 0x000fe80000000800 */
[----:B------:R-:W1:Y:S01]  /*12c90*/  LDS R15, [R6+0x1980] ;  /* 0x00198000060f7984 */ /* 0x000e620000000800 */
[C---:B--2---:R-:W-:Y:S08]  /*12ca0*/  HMMA.1688.F32.TF32 R132, R172.reuse, R36, R132 ;  /* 0x00000024ac84723c */ /* 0x044ff00000081084 */
[C---:B------:R-:W-:Y:S08]  /*12cb0*/  HMMA.1688.F32.TF32 R128, R172.reuse, R32, R128 ;  /* 0x00000020ac80723c */ /* 0x040ff00000081080 */
[C---:B------:R-:W-:Y:S08]  /*12cc0*/  HMMA.1688.F32.TF32 R124, R172.reuse, R60, R124 ;  /* 0x0000003cac7c723c */ /* 0x040ff0000008107c */
[C---:B------:R-:W-:Y:S08]  /*12cd0*/  HMMA.1688.F32.TF32 R120, R172.reuse, R64, R120 ;  /* 0x00000040ac78723c */ /* 0x040ff00000081078 */
[C---:B------:R-:W-:Y:S08]  /*12ce0*/  HMMA.1688.F32.TF32 R116, R172.reuse, R68, R116 ;  /* 0x00000044ac74723c */ /* 0x040ff00000081074 */
[C---:B------:R-:W-:Y:S08]  /*12cf0*/  HMMA.1688.F32.TF32 R112, R172.reuse, R72, R112 ;  /* 0x00000048ac70723c */ /* 0x040ff00000081070 */
[C---:B------:R-:W-:Y:S08]  /*12d00*/  HMMA.1688.F32.TF32 R136, R172.reuse, R144, R136 ;  /* 0x00000090ac88723c */ /* 0x040ff00000081088 */
[----:B------:R-:W-:Y:S01]  /*12d10*/  HMMA.1688.F32.TF32 R164, R172, R140, R164 ;  /* 0x0000008caca4723c */ /* 0x000fe200000810a4 */
[----:B------:R-:W-:Y:S01]  /*12d20*/  IMAD R196, R198, 0x8000, R193 ;  /* 0x00008000c6c47824 */ /* 0x000fe200078e02c1 */
[----:B------:R-:W-:Y:S04]  /*12d30*/  LDS R172, [R7+0x2000] ;  /* 0x0020000007ac7984 */ /* 0x000fe80000000800 */
[----:B------:R-:W-:Y:S02]  /*12d40*/  LDS R174, [R7+0x2800] ;  /* 0x0028000007ae7984 */ /* 0x000fe40000000800 */
[C---:B----4-:R-:W-:Y:S02]  /*12d50*/  HMMA.1688.F32.TF32 R132, R184.reuse, R38, R132 ;  /* 0x00000026b884723c */ /* 0x050fe40000081084 */
[----:B------:R-:W-:Y:S04]  /*12d60*/  LDS R173, [R6+0x2000] ;  /* 0x0020000006ad7984 */ /* 0x000fe80000000800 */
[----:B------:R-:W-:Y:S02]  /*12d70*/  LDS R175, [R6+0x2800] ;  /* 0x0028000006af7984 */ /* 0x000fe40000000800 */
[C---:B------:R-:W-:Y:S08]  /*12d80*/  HMMA.1688.F32.TF32 R128, R184.reuse, R34, R128 ;  /* 0x00000022b880723c */ /* 0x040ff00000081080 */
[C---:B------:R-:W-:Y:S08]  /*12d90*/  HMMA.1688.F32.TF32 R124, R184.reuse, R62, R124 ;  /* 0x0000003eb87c723c */ /* 0x040ff0000008107c */
[C---:B------:R-:W-:Y:S08]  /*12da0*/  HMMA.1688.F32.TF32 R120, R184.reuse, R66, R120 ;  /* 0x00000042b878723c */ /* 0x040ff00000081078 */
[C---:B------:R-:W-:Y:S08]  /*12db0*/  HMMA.1688.F32.TF32 R116, R184.reuse, R70, R116 ;  /* 0x00000046b874723c */ /* 0x040ff00000081074 */
[C---:B------:R-:W-:Y:S08]  /*12dc0*/  HMMA.1688.F32.TF32 R112, R184.reuse, R74, R112 ;  /* 0x0000004ab870723c */ /* 0x040ff00000081070 */
[C---:B------:R-:W-:Y:S01]  /*12dd0*/  HMMA.1688.F32.TF32 R188, R184.reuse, R146, R136 ;  /* 0x00000092b8bc723c */ /* 0x040fe20000081088 */
[----:B------:R-:W-:Y:S04]  /*12de0*/  LDS R136, [R7+0x2180] ;  /* 0x0021800007887984 */ /* 0x000fe80000000800 */
[----:B------:R-:W-:Y:S03]  /*12df0*/  LDS R138, [R7+0x2980] ;  /* 0x00298000078a7984 */ /* 0x000fe60000000800 */
[----:B------:R-:W-:Y:S01]  /*12e00*/  HMMA.1688.F32.TF32 R184, R184, R142, R164 ;  /* 0x0000008eb8b8723c */ /* 0x000fe200000810a4 */
[----:B------:R-:W-:Y:S04]  /*12e10*/  LDS R137, [R6+0x2180] ;  /* 0x0021800006897984 */ /* 0x000fe80000000800 */
[----:B------:R-:W-:Y:S03]  /*12e20*/  LDS R139, [R6+0x2980] ;  /* 0x00298000068b7984 */ /* 0x000fe60000000800 */
[C---:B-1----:R-:W-:Y:S01]  /*12e30*/  HMMA.1688.F32.TF32 R104, R152.reuse, R34, R104 ;  /* 0x000000229868723c */ /* 0x042fe20000081068 */
[----:B------:R-:W-:Y:S04]  /*12e40*/  LDS R164, [R7+0x2080] ;  /* 0x0020800007a47984 */ /* 0x000fe80000000800 */
[----:B------:R-:W-:Y:S03]  /*12e50*/  LDS R166, [R7+0x2880] ;  /* 0x0028800007a67984 */ /* 0x000fe60000000800 */
[C---:B------:R-:W-:Y:S01]  /*12e60*/  HMMA.1688.F32.TF32 R100, R152.reuse, R62, R100 ;  /* 0x0000003e9864723c */ /* 0x040fe20000081064 */
[----:B------:R-:W-:Y:S04]  /*12e70*/  LDS R165, [R6+0x2080] ;  /* 0x0020800006a57984 */ /* 0x000fe80000000800 */
[----:B------:R-:W-:Y:S03]  /*12e80*/  LDS R167, [R6+0x2880] ;  /* 0x0028800006a77984 */ /* 0x000fe60000000800 */
[C---:B------:R-:W-:Y:S08]  /*12e90*/  HMMA.1688.F32.TF32 R96, R152.reuse, R66, R96 ;  /* 0x000000429860723c */ /* 0x040ff00000081060 */
[C---:B------:R-:W-:Y:S08]  /*12ea0*/  HMMA.1688.F32.TF32 R84, R152.reuse, R70, R84 ;  /* 0x000000469854723c */ /* 0x040ff00000081054 */
[C---:B------:R-:W-:Y:S08]  /*12eb0*/  HMMA.1688.F32.TF32 R88, R152.reuse, R74, R88 ;  /* 0x0000004a9858723c */ /* 0x040ff00000081058 */
[C---:B------:R-:W-:Y:S08]  /*12ec0*/  HMMA.1688.F32.TF32 R168, R152.reuse, R146, R168 ;  /* 0x0000009298a8723c */ /* 0x040ff000000810a8 */
[----:B------:R-:W-:Y:S08]  /*12ed0*/  HMMA.1688.F32.TF32 R160, R152, R142, R160 ;  /* 0x0000008e98a0723c */ /* 0x000ff000000810a0 */
[C---:B---3--:R-:W-:Y:S08]  /*12ee0*/  HMMA.1688.F32.TF32 R56, R80.reuse, R38, R56 ;  /* 0x000000265038723c */ /* 0x048ff00000081038 */
[C---:B------:R-:W-:Y:S08]  /*12ef0*/  HMMA.1688.F32.TF32 R52, R80.reuse, R34, R52 ;  /* 0x000000225034723c */ /* 0x040ff00000081034 */
[C---:B------:R-:W-:Y:S08]  /*12f00*/  HMMA.1688.F32.TF32 R92, R80.reuse, R62, R92 ;  /* 0x0000003e505c723c */ /* 0x040ff0000008105c */
[C---:B------:R-:W-:Y:S08]  /*12f10*/  HMMA.1688.F32.TF32 R40, R80.reuse, R66, R40 ;  /* 0x000000425028723c */ /* 0x040ff00000081028 */
[C---:B------:R-:W-:Y:S08]  /*12f20*/  HMMA.1688.F32.TF32 R44, R80.reuse, R70, R44 ;  /* 0x00000046502c723c */ /* 0x040ff0000008102c */
[C---:B------:R-:W-:Y:S08]  /*12f30*/  HMMA.1688.F32.TF32 R48, R80.reuse, R74, R48 ;  /* 0x0000004a5030723c */ /* 0x040ff00000081030 */
[C---:B------:R-:W-:Y:S08]  /*12f40*/  HMMA.1688.F32.TF32 R156, R80.reuse, R146, R156 ;  /* 0x00000092509c723c */ /* 0x040ff0000008109c */
[----:B------:R-:W-:Y:S08]  /*12f50*/  HMMA.1688.F32.TF32 R148, R80, R142, R148 ;  /* 0x0000008e5094723c */ /* 0x000ff00000081094 */
[C---:B------:R-:W-:Y:S01]  /*12f60*/  HMMA.1688.F32.TF32 R176, R12.reuse, R34, R176 ;  /* 0x000000220cb0723c */ /* 0x040fe200000810b0 */
[----:B------:R-:W1:Y:S07]  /*12f70*/  LDSM.16.M88.4 R32, [R196+0x29000] ;  /* 0x02900000c420783b */ /* 0x000e6e0000000200 */
[C---:B------:R-:W-:Y:S08]  /*12f80*/  HMMA.1688.F32.TF32 R80, R12.reuse, R38, R180 ;  /* 0x000000260c50723c */ /* 0x040ff000000810b4 */
[C---:B------:R-:W-:Y:S08]  /*12f90*/  HMMA.1688.F32.TF32 R60, R12.reuse, R62, R76 ;  /* 0x0000003e0c3c723c */ /* 0x040ff0000008104c */
[C---:B------:R-:W-:Y:S01]  /*12fa0*/  HMMA.1688.F32.TF32 R64, R12.reuse, R66, R28 ;  /* 0x000000420c40723c */ /* 0x040fe2000008101c */
[----:B------:R-:W2:Y:S07]  /*12fb0*/  LDSM.16.M88.4 R28, [R196+0x2a000] ;  /* 0x02a00000c41c783b */ /* 0x000eae0000000200 */
[C---:B------:R-:W-:Y:S01]  /*12fc0*/  HMMA.1688.F32.TF32 R68, R12.reuse, R70, R24 ;  /* 0x000000460c44723c */ /* 0x040fe20000081018 */
[----:B------:R-:W-:Y:S07]  /*12fd0*/  LDSM.16.M88.4 R24, [R196+0x2b000] ;  /* 0x02b00000c418783b */ /* 0x000fee0000000200 */
[C---:B------:R-:W-:Y:S01]  /*12fe0*/  HMMA.1688.F32.TF32 R72, R12.reuse, R74, R20 ;  /* 0x0000004a0c48723c */ /* 0x040fe20000081014 */
[----:B------:R-:W-:Y:S07]  /*12ff0*/  LDSM.16.M88.4 R20, [R196+0x2c000] ;  /* 0x02c00000c414783b */ /* 0x000fee0000000200 */
[C---:B------:R-:W-:Y:S01]  /*13000*/  HMMA.1688.F32.TF32 R144, R12.reuse, R146, R16 ;  /* 0x000000920c90723c */ /* 0x040fe20000081010 */
[----:B------:R-:W-:Y:S07]  /*13010*/  LDSM.16.M88.4 R16, [R196+0x2d000] ;  /* 0x02d00000c410783b */ /* 0x000fee0000000200 */
[----:B------:R-:W-:Y:S01]  /*13020*/  HMMA.1688.F32.TF32 R140, R12, R142, R8 ;  /* 0x0000008e0c8c723c */ /* 0x000fe20000081008 */
[----:B------:R-:W3:Y:S04]  /*13030*/  LDSM.16.M88.4 R12, [R196+0x2e000] ;  /* 0x02e00000c40c783b */ /* 0x000ee80000000200 */
[----:B------:R-:W-:Y:S03]  /*13040*/  LDSM.16.M88.4 R8, [R196+0x2f000] ;  /* 0x02f00000c408783b */ /* 0x000fe60000000200 */
[----:B------:R-:W-:Y:S01]  /*13050*/  HMMA.1688.F32.TF32 R108, R152, R38, R108 ;  /* 0x00000026986c723c */ /* 0x000fe2000008106c */
[----:B------:R-:W4:Y:S04]  /*13060*/  LDSM.16.M88.4 R36, [R196+0x28000] ;  /* 0x02800000c424783b */ /* 0x000f280000000200 */
[----:B------:R-:W-:Y:S04]  /*13070*/  LDS R152, [R7+0x2100] ;  /* 0x0021000007987984 */ /* 0x000fe80000000800 */
[----:B------:R-:W-:Y:S04]  /*13080*/  LDS R154, [R7+0x2900] ;  /* 0x00290000079a7984 */ /* 0x000fe80000000800 */
[----:B------:R-:W-:Y:S04]  /*13090*/  LDS R153, [R6+0x2100] ;  /* 0x0021000006997984 */ /* 0x000fe80000000800 */
[----:B------:R-:W4:Y:S01]  /*130a0*/  LDS R155, [R6+0x2900] ;  /* 0x00290000069b7984 */ /* 0x000f220000000800 */
[C---:B-1----:R-:W-:Y:S08]  /*130b0*/  HMMA.1688.F32.TF32 R76, R136.reuse, R32, R176 ;  /* 0x00000020884c723c */ /* 0x042ff000000810b0 */
[----:B--2---:R-:W-:Y:S08]  /*130c0*/  HMMA.1688.F32.TF32 R60, R136, R28, R60 ;  /* 0x0000001c883c723c */ /* 0x004ff0000008103c */
[----:B---3--:R-:W-:Y:S01]  /*130d0*/  HMMA.1688.F32.TF32 R176, R172, R12, R188 ;  /* 0x0000000cacb0723c */ /* 0x008fe200000810bc */
[----:B------:R-:W-:Y:S04]  /*130e0*/  LDS R188, [R7+0x3000] ;  /* 0x0030000007bc7984 */ /* 0x000fe80000000800 */
[----:B------:R-:W-:Y:S03]  /*130f0*/  LDS R190, [R7+0x3800] ;  /* 0x0038000007be7984 */ /* 0x000fe60000000800 */
[C---:B----4-:R-:W-:Y:S01]  /*13100*/  HMMA.1688.F32.TF32 R80, R136.reuse, R36, R80 ;  /* 0x000000248850723c */ /* 0x050fe20000081050 */
[----:B------:R-:W-:Y:S04]  /*13110*/  LDS R189, [R6+0x3000] ;  /* 0x0030000006bd7984 */ /* 0x000fe80000000800 */
[----:B------:R-:W1:Y:S03]  /*13120*/  LDS R191, [R6+0x3800] ;  /* 0x0038000006bf7984 */ /* 0x000e660000000800 */
[C---:B------:R-:W-:Y:S08]  /*13130*/  HMMA.1688.F32.TF32 R64, R136.reuse, R24, R64 ;  /* 0x000000188840723c */ /* 0x040ff00000081040 */
[C---:B------:R-:W-:Y:S08]  /*13140*/  HMMA.1688.F32.TF32 R68, R136.reuse, R20, R68 ;  /* 0x000000148844723c */ /* 0x040ff00000081044 */
[C---:B------:R-:W-:Y:S08]  /*13150*/  HMMA.1688.F32.TF32 R72, R136.reuse, R16, R72 ;  /* 0x000000108848723c */ /* 0x040ff00000081048 */
[C---:B------:R-:W-:Y:S08]  /*13160*/  HMMA.1688.F32.TF32 R144, R136.reuse, R12, R144 ;  /* 0x0000000c8890723c */ /* 0x040ff00000081090 */
[----:B------:R-:W-:Y:S01]  /*13170*/  HMMA.1688.F32.TF32 R140, R136, R8, R140 ;  /* 0x00000008888c723c */ /* 0x000fe2000008108c */
[----:B------:R-:W-:Y:S04]  /*13180*/  LDS R136, [R7+0x3180] ;  /* 0x0031800007887984 */ /* 0x000fe80000000800 */
[----:B------:R-:W-:Y:S03]  /*13190*/  LDS R138, [R7+0x3980] ;  /* 0x00398000078a7984 */ /* 0x000fe60000000800 */
[-C--:B------:R-:W-:Y:S01]  /*131a0*/  HMMA.1688.F32.TF32 R108, R164, R36.reuse, R108 ;  /* 0x00000024a46c723c */ /* 0x080fe2000008106c */
[----:B------:R-:W-:Y:S04]  /*131b0*/  LDS R137, [R6+0x3180] ;  /* 0x0031800006897984 */ /* 0x000fe80000000800 */
[----:B------:R-:W2:Y:S03]  /*131c0*/  LDS R139, [R6+0x3980] ;  /* 0x00398000068b7984 */ /* 0x000ea60000000800 */
[----:B------:R-:W-:Y:S08]  /*131d0*/  HMMA.1688.F32.TF32 R56, R152, R36, R56 ;  /* 0x000000249838723c */ /* 0x000ff00000081038 */
[-C--:B------:R-:W-:Y:S08]  /*131e0*/  HMMA.1688.F32.TF32 R104, R164, R32.reuse, R104 ;  /* 0x00000020a468723c */ /* 0x080ff00000081068 */
        /* <DEDUP_REMOVED lines=9> */
[C---:B------:R-:W-:Y:S08]  /*13280*/  HMMA.1688.F32.TF32 R168, R164.reuse, R12, R168 ;  /* 0x0000000ca4a8723c */ /* 0x040ff000000810a8 */
[----:B------:R-:W-:Y:S01]  /*13290*/  HMMA.1688.F32.TF32 R160, R164, R8, R160 ;  /* 0x00000008a4a0723c */ /* 0x000fe200000810a0 */
[----:B------:R-:W-:Y:S04]  /*132a0*/  LDS R164, [R7+0x3080] ;  /* 0x0030800007a47984 */ /* 0x000fe80000000800 */
[----:B------:R-:W-:Y:S03]  /*132b0*/  LDS R166, [R7+0x3880] ;  /* 0x0038800007a67984 */ /* 0x000fe60000000800 */
[C---:B------:R-:W-:Y:S01]  /*132c0*/  HMMA.1688.F32.TF32 R156, R152.reuse, R12, R156 ;  /* 0x0000000c989c723c */ /* 0x040fe2000008109c */
[----:B------:R-:W-:Y:S04]  /*132d0*/  LDS R165, [R6+0x3080] ;  /* 0x0030800006a57984 */ /* 0x000fe80000000800 */
[----:B------:R-:W3:Y:S03]  /*132e0*/  LDS R167, [R6+0x3880] ;  /* 0x0038800006a77984 */ /* 0x000ee60000000800 */
[----:B------:R-:W-:Y:S01]  /*132f0*/  HMMA.1688.F32.TF32 R148, R152, R8, R148 ;  /* 0x000000089894723c */ /* 0x000fe20000081094 */
[----:B------:R-:W-:Y:S04]  /*13300*/  LDS R152, [R7+0x3100] ;  /* 0x0031000007987984 */ /* 0x000fe80000000800 */
[----:B------:R-:W-:Y:S04]  /*13310*/  LDS R154, [R7+0x3900] ;  /* 0x00390000079a7984 */ /* 0x000fe80000000800 */
[----:B------:R-:W-:Y:S04]  /*13320*/  LDS R153, [R6+0x3100] ;  /* 0x0031000006997984 */ /* 0x000fe80000000800 */
[----:B------:R-:W4:Y:S01]  /*13330*/  LDS R155, [R6+0x3900] ;  /* 0x00390000069b7984 */ /* 0x000f220000000800 */
[C---:B------:R-:W-:Y:S03]  /*13340*/  HMMA.1688.F32.TF32 R124, R172.reuse, R28, R124 ;  /* 0x0000001cac7c723c */ /* 0x040fe6000008107c */
[----:B------:R-:W-:Y:S04]  /*13350*/  LDS R28, [R7+0x4180] ;  /* 0x00418000071c7984 */ /* 0x000fe80000000800 */
[----:B------:R-:W-:Y:S01]  /*13360*/  LDS R29, [R6+0x4180] ;  /* 0x00418000061d7984 */ /* 0x000fe20000000800 */
[C---:B------:R-:W-:Y:S08]  /*13370*/  HMMA.1688.F32.TF32 R112, R172.reuse, R16, R112 ;  /* 0x00000010ac70723c */ /* 0x040ff00000081070 */
[C---:B------:R-:W-:Y:S01]  /*13380*/  HMMA.1688.F32.TF32 R132, R172.reuse, R36, R132 ;  /* 0x00000024ac84723c */ /* 0x040fe20000081084 */
[----:B------:R-:W-:Y:S04]  /*13390*/  LDS R36, [R7+0x4080] ;  /* 0x0040800007247984 */ /* 0x000fe80000000800 */
[----:B------:R-:W-:Y:S03]  /*133a0*/  LDS R37, [R6+0x4080] ;  /* 0x0040800006257984 */ /* 0x000fe60000000800 */
[C---:B------:R-:W-:Y:S01]  /*133b0*/  HMMA.1688.F32.TF32 R128, R172.reuse, R32, R128 ;  /* 0x00000020ac80723c */ /* 0x040fe20000081080 */
[----:B------:R-:W-:Y:S04]  /*133c0*/  LDS R32, [R7+0x4100] ;  /* 0x0041000007207984 */ /* 0x000fe80000000800 */
[----:B------:R-:W-:Y:S03]  /*133d0*/  LDS R33, [R6+0x4100] ;  /* 0x0041000006217984 */ /* 0x000fe60000000800 */
[C---:B------:R-:W-:Y:S08]  /*133e0*/  HMMA.1688.F32.TF32 R120, R172.reuse, R24, R120 ;  /* 0x00000018ac78723c */ /* 0x040ff00000081078 */
[C---:B------:R-:W-:Y:S08]  /*133f0*/  HMMA.1688.F32.TF32 R116, R172.reuse, R20, R116 ;  /* 0x00000014ac74723c */ /* 0x040ff00000081074 */
[----:B------:R-:W-:Y:S08]  /*13400*/  HMMA.1688.F32.TF32 R180, R172, R8, R184 ;  /* 0x00000008acb4723c */ /* 0x000ff000000810b8 */
[----:B-1----:R-:W-:Y:S08]  /*13410*/  HMMA.1688.F32.TF32 R172, R188, R14, R176 ;  /* 0x0000000ebcac723c */ /* 0x002ff000000810b0 */
[----:B--2---:R-:W-:Y:S08]  /*13420*/  HMMA.1688.F32.TF32 R176, R136, R38, R80 ;  /* 0x0000002688b0723c */ /* 0x004ff00000081050 */
[C---:B------:R-:W-:Y:S08]  /*13430*/  HMMA.1688.F32.TF32 R124, R188.reuse, R30, R124 ;  /* 0x0000001ebc7c723c */ /* 0x040ff0000008107c */
[----:B------:R-:W-:Y:S01]  /*13440*/  HMMA.1688.F32.TF32 R184, R188, R18, R112 ;  /* 0x00000012bcb8723c */ /* 0x000fe20000081070 */
[----:B------:R-:W-:Y:S07]  /*13450*/  LDSM.16.M88.4 R112, [R192+0x2e080] ;  /* 0x02e08000c070783b */ /* 0x000fee0000000200 */
[C---:B---3--:R-:W-:Y:S08]  /*13460*/  HMMA.1688.F32.TF32 R100, R164.reuse, R30, R100 ;  /* 0x0000001ea464723c */ /* 0x048ff00000081064 */
[----:B------:R-:W-:Y:S08]  /*13470*/  HMMA.1688.F32.TF32 R88, R164, R18, R88 ;  /* 0x00000012a458723c */ /* 0x000ff00000081058 */
[C---:B----4-:R-:W-:Y:S08]  /*13480*/  HMMA.1688.F32.TF32 R92, R152.reuse, R30, R92 ;  /* 0x0000001e985c723c */ /* 0x050ff0000008105c */
[----:B------:R-:W-:Y:S08]  /*13490*/  HMMA.1688.F32.TF32 R48, R152, R18, R48 ;  /* 0x000000129830723c */ /* 0x000ff00000081030 */
[C---:B------:R-:W-:Y:S01]  /*134a0*/  HMMA.1688.F32.TF32 R80, R136.reuse, R30, R60 ;  /* 0x0000001e8850723c */ /* 0x040fe2000008103c */
[----:B------:R-:W-:Y:S04]  /*134b0*/  LDS R30, [R7+0x4980] ;  /* 0x00498000071e7984 */ /* 0x000fe80000000800 */
[----:B------:R-:W-:Y:S03]  /*134c0*/  LDS R31, [R6+0x4980] ;  /* 0x00498000061f7984 */ /* 0x000fe60000000800 */
[C---:B------:R-:W-:Y:S01]  /*134d0*/  HMMA.1688.F32.TF32 R72, R136.reuse, R18, R72 ;  /* 0x000000128848723c */ /* 0x040fe20000081048 */
[----:B------:R-:W1:Y:S04]  /*134e0*/  LDSM.16.M88.4 R16, [R192+0x2c080] ;  /* 0x02c08000c010783b */ /* 0x000e680000000200 */
[----:B------:R-:W-:Y:S03]  /*134f0*/  LDS R60, [R7+0x4000] ;  /* 0x00400000073c7984 */ /* 0x000fe60000000800 */
[----:B------:R-:W-:Y:S01]  /*13500*/  HMMA.1688.F32.TF32 R68, R136, R22, R68 ;  /* 0x000000168844723c */ /* 0x000fe20000081044 */
[----:B------:R-:W-:Y:S04]  /*13510*/  LDS R62, [R7+0x4800] ;  /* 0x00480000073e7984 */ /* 0x000fe80000000800 */
[----:B------:R-:W-:Y:S03]  /*13520*/  LDS R61, [R6+0x4000] ;  /* 0x00400000063d7984 */ /* 0x000fe60000000800 */
[C---:B------:R-:W-:Y:S01]  /*13530*/  HMMA.1688.F32.TF32 R56, R152.reuse, R38, R56 ;  /* 0x000000269838723c */ /* 0x040fe20000081038 */
[----:B------:R-:W-:Y:S07]  /*13540*/  LDS R63, [R6+0x4800] ;  /* 0x00480000063f7984 */ /* 0x000fee0000000800 */
[C---:B------:R-:W-:Y:S08]  /*13550*/  HMMA.1688.F32.TF32 R52, R152.reuse, R34, R52 ;  /* 0x000000229834723c */ /* 0x040ff00000081034 */
[C---:B------:R-:W-:Y:S08]  /*13560*/  HMMA.1688.F32.TF32 R40, R152.reuse, R26, R40 ;  /* 0x0000001a9828723c */ /* 0x040ff00000081028 */
[C---:B------:R-:W-:Y:S08]  /*13570*/  HMMA.1688.F32.TF32 R44, R152.reuse, R22, R44 ;  /* 0x00000016982c723c */ /* 0x040ff0000008102c */
[C---:B------:R-:W-:Y:S08]  /*13580*/  HMMA.1688.F32.TF32 R156, R152.reuse, R14, R156 ;  /* 0x0000000e989c723c */ /* 0x040ff0000008109c */
[----:B------:R-:W-:Y:S08]  /*13590*/  HMMA.1688.F32.TF32 R148, R152, R10, R148 ;  /* 0x0000000a9894723c */ /* 0x000ff00000081094 */
[C---:B------:R-:W-:Y:S08]  /*135a0*/  HMMA.1688.F32.TF32 R132, R188.reuse, R38, R132 ;  /* 0x00000026bc84723c */ /* 0x040ff00000081084 */
[C---:B------:R-:W-:Y:S08]  /*135b0*/  HMMA.1688.F32.TF32 R128, R188.reuse, R34, R128 ;  /* 0x00000022bc80723c */ /* 0x040ff00000081080 */
[C---:B------:R-:W-:Y:S08]  /*135c0*/  HMMA.1688.F32.TF32 R120, R188.reuse, R26, R120 ;  /* 0x0000001abc78723c */ /* 0x040ff00000081078 */
[C---:B------:R-:W-:Y:S08]  /*135d0*/  HMMA.1688.F32.TF32 R116, R188.reuse, R22, R116 ;  /* 0x00000016bc74723c */ /* 0x040ff00000081074 */
[----:B------:R-:W-:Y:S01]  /*135e0*/  HMMA.1688.F32.TF32 R180, R188, R10, R180 ;  /* 0x0000000abcb4723c */ /* 0x000fe200000810b4 */
[----:B------:R-:W-:Y:S04]  /*135f0*/  LDS R188, [R7+0x5000] ;  /* 0x0050000007bc7984 */ /* 0x000fe80000000800 */
[----:B------:R-:W-:Y:S03]  /*13600*/  LDS R190, [R7+0x5800] ;  /* 0x0058000007be7984 */ /* 0x000fe60000000800 */
[C---:B------:R-:W-:Y:S01]  /*13610*/  HMMA.1688.F32.TF32 R108, R164.reuse, R38, R108 ;  /* 0x00000026a46c723c */ /* 0x040fe2000008106c */
[----:B------:R-:W-:Y:S04]  /*13620*/  LDS R38, [R7+0x4880] ;  /* 0x0048800007267984 */ /* 0x000fe80000000800 */
[----:B------:R-:W-:Y:S03]  /*13630*/  LDS R39, [R6+0x4880] ;  /* 0x0048800006277984 */ /* 0x000fe60000000800 */
[C---:B------:R-:W-:Y:S01]  /*13640*/  HMMA.1688.F32.TF32 R104, R164.reuse, R34, R104 ;  /* 0x00000022a468723c */ /* 0x040fe20000081068 */
[----:B------:R-:W-:Y:S04]  /*13650*/  LDS R189, [R6+0x5000] ;  /* 0x0050000006bd7984 */ /* 0x000fe80000000800 */
[----:B------:R-:W-:Y:S03]  /*13660*/  LDS R191, [R6+0x5800] ;  /* 0x0058000006bf7984 */ /* 0x000fe60000000800 */
[C---:B------:R-:W-:Y:S08]  /*13670*/  HMMA.1688.F32.TF32 R96, R164.reuse, R26, R96 ;  /* 0x0000001aa460723c */ /* 0x040ff00000081060 */
[C---:B------:R-:W-:Y:S01]  /*13680*/  HMMA.1688.F32.TF32 R84, R164.reuse, R22, R84 ;  /* 0x00000016a454723c */ /* 0x040fe20000081054 */
[----:B------:R-:W2:Y:S07]  /*13690*/  LDSM.16.M88.4 R20, [R192+0x2b080] ;  /* 0x02b08000c014783b */ /* 0x000eae0000000200 */
[C---:B------:R-:W-:Y:S08]  /*136a0*/  HMMA.1688.F32.TF32 R168, R164.reuse, R14, R168 ;  /* 0x0000000ea4a8723c */ /* 0x040ff000000810a8 */
[----:B------:R-:W-:Y:S08]  /*136b0*/  HMMA.1688.F32.TF32 R160, R164, R10, R160 ;  /* 0x0000000aa4a0723c */ /* 0x000ff000000810a0 */
[C---:B------:R-:W-:Y:S01]  /*136c0*/  HMMA.1688.F32.TF32 R76, R136.reuse, R34, R76 ;  /* 0x00000022884c723c */ /* 0x040fe2000008104c */
[----:B------:R-:W-:Y:S04]  /*136d0*/  LDS R34, [R7+0x4900] ;  /* 0x0049000007227984 */ /* 0x000fe80000000800 */
[----:B------:R-:W3:Y:S03]  /*136e0*/  LDS R35, [R6+0x4900] ;  /* 0x0049000006237984 */ /* 0x000ee60000000800 */
[C---:B------:R-:W-:Y:S01]  /*136f0*/  HMMA.1688.F32.TF32 R64, R136.reuse, R26, R64 ;  /* 0x0000001a8840723c */ /* 0x040fe20000081040 */
[----:B------:R-:W4:Y:S07]  /*13700*/  LDSM.16.M88.4 R24, [R192+0x2a080] ;  /* 0x02a08000c018783b */ /* 0x000f2e0000000200 */
[C---:B------:R-:W-:Y:S01]  /*13710*/  HMMA.1688.F32.TF32 R144, R136.reuse, R14, R144 ;  /* 0x0000000e8890723c */ /* 0x040fe20000081090 */
[----:B------:R-:W4:Y:S07]  /*13720*/  LDSM.16.M88.4 R12, [R192+0x29080] ;  /* 0x02908000c00c783b */ /* 0x000f2e0000000200 */
[----:B------:R-:W-:Y:S01]  /*13730*/  HMMA.1688.F32.TF32 R140, R136, R10, R140 ;  /* 0x0000000a888c723c */ /* 0x000fe2000008108c */
[----:B------:R-:W4:Y:S04]  /*13740*/  LDSM.16.M88.4 R8, [R192+0x28080] ;  /* 0x02808000c008783b */ /* 0x000f280000000200 */
[----:B------:R-:W4:Y:S03]  /*13750*/  LDSM.16.M88.4 R136, [R192+0x2d080] ;  /* 0x02d08000c088783b */ /* 0x000f260000000200 */
[----:B-1----:R-:W-:Y:S01]  /*13760*/  HMMA.1688.F32.TF32 R152, R28, R16, R68 ;  /* 0x000000101c98723c */ /* 0x002fe20000081044 */
[----:B------:R-:W1:Y:S07]  /*13770*/  LDSM.16.M88.4 R68, [R192+0x2f080] ;  /* 0x02f08000c044783b */ /* 0x000e6e0000000200 */
[-C--:B--2---:R-:W-:Y:S08]  /*13780*/  HMMA.1688.F32.TF32 R96, R36, R20.reuse, R96 ;  /* 0x000000142460723c */ /* 0x084ff00000081060 */
[----:B---3--:R-:W-:Y:S08]  /*13790*/  HMMA.1688.F32.TF32 R40, R32, R20, R40 ;  /* 0x000000142028723c */ /* 0x008ff00000081028 */
[C---:B----4-:R-:W-:Y:S08]  /*137a0*/  HMMA.1688.F32.TF32 R100, R36.reuse, R24, R100 ;  /* 0x000000182464723c */ /* 0x050ff00000081064 */
[C---:B------:R-:W-:Y:S08]  /*137b0*/  HMMA.1688.F32.TF32 R104, R36.reuse, R12, R104 ;  /* 0x0000000c2468723c */ /* 0x040ff00000081068 */
[-C--:B------:R-:W-:Y:S08]  /*137c0*/  HMMA.1688.F32.TF32 R108, R36, R8.reuse, R108 ;  /* 0x00000008246c723c */ /* 0x080ff0000008106c */
[-C--:B------:R-:W-:Y:S08]  /*137d0*/  HMMA.1688.F32.TF32 R56, R32, R8.reuse, R56 ;  /* 0x000000082038723c */ /* 0x080ff00000081038 */
[----:B------:R-:W-:Y:S08]  /*137e0*/  HMMA.1688.F32.TF32 R176, R28, R8, R176 ;  /* 0x000000081cb0723c */ /* 0x000ff000000810b0 */
[-C--:B------:R-:W-:Y:S08]  /*137f0*/  HMMA.1688.F32.TF32 R52, R32, R12.reuse, R52 ;  /* 0x0000000c2034723c */ /* 0x080ff00000081034 */
[----:B------:R-:W-:Y:S08]  /*13800*/  HMMA.1688.F32.TF32 R76, R28, R12, R76 ;  /* 0x0000000c1c4c723c */ /* 0x000ff0000008104c */
[-C--:B------:R-:W-:Y:S08]  /*13810*/  HMMA.1688.F32.TF32 R92, R32, R24.reuse, R92 ;  /* 0x00000018205c723c */ /* 0x080ff0000008105c */
[C---:B------:R-:W-:Y:S08]  /*13820*/  HMMA.1688.F32.TF32 R80, R28.reuse, R24, R80 ;  /* 0x000000181c50723c */ /* 0x040ff00000081050 */
[----:B------:R-:W-:Y:S08]  /*13830*/  HMMA.1688.F32.TF32 R64, R28, R20, R64 ;  /* 0x000000141c40723c */ /* 0x000ff00000081040 */
[-C--:B------:R-:W-:Y:S08]  /*13840*/  HMMA.1688.F32.TF32 R84, R36, R16.reuse, R84 ;  /* 0x000000102454723c */ /* 0x080ff00000081054 */
[----:B------:R-:W-:Y:S08]  /*13850*/  HMMA.1688.F32.TF32 R44, R32, R16, R44 ;  /* 0x00000010202c723c */ /* 0x000ff0000008102c */
[C---:B------:R-:W-:Y:S08]  /*13860*/  HMMA.1688.F32.TF32 R88, R36.reuse, R136, R88 ;  /* 0x000000882458723c */ /* 0x040ff00000081058 */
[C---:B------:R-:W-:Y:S08]  /*13870*/  HMMA.1688.F32.TF32 R168, R36.reuse, R112, R168 ;  /* 0x0000007024a8723c */ /* 0x040ff000000810a8 */
[----:B-1----:R-:W-:Y:S01]  /*13880*/  HMMA.1688.F32.TF32 R160, R36, R68, R160 ;  /* 0x0000004424a0723c */ /* 0x002fe200000810a0 */
        /* <DEDUP_REMOVED lines=11> */
[----:B------:R-:W2:Y:S03]  /*13940*/  LDS R35, [R6+0x5900] ;  /* 0x0059000006237984 */ /* 0x000ea60000000800 */
[C---:B------:R-:W-:Y:S08]  /*13950*/  HMMA.1688.F32.TF32 R144, R28.reuse, R112, R144 ;  /* 0x000000701c90723c */ /* 0x040ff00000081090 */
[----:B------:R-:W-:Y:S01]  /*13960*/  HMMA.1688.F32.TF32 R140, R28, R68, R140 ;  /* 0x000000441c8c723c */ /* 0x000fe2000008108c */
[----:B------:R-:W-:Y:S04]  /*13970*/  LDS R28, [R7+0x5180] ;  /* 0x00518000071c7984 */ /* 0x000fe80000000800 */
[----:B------:R-:W-:Y:S04]  /*13980*/  LDS R30, [R7+0x5980] ;  /* 0x00598000071e7984 */ /* 0x000fe80000000800 */
[----:B------:R-:W-:Y:S04]  /*13990*/  LDS R29, [R6+0x5180] ;  /* 0x00518000061d7984 */ /* 0x000fe80000000800 */
[----:B------:R-:W3:Y:S01]  /*139a0*/  LDS R31, [R6+0x5980] ;  /* 0x00598000061f7984 */ /* 0x000ee20000000800 */
        /* <DEDUP_REMOVED lines=8> */
[C---:B------:R-:W-:Y:S08]  /*13a30*/  HMMA.1688.F32.TF32 R172, R60.reuse, R112, R172 ;  /* 0x000000703cac723c */ /* 0x040ff000000810ac */
[----:B------:R-:W-:Y:S01]  /*13a40*/  HMMA.1688.F32.TF32 R60, R60, R68, R180 ;  /* 0x000000443c3c723c */ /* 0x000fe200000810b4 */
[----:B------:R-:W-:Y:S04]  /*13a50*/  LDS R68, [R7+0x6100] ;  /* 0x0061000007447984 */ /* 0x000fe80000000800 */
[----:B------:R-:W-:Y:S03]  /*13a60*/  LDS R69, [R6+0x6100] ;  /* 0x0061000006457984 */ /* 0x000fe60000000800 */
[-C--:B------:R-:W-:Y:S08]  /*13a70*/  HMMA.1688.F32.TF32 R128, R188, R14.reuse, R128 ;  /* 0x0000000ebc80723c */ /* 0x080ff00000081080 */
[-C--:B-1----:R-:W-:Y:S08]  /*13a80*/  HMMA.1688.F32.TF32 R104, R36, R14.reuse, R104 ;  /* 0x0000000e2468723c */ /* 0x082ff00000081068 */
[-C--:B--2---:R-:W-:Y:S08]  /*13a90*/  HMMA.1688.F32.TF32 R52, R32, R14.reuse, R52 ;  /* 0x0000000e2034723c */ /* 0x084ff00000081034 */
[----:B---3--:R-:W-:Y:S01]  /*13aa0*/  HMMA.1688.F32.TF32 R180, R28, R14, R76 ;  /* 0x0000000e1cb4723c */ /* 0x008fe2000008104c */
[----:B------:R-:W-:Y:S07]  /*13ab0*/  LDSM.16.M88.4 R76, [R196+0x2a080] ;  /* 0x02a08000c44c783b */ /* 0x000fee0000000200 */
        /* <DEDUP_REMOVED lines=10> */
[C---:B------:R-:W-:Y:S08]  /*13b60*/  HMMA.1688.F32.TF32 R96, R36.reuse, R22, R96 ;  /* 0x000000162460723c */ /* 0x040ff00000081060 */
[----:B------:R-:W-:Y:S08]  /*13b70*/  HMMA.1688.F32.TF32 R168, R36, R114, R168 ;  /* 0x0000007224a8723c */ /* 0x000ff000000810a8 */
[C---:B------:R-:W-:Y:S08]  /*13b80*/  HMMA.1688.F32.TF32 R40, R32.reuse, R22, R40 ;  /* 0x000000162028723c */ /* 0x040ff00000081028 */
[----:B------:R-:W-:Y:S08]  /*13b90*/  HMMA.1688.F32.TF32 R156, R32, R114, R156 ;  /* 0x00000072209c723c */ /* 0x000ff0000008109c */
[C---:B------:R-:W-:Y:S08]  /*13ba0*/  HMMA.1688.F32.TF32 R12, R28.reuse, R26, R80 ;  /* 0x0000001a1c0c723c */ /* 0x040ff00000081050 */
[----:B------:R-:W-:Y:S08]  /*13bb0*/  HMMA.1688.F32.TF32 R144, R28, R114, R144 ;  /* 0x000000721c90723c */ /* 0x000ff00000081090 */
[----:B------:R-:W-:Y:S08]  /*13bc0*/  HMMA.1688.F32.TF32 R188, R188, R70, R60 ;  /* 0x00000046bcbc723c */ /* 0x000ff0000008103c */
[C---:B------:R-:W-:Y:S08]  /*13bd0*/  HMMA.1688.F32.TF32 R88, R36.reuse, R138, R88 ;  /* 0x0000008a2458723c */ /* 0x040ff00000081058 */
[----:B------:R-:W-:Y:S08]  /*13be0*/  HMMA.1688.F32.TF32 R160, R36, R70, R160 ;  /* 0x0000004624a0723c */ /* 0x000ff000000810a0 */
[C---:B------:R-:W-:Y:S08]  /*13bf0*/  HMMA.1688.F32.TF32 R48, R32.reuse, R138, R48 ;  /* 0x0000008a2030723c */ /* 0x040ff00000081030 */
[----:B------:R-:W-:Y:S08]  /*13c00*/  HMMA.1688.F32.TF32 R148, R32, R70, R148 ;  /* 0x000000462094723c */ /* 0x000ff00000081094 */
[C---:B------:R-:W-:Y:S01]  /*13c10*/  HMMA.1688.F32.TF32 R20, R28.reuse, R22, R64 ;  /* 0x000000161c14723c */ /* 0x040fe20000081040 */
[----:B------:R-:W-:Y:S04]  /*13c20*/  LDS R64, [R7+0x6180] ;  /* 0x0061800007407984 */ /* 0x000fe80000000800 */
[----:B------:R-:W-:Y:S03]  /*13c30*/  LDS R66, [R7+0x6980] ;  /* 0x0069800007427984 */ /* 0x000fe60000000800 */
[C---:B------:R-:W-:Y:S01]  /*13c40*/  HMMA.1688.F32.TF32 R80, R28.reuse, R138, R72 ;  /* 0x0000008a1c50723c */ /* 0x040fe20000081048 */
[----:B------:R-:W-:Y:S04]  /*13c50*/  LDS R138, [R7+0x6880] ;  /* 0x00688000078a7984 */ /* 0x000fe80000000800 */
[----:B------:R-:W-:Y:S03]  /*13c60*/  LDS R139, [R6+0x6880] ;  /* 0x00688000068b7984 */ /* 0x000fe60000000800 */
[C---:B------:R-:W-:Y:S01]  /*13c70*/  HMMA.1688.F32.TF32 R112, R28.reuse, R70, R140 ;  /* 0x000000461c70723c */ /* 0x040fe2000008108c */
[----:B------:R-:W-:Y:S04]  /*13c80*/  LDS R70, [R7+0x6900] ;  /* 0x0069000007467984 */ /* 0x000fe80000000800 */
[----:B------:R-:W-:Y:S04]  /*13c90*/  LDS R71, [R6+0x6900] ;  /* 0x0069000006477984 */ /* 0x000fe80000000800 */
[----:B------:R-:W-:Y:S04]  /*13ca0*/  LDS R65, [R6+0x6180] ;  /* 0x0061800006417984 */ /* 0x000fe80000000800 */
[----:B------:R-:W-:Y:S04]  /*13cb0*/  LDS R67, [R6+0x6980] ;  /* 0x0069800006437984 */ /* 0x000fe80000000800 */
[----:B------:R-:W1:Y:S01]  /*13cc0*/  LDSM.16.M88.4 R72, [R196+0x29080] ;  /* 0x02908000c448783b */ /* 0x000e620000000200 */
[----:B------:R-:W-:Y:S01]  /*13cd0*/  HMMA.1688.F32.TF32 R176, R28, R10, R176 ;  /* 0x0000000a1cb0723c */ /* 0x000fe200000810b0 */
[----:B-----5:R-:W-:-:S02]  /*13ce0*/  ISETP.GT.AND P0, PT, R4, RZ, PT ;  /* 0x000000ff0400720c */ /* 0x020fc40003f04270 */
[----:B------:R-:W-:Y:S01]  /*13cf0*/  LDS R140, [R7+0x7100] ;  /* 0x00710000078c7984 */ /* 0x000fe20000000800 */
[----:B------:R-:W-:-:S03]  /*13d00*/  ISETP.GT.AND P1, PT, R4, 0x4, PT ;  /* 0x000000040400780c */ /* 0x000fc60003f24270 */
[----:B------:R-:W-:Y:S01]  /*13d10*/  LDS R142, [R7+0x7900] ;  /* 0x00790000078e7984 */ /* 0x000fe20000000800 */
[-C--:B------:R-:W-:Y:S03]  /*13d20*/  HMMA.1688.F32.TF32 R60, R28, R18.reuse, R152 ;  /* 0x000000121c3c723c */ /* 0x080fe60000081098 */
[----:B------:R-:W2:Y:S04]  /*13d30*/  LDSM.16.M88.4 R28, [R196+0x2b080] ;  /* 0x02b08000c41c783b */ /* 0x000ea80000000200 */
[----:B------:R-:W-:Y:S01]  /*13d40*/  LDS R152, [R7+0x7080] ;  /* 0x0070800007987984 */ /* 0x000fe20000000800 */
[-C--:B------:R-:W-:Y:S03]  /*13d50*/  HMMA.1688.F32.TF32 R84, R36, R18.reuse, R84 ;  /* 0x000000122454723c */ /* 0x080fe60000081054 */
[----:B------:R-:W-:Y:S04]  /*13d60*/  LDS R154, [R7+0x7880] ;  /* 0x00788000079a7984 */ /* 0x000fe80000000800 */
[----:B------:R-:W-:Y:S01]  /*13d70*/  LDS R153, [R6+0x7080] ;  /* 0x0070800006997984 */ /* 0x000fe20000000800 */
[----:B------:R-:W-:Y:S03]  /*13d80*/  HMMA.1688.F32.TF32 R44, R32, R18, R44 ;  /* 0x00000012202c723c */ /* 0x000fe6000008102c */
[----:B------:R-:W-:Y:S04]  /*13d90*/  LDS R155, [R6+0x7880] ;  /* 0x00788000069b7984 */ /* 0x000fe80000000800 */
[----:B------:R-:W-:Y:S01]  /*13da0*/  LDS R141, [R6+0x7100] ;  /* 0x00710000068d7984 */ /* 0x000fe20000000800 */
[----:B------:R-:W-:Y:S03]  /*13db0*/  HMMA.1688.F32.TF32 R108, R36, R10, R108 ;  /* 0x0000000a246c723c */ /* 0x000fe6000008106c */
[----:B------:R-:W-:Y:S05]  /*13dc0*/  LDS R143, [R6+0x7900] ;  /* 0x00790000068f7984 */ /* 0x000fea0000000800 */
[-C--:B-1----:R-:W-:Y:S08]  /*13dd0*/  HMMA.1688.F32.TF32 R128, R164, R72.reuse, R128 ;  /* 0x00000048a480723c */ /* 0x082ff00000081080 */
[-C--:B------:R-:W-:Y:S08]  /*13de0*/  HMMA.1688.F32.TF32 R104, R136, R72.reuse, R104 ;  /* 0x000000488868723c */ /* 0x080ff00000081068 */
[-C--:B------:R-:W-:Y:S08]  /*13df0*/  HMMA.1688.F32.TF32 R52, R68, R72.reuse, R52 ;  /* 0x000000484434723c */ /* 0x080ff00000081034 */
[----:B------:R-:W-:Y:S01]  /*13e00*/  HMMA.1688.F32.TF32 R180, R64, R72, R180 ;  /* 0x0000004840b4723c */ /* 0x000fe200000810b4 */
[----:B------:R-:W3:Y:S07]  /*13e10*/  LDL R73, [R1+0x384] ;  /* 0x0003840001497983 */ /* 0x000eee0000100800 */
[----:B------:R-:W-:Y:S01]  /*13e20*/  HMMA.1688.F32.TF32 R100, R36, R26, R100 ;  /* 0x0000001a2464723c */ /* 0x000fe20000081064 */
[----:B------:R-:W1:Y:S07]  /*13e30*/  LDSM.16.M88.4 R36, [R196+0x2e080] ;  /* 0x02e08000c424783b */ /* 0x000e6e0000000200 */
[C---:B------:R-:W-:Y:S01]  /*13e40*/  HMMA.1688.F32.TF32 R56, R32.reuse, R10, R56 ;  /* 0x0000000a2038723c */ /* 0x040fe20000081038 */
[----:B------:R-:W4:Y:S07]  /*13e50*/  LDSM.16.M88.4 R8, [R196+0x28080] ;  /* 0x02808000c408783b */ /* 0x000f2e0000000200 */
[----:B------:R-:W-:Y:S01]  /*13e60*/  HMMA.1688.F32.TF32 R92, R32, R26, R92 ;  /* 0x0000001a205c723c */ /* 0x000fe2000008105c */
[----:B------:R-:W4:Y:S04]  /*13e70*/  LDSM.16.M88.4 R24, [R196+0x2c080] ;  /* 0x02c08000c418783b */ /* 0x000f280000000200 */
[----:B------:R-:W-:Y:S03]  /*13e80*/  LDSM.16.M88.4 R32, [R196+0x2f080] ;  /* 0x02f08000c420783b */ /* 0x000fe60000000200 */
[-C--:B--2---:R-:W-:Y:S01]  /*13e90*/  HMMA.1688.F32.TF32 R16, R64, R28.reuse, R20 ;  /* 0x0000001c4010723c */ /* 0x084fe20000081014 */
[----:B------:R-:W2:Y:S07]  /*13ea0*/  LDSM.16.M88.4 R20, [R196+0x2d080] ;  /* 0x02d08000c414783b */ /* 0x000eae0000000200 */
[C---:B------:R-:W-:Y:S08]  /*13eb0*/  HMMA.1688.F32.TF32 R40, R68.reuse, R28, R40 ;  /* 0x0000001c4428723c */ /* 0x040ff00000081028 */
[C---:B------:R-:W-:Y:S08]  /*13ec0*/  HMMA.1688.F32.TF32 R92, R68.reuse, R76, R92 ;  /* 0x0000004c445c723c */ /* 0x040ff0000008105c */
[C---:B-1----:R-:W-:Y:S08]  /*13ed0*/  HMMA.1688.F32.TF32 R156, R68.reuse, R36, R156 ;  /* 0x00000024449c723c */ /* 0x042ff0000008109c */
[C---:B----4-:R-:W-:Y:S08]  /*13ee0*/  HMMA.1688.F32.TF32 R56, R68.reuse, R8, R56 ;  /* 0x000000084438723c */ /* 0x050ff00000081038 */
[C---:B------:R-:W-:Y:S08]  /*13ef0*/  HMMA.1688.F32.TF32 R44, R68.reuse, R24, R44 ;  /* 0x00000018442c723c */ /* 0x040ff0000008102c */
[C---:B--2---:R-:W-:Y:S08]  /*13f00*/  HMMA.1688.F32.TF32 R48, R68.reuse, R20, R48 ;  /* 0x000000144430723c */ /* 0x044ff00000081030 */
[----:B------:R-:W-:Y:S08]  /*13f10*/  HMMA.1688.F32.TF32 R148, R68, R32, R148 ;  /* 0x000000204494723c */ /* 0x000ff00000081094 */
[-C--:B------:R-:W-:Y:S08]  /*13f20*/  HMMA.1688.F32.TF32 R172, R164, R36.reuse, R172 ;  /* 0x00000024a4ac723c */ /* 0x080ff000000810ac */
[-C--:B------:R-:W-:Y:S08]  /*13f30*/  HMMA.1688.F32.TF32 R168, R136, R36.reuse, R168 ;  /* 0x0000002488a8723c */ /* 0x080ff000000810a8 */
[C---:B------:R-:W-:Y:S01]  /*13f40*/  HMMA.1688.F32.TF32 R68, R64.reuse, R36, R144 ;  /* 0x000000244044723c */ /* 0x040fe20000081090 */
[----:B------:R-:W2:Y:S04]  /*13f50*/  LDL R36, [R1] ;  /* 0x0000000001247983 */ /* 0x000ea80000100800 */
[----:B------:R-:W-:Y:S03]  /*13f60*/  LDS R144, [R7+0x7180] ;  /* 0x0071800007907984 */ /* 0x000fe60000000800 */
[-C--:B------:R-:W-:Y:S01]  /*13f70*/  HMMA.1688.F32.TF32 R184, R64, R8.reuse, R176 ;  /* 0x0000000840b8723c */ /* 0x080fe200000810b0 */
[----:B------:R-:W-:Y:S04]  /*13f80*/  LDS R146, [R7+0x7980] ;  /* 0x0079800007927984 */ /* 0x000fe80000000800 */
[----:B------:R-:W-:Y:S03]  /*13f90*/  LDS R145, [R6+0x7180] ;  /* 0x0071800006917984 */ /* 0x000fe60000000800 */
[----:B------:R-:W-:Y:S01]  /*13fa0*/  HMMA.1688.F32.TF32 R132, R164, R8, R132 ;  /* 0x00000008a484723c */ /* 0x000fe20000081084 */
[----:B------:R-:W-:Y:S01]  /*13fb0*/  LDS R147, [R6+0x7980] ;  /* 0x0079800006937984 */ /* 0x000fe20000000800 */
[----:B------:R-:W-:-:S03]  /*13fc0*/  IADD3 R197, R197, 0x1, RZ ;  /* 0x00000001c5c57810 */ /* 0x000fc60007ffe0ff */
[----:B------:R-:W4:Y:S03]  /*13fd0*/  LDL R37, [R1+0x160] ;  /* 0x0001600001257983 */ /* 0x000f260000100800 */
[-C--:B------:R-:W-:Y:S08]  /*13fe0*/  HMMA.1688.F32.TF32 R124, R164, R76.reuse, R124 ;  /* 0x0000004ca47c723c */ /* 0x080ff0000008107c */
[----:B------:R-:W-:Y:S08]  /*13ff0*/  HMMA.1688.F32.TF32 R12, R64, R76, R12 ;  /* 0x0000004c400c723c */ /* 0x000ff0000008100c */
[C---:B------:R-:W-:Y:S08]  /*14000*/  HMMA.1688.F32.TF32 R120, R164.reuse, R28, R120 ;  /* 0x0000001ca478723c */ /* 0x040ff00000081078 */
[-C--:B------:R-:W-:Y:S08]  /*14010*/  HMMA.1688.F32.TF32 R116, R164, R24.reuse, R116 ;  /* 0x00000018a474723c */ /* 0x080ff00000081074 */
[----:B------:R-:W-:Y:S08]  /*14020*/  HMMA.1688.F32.TF32 R60, R64, R24, R60 ;  /* 0x00000018403c723c */ /* 0x000ff0000008103c */
[-C--:B------:R-:W-:Y:S08]  /*14030*/  HMMA.1688.F32.TF32 R176, R164, R20.reuse, R192 ;  /* 0x00000014a4b0723c */ /* 0x080ff000000810c0 */
[----:B------:R-:W-:Y:S08]  /*14040*/  HMMA.1688.F32.TF32 R80, R64, R20, R80 ;  /* 0x000000144050723c */ /* 0x000ff00000081050 */
[-C--:B------:R-:W-:Y:S01]  /*14050*/  HMMA.1688.F32.TF32 R164, R164, R32.reuse, R188 ;  /* 0x00000020a4a4723c */ /* 0x080fe200000810bc */
[----:B------:R-:W-:Y:S04]  /*14060*/  LDS R188, [R7+0x7000] ;  /* 0x0070000007bc7984 */ /* 0x000fe80000000800 */
[----:B------:R-:W-:Y:S03]  /*14070*/  LDS R190, [R7+0x7800] ;  /* 0x0078000007be7984 */ /* 0x000fe60000000800 */
[-C--:B------:R-:W-:Y:S01]  /*14080*/  HMMA.1688.F32.TF32 R160, R136, R32.reuse, R160 ;  /* 0x0000002088a0723c */ /* 0x080fe200000810a0 */
[----:B------:R-:W-:Y:S04]  /*14090*/  LDS R189, [R6+0x7000] ;  /* 0x0070000006bd7984 */ /* 0x000fe80000000800 */
[----:B------:R1:W1:Y:S03]  /*140a0*/  LDS R191, [R6+0x7800] ;  /* 0x0078000006bf7984 */ /* 0x0002660000000800 */
[----:B------:R-:W-:Y:S01]  /*140b0*/  HMMA.1688.F32.TF32 R64, R64, R32, R112 ;  /* 0x000000204040723c */ /* 0x000fe20000081070 */
[----:B------:R-:W2:Y:S04]  /*140c0*/  LDL R33, [R1+0x4] ;  /* 0x0000040001217983 */ /* 0x000ea80000100800 */
[----:B------:R-:W2:Y:S03]  /*140d0*/  LDL R32, [R1+0x20] ;  /* 0x0000200001207983 */ /* 0x000ea60000100800 */
[C---:B------:R-:W-:Y:S01]  /*140e0*/  HMMA.1688.F32.TF32 R96, R136.reuse, R28, R96 ;  /* 0x0000001c8860723c */ /* 0x040fe20000081060 */
[----:B------:R-:W4:Y:S04]  /*140f0*/  LDL R29, [R1+0x24] ;  /* 0x00002400011d7983 */ /* 0x000f280000100800 */
[----:B------:R-:W4:Y:S03]  /*14100*/  LDL R28, [R1+0x40] ;  /* 0x00004000011c7983 */ /* 0x000f260000100800 */
[C---:B------:R-:W-:Y:S01]  /*14110*/  HMMA.1688.F32.TF32 R84, R136.reuse, R24, R84 ;  /* 0x000000188854723c */ /* 0x040fe20000081054 */
[----:B------:R-:W4:Y:S04]  /*14120*/  LDL R25, [R1+0x44] ;  /* 0x0000440001197983 */ /* 0x000f280000100800 */
[----:B------:R-:W4:Y:S03]  /*14130*/  LDL R24, [R1+0x60] ;  /* 0x0000600001187983 */ /* 0x000f260000100800 */
[C---:B------:R-:W-:Y:S01]  /*14140*/  HMMA.1688.F32.TF32 R88, R136.reuse, R20, R88 ;  /* 0x000000148858723c */ /* 0x040fe20000081058 */
[----:B------:R-:W4:Y:S07]  /*14150*/  LDL R21, [R1+0x64] ;  /* 0x0000640001157983 */ /* 0x000f2e0000100800 */
[----:B------:R-:W-:Y:S07]  /*14160*/  HMMA.1688.F32.TF32 R108, R136, R8, R108 ;  /* 0x00000008886c723c */ /* 0x000fee000008106c */
[----:B------:R-:W-:-:S04]  /*14170*/  IADD3 R9, R203, -0x5, RZ ;  /* 0xfffffffbcb097810 */ /* 0x000fc80007ffe0ff */
[----:B------:R-:W-:Y:S02]  /*14180*/  ISETP.GE.AND P5, PT, R201, R9, PT ;  /* 0x00000009c900720c */ /* 0x000fe40003fa6270 */
[----:B------:R-:W-:Y:S02]  /*14190*/  SEL R9, RZ, 0x4, !P0 ;  /* 0x00000004ff097807 */ /* 0x000fe40004000000 */
[----:B------:R-:W-:Y:S02]  /*141a0*/  SEL R8, RZ, 0x4, !P1 ;  /* 0x00000004ff087807 */ /* 0x000fe40004800000 */
[----:B------:R-:W-:Y:S02]  /*141b0*/  SEL R9, R9, RZ, !P5 ;  /* 0x000000ff09097207 */ /* 0x000fe40006800000 */
[----:B------:R-:W-:Y:S02]  /*141c0*/  SEL R8, R8, RZ, !P5 ;  /* 0x000000ff08087207 */ /* 0x000fe40006800000 */
[----:B------:R-:W-:-:S02]  /*141d0*/  ISETP.GT.AND P0, PT, R197, 0x4, PT ;  /* 0x00000004c500780c */ /* 0x000fc40003f04270 */
[----:B------:R-:W-:Y:S02]  /*141e0*/  ISETP.NE.U32.AND P1, PT, R9, RZ, PT ;  /* 0x000000ff0900720c */ /* 0x000fe40003f25070 */
[----:B------:R-:W-:Y:S02]  /*141f0*/  ISETP.NE.U32.AND P2, PT, R8, RZ, PT ;  /* 0x000000ff0800720c */ /* 0x000fe40003f45070 */
[----:B------:R-:W-:-:S05]  /*14200*/  SEL R197, R197, RZ, !P0 ;  /* 0x000000ffc5c57207 */ /* 0x000fca0004000000 */
[----:B------:R-:W-:Y:S01]  /*14210*/  IMAD R20, R197, 0x8000, R252 ;  /* 0x00008000c5147824 */ /* 0x000fe200078e02fc */
[----:B---3--:R-:W-:-:S05]  /*14220*/  IADD3 R8, P3, R3, R73, RZ ;  /* 0x0000004903087210 */ /* 0x008fca0007f7e0ff */
[----:B------:R-:W-:Y:S01]  /*14230*/  IMAD.X R9, R2, 0x1, R205, P3 ;  /* 0x0000000102097824 */ /* 0x000fe200018e06cd */
[----:B------:R-:W-:Y:S06]  /*14240*/  BAR.SYNC.DEFER_BLOCKING 0x0 ;  /* 0x0000000000007b1d */ /* 0x000fec0000010000 */
[----:B------:R-:W-:Y:S01]  /*14250*/  @!PT LDS RZ, [RZ] ;  /* 0x00000000fffff984 */ /* 0x000fe20000000800 */
[----:B------:R-:W-:Y:S01]  /*14260*/  @!PT LDS RZ, [RZ] ;  /* 0x00000000fffff984 */ /* 0x000fe20000000800 */
[----:B------:R-:W-:Y:S01]  /*14270*/  @!PT LDS RZ, [RZ] ;  /* 0x00000000fffff984 */ /* 0x000fe20000000800 */
[----:B------:R3:W-:Y:S04]  /*14280*/  LDGSTS.E [R20], [R8.64], P1 ;  /* 0x0000000008147fae */ /* 0x0007e80008921844 */
[----:B---3--:R-:W3:Y:S01]  /*14290*/  LDL R9, [R1+0x80] ;  /* 0x0000800001097983 */ /* 0x008ee20000100800 */
[----:B-1----:R-:W-:-:S03]  /*142a0*/  IADD3 R6, P0, R3, R212, RZ ;  /* 0x000000d403067210 */ /* 0x002fc60007f1e0ff */
[----:B------:R-:W3:Y:S02]  /*142b0*/  LDL R8, [R1+0x84] ;  /* 0x0000840001087983 */ /* 0x000ee40000100800 */
[----:B------:R-:W-:Y:S01]  /*142c0*/  IMAD.X R7, R2, 0x1, R213, P0 ;  /* 0x0000000102077824 */ /* 0x000fe200000e06d5 */
[----:B------:R-:W-:-:S04]  /*142d0*/  ISETP.GT.AND P0, PT, R4, 0x8, PT ;  /* 0x000000080400780c */ /* 0x000fc80003f04270 */
[----:B------:R1:W-:Y:S02]  /*142e0*/  LDGSTS.E [R20+0x800], [R6.64], P2 ;  /* 0x0080000006147fae */ /* 0x0003e40009121844 */
[----:B-1----:R-:W-:Y:S02]  /*142f0*/  SEL R6, RZ, 0x4, !P0 ;  /* 0x00000004ff067807 */ /* 0x002fe40004000000 */
[----:B------:R-:W-:Y:S02]  /*14300*/  ISETP.GT.AND P0, PT, R4, 0xc, PT ;  /* 0x0000000c0400780c */ /* 0x000fe40003f04270 */
[----:B------:R-:W-:-:S04]  /*14310*/  SEL R6, R6, RZ, !P5 ;  /* 0x000000ff06067207 */ /* 0x000fc80006800000 */
[----:B------:R-:W-:Y:S02]  /*14320*/  ISETP.NE.U32.AND P1, PT, R6, RZ, PT ;  /* 0x000000ff0600720c */ /* 0x000fe40003f25070 */
[----:B------:R-:W-:-:S04]  /*14330*/  SEL R6, RZ, 0x4, !P0 ;  /* 0x00000004ff067807 */ /* 0x000fc80004000000 */
[----:B------:R-:W-:-:S04]  /*14340*/  SEL R6, R6, RZ, !P5 ;  /* 0x000000ff06067207 */ /* 0x000fc80006800000 */
[----:B------:R-:W-:Y:S02]  /*14350*/  ISETP.NE.U32.AND P0, PT, R6, RZ, PT ;  /* 0x000000ff0600720c */ /* 0x000fe40003f05070 */
[----:B------:R-:W-:-:S05]  /*14360*/  IADD3 R6, P2, R3, R220, RZ ;  /* 0x000000dc03067210 */ /* 0x000fca0007f5e0ff */
[----:B------:R-:W-:-:S05]  /*14370*/  IMAD.X R7, R2, 0x1, R221, P2 ;  /* 0x0000000102077824 */ /* 0x000fca00010e06dd */
[----:B------:R1:W-:Y:S02]  /*14380*/  LDGSTS.E [R20+0x1000], [R6.64], P1 ;  /* 0x0100000006147fae */ /* 0x0003e40008921844 */
[----:B-1----:R-:W-:-:S05]  /*14390*/  IADD3 R6, P1, R3, R228, RZ ;  /* 0x000000e403067210 */ /* 0x002fca0007f3e0ff */
[----:B------:R-:W-:-:S05]  /*143a0*/  IMAD.X R7, R2, 0x1, R229, P1 ;  /* 0x0000000102077824 */ /* 0x000fca00008e06e5 */
[----:B------:R1:W-:Y:S01]  /*143b0*/  LDGSTS.E [R20+0x1800], [R6.64], P0 ;  /* 0x0180000006147fae */ /* 0x0003e20008121844 */
[----:B------:R-:W-:-:S04]  /*143c0*/  ISETP.GT.AND P0, PT, R4, 0x10, PT ;  /* 0x000000100400780c */ /* 0x000fc80003f04270 */
        /* <DEDUP_REMOVED lines=21> */
[----:B--2---:R-:W-:Y:S01]  /*14520*/  IADD3 R6, P2, R3, R36, RZ ;  /* 0x0000002403067210 */ /* 0x004fe20007f5e0ff */
[----:B------:R-:W-:Y:S01]  /*14530*/  HMMA.1688.F32.TF32 R56, R140, R10, R56 ;  /* 0x0000000a8c38723c */ /* 0x000fe20000081038 */
[----:B------:R-:W2:Y:S03]  /*14540*/  LDL R36, [R1+0x164] ;  /* 0x0001640001247983 */ /* 0x000ea60000100800 */
[----:B------:R-:W-:-:S04]  /*14550*/  IMAD.X R7, R2, 0x1, R33, P2 ;  /* 0x0000000102077824 */ /* 0x000fc800010e0621 */
[----:B------:R-:W-:Y:S01]  /*14560*/  HMMA.1688.F32.TF32 R52, R140, R74, R52 ;  /* 0x0000004a8c34723c */ /* 0x000fe20000081034 */
[----:B------:R1:W-:Y:S07]  /*14570*/  LDGSTS.E [R20+0x3000], [R6.64], P1 ;  /* 0x0300000006147fae */ /* 0x0003ee0008921844 */
[----:B------:R-:W-:Y:S01]  /*14580*/  HMMA.1688.F32.TF32 R100, R136, R76, R100 ;  /* 0x0000004c8864723c */ /* 0x000fe20000081064 */
[----:B------:R-:W2:Y:S01]  /*14590*/  S2R R196, SR_TID.X ;  /* 0x0000000000c47919 */ /* 0x000ea20000002100 */
[----:B-1----:R-:W-:-:S03]  /*145a0*/  IADD3 R6, P1, R3, R32, RZ ;  /* 0x0000002003067210 */ /* 0x002fc60007f3e0ff */
[----:B------:R-:W2:Y:S04]  /*145b0*/  LDL R33, [R1+0x144] ;  /* 0x0001440001217983 */ /* 0x000ea80000100800 */
[----:B------:R-:W2:Y:S01]  /*145c0*/  LDL R32, [R1+0xa0] ;  /* 0x0000a00001207983 */ /* 0x000ea20000100800 */
[----:B----4-:R-:W-:-:S03]  /*145d0*/  IMAD.X R7, R2, 0x1, R29, P1 ;  /* 0x0000000102077824 */ /* 0x010fc600008e061d */
[----:B------:R-:W4:Y:S04]  /*145e0*/  LDL R29, [R1+0xa4] ;  /* 0x0000a400011d7983 */ /* 0x000f280000100800 */
        /* <DEDUP_REMOVED lines=9> */
[C---:B------:R-:W-:Y:S02]  /*14680*/  IADD3 R6, P2, R3.reuse, R28, RZ ;  /* 0x0000001c03067210 */ /* 0x040fe40007f5e0ff */
[----:B------:R-:W4:Y:S03]  /*14690*/  LDL R28, [R1+0xc0] ;  /* 0x0000c000011c7983 */ /* 0x000f260000100800 */
[----:B------:R-:W-:Y:S02]  /*146a0*/  IMAD.X R7, R2, 0x1, R25, P2 ;  /* 0x0000000102077824 */ /* 0x000fe400010e0619 */
[----:B------:R-:W4:Y:S04]  /*146b0*/  LDL R25, [R1+0xc4] ;  /* 0x0000c40001197983 */ /* 0x000f280000100800 */
[----:B------:R1:W-:Y:S02]  /*146c0*/  LDGSTS.E [R20+0x4000], [R6.64], P1 ;  /* 0x0400000006147fae */ /* 0x0003e40008921844 */
[----:B-1----:R-:W-:-:S02]  /*146d0*/  IADD3 R6, P1, R3, R24, RZ ;  /* 0x0000001803067210 */ /* 0x002fc40007f3e0ff */
[----:B------:R-:W4:Y:S03]  /*146e0*/  LDL R24, [R1+0xe0] ;  /* 0x0000e00001187983 */ /* 0x000f260000100800 */
[----:B------:R-:W-:Y:S02]  /*146f0*/  IMAD.X R7, R2, 0x1, R21, P1 ;  /* 0x0000000102077824 */ /* 0x000fe400008e0615 */
[----:B------:R-:W4:Y:S04]  /*14700*/  LDL R21, [R1+0xe4] ;  /* 0x0000e40001157983 */ /* 0x000f280000100800 */
[----:B------:R1:W-:Y:S01]  /*14710*/  LDGSTS.E [R20+0x4800], [R6.64], P0 ;  /* 0x0480000006147fae */ /* 0x0003e20008121844 */
[----:B------:R-:W-:Y:S01]  /*14720*/  ISETP.GT.AND P0, PT, R4, 0x28, PT ;  /* 0x000000280400780c */ /* 0x000fe20003f04270 */
[----:B------:R-:W-:Y:S03]  /*14730*/  HMMA.1688.F32.TF32 R92, R140, R78, R92 ;  /* 0x0000004e8c5c723c */ /* 0x000fe6000008105c */
[----:B-1----:R-:W-:-:S05]  /*14740*/  SEL R6, RZ, 0x4, !P0 ;  /* 0x00000004ff067807 */ /* 0x002fca0004000000 */
[----:B------:R-:W-:Y:S01]  /*14750*/  HMMA.1688.F32.TF32 R40, R140, R30, R40 ;  /* 0x0000001e8c28723c */ /* 0x000fe20000081028 */
[----:B------:R-:W-:Y:S02]  /*14760*/  ISETP.GT.AND P0, PT, R4, 0x2c, PT ;  /* 0x0000002c0400780c */ /* 0x000fe40003f04270 */
[----:B------:R-:W-:-:S05]  /*14770*/  SEL R6, R6, RZ, !P5 ;  /* 0x000000ff06067207 */ /* 0x000fca0006800000 */
[----:B------:R-:W-:Y:S01]  /*14780*/  HMMA.1688.F32.TF32 R44, R140, R26, R44 ;  /* 0x0000001a8c2c723c */ /* 0x000fe2000008102c */
[----:B------:R-:W-:Y:S02]  /*14790*/  ISETP.NE.U32.AND P1, PT, R6, RZ, PT ;  /* 0x000000ff0600720c */ /* 0x000fe40003f25070 */
[----:B------:R-:W-:-:S05]  /*147a0*/  SEL R6, RZ, 0x4, !P0 ;  /* 0x00000004ff067807 */ /* 0x000fca0004000000 */
[----:B------:R-:W-:Y:S01]  /*147b0*/  HMMA.1688.F32.TF32 R48, R140, R22, R48 ;  /* 0x000000168c30723c */ /* 0x000fe20000081030 */
[----:B------:R-:W-:-:S07]  /*147c0*/  SEL R6, R6, RZ, !P5 ;  /* 0x000000ff06067207 */ /* 0x000fce0006800000 */
[C---:B------:R-:W-:Y:S08]  /*147d0*/  HMMA.1688.F32.TF32 R156, R140.reuse, R38, R156 ;  /* 0x000000268c9c723c */ /* 0x040ff0000008109c */
[----:B------:R-:W-:Y:S08]  /*147e0*/  HMMA.1688.F32.TF32 R148, R140, R34, R148 ;  /* 0x000000228c94723c */ /* 0x000ff00000081094 */
[-C--:B------:R-:W-:Y:S08]  /*147f0*/  HMMA.1688.F32.TF32 R132, R188, R10.reuse, R132 ;  /* 0x0000000abc84723c */ /* 0x080ff00000081084 */
[-C--:B------:R-:W-:Y:S08]  /*14800*/  HMMA.1688.F32.TF32 R108, R152, R10.reuse, R108 ;  /* 0x0000000a986c723c */ /* 0x080ff0000008106c */
[----:B------:R-:W-:Y:S01]  /*14810*/  HMMA.1688.F32.TF32 R140, R144, R10, R184 ;  /* 0x0000000a908c723c */ /* 0x000fe200000810b8 */
[----:B------:R-:W4:Y:S04]  /*14820*/  LDL R11, [R1+0x100] ;  /* 0x00010000010b7983 */ /* 0x000f280000100800 */
[----:B------:R-:W4:Y:S01]  /*14830*/  LDL R10, [R1+0x104] ;  /* 0x00010400010a7983 */ /* 0x000f220000100800 */
[----:B------:R-:W-:-:S02]  /*14840*/  ISETP.NE.U32.AND P0, PT, R6, RZ, PT ;  /* 0x000000ff0600720c */ /* 0x000fc40003f05070 */
[C---:B---3--:R-:W-:Y:S02]  /*14850*/  IADD3 R6, P2, R3.reuse, R9, RZ ;  /* 0x0000000903067210 */ /* 0x048fe40007f5e0ff */
[----:B------:R-:W3:Y:S03]  /*14860*/  LDL R9, [R1+0x120] ;  /* 0x0001200001097983 */ /* 0x000ee60000100800 */
[----:B------:R-:W-:Y:S02]  /*14870*/  IMAD.X R7, R2, 0x1, R8, P2 ;  /* 0x0000000102077824 */ /* 0x000fe400010e0608 */
[----:B------:R-:W3:Y:S04]  /*14880*/  LDL R8, [R1+0x124] ;  /* 0x0001240001087983 */ /* 0x000ee80000100800 */
[----:B------:R2:W-:Y:S02]  /*14890*/  LDGSTS.E [R20+0x5000], [R6.64], P1 ;  /* 0x0500000006147fae */ /* 0x0005e40008921844 */
[----:B--2---:R-:W-:-:S02]  /*148a0*/  IADD3 R6, P1, R3, R32, RZ ;  /* 0x0000002003067210 */ /* 0x004fc40007f3e0ff */
[----:B------:R-:W2:Y:S03]  /*148b0*/  LDL R32, [R1+0xa8] ;  /* 0x0000a80001207983 */ /* 0x000ea60000100800 */
[----:B----4-:R-:W-:Y:S02]  /*148c0*/  IMAD.X R7, R2, 0x1, R29, P1 ;  /* 0x0000000102077824 */ /* 0x010fe400008e061d */
        /* <DEDUP_REMOVED lines=11> */
[----:B------:R-:W2:Y:S03]  /*14980*/  LDL R28, [R1+0x8] ;  /* 0x00000800011c7983 */ /* 0x000ea60000100800 */
[----:B------:R-:W-:Y:S02]  /*14990*/  IMAD.X R7, R2, 0x1, R25, P2 ;  /* 0x0000000102077824 */ /* 0x000fe400010e0619 */
[----:B------:R-:W2:Y:S04]  /*149a0*/  LDL R25, [R1+0xc] ;  /* 0x00000c0001197983 */ /* 0x000ea80000100800 */
[----:B------:R1:W-:Y:S02]  /*149b0*/  LDGSTS.E [R20+0x6000], [R6.64], P1 ;  /* 0x0600000006147fae */ /* 0x0003e40008921844 */
[----:B-1----:R-:W-:-:S02]  /*149c0*/  IADD3 R6, P1, R3, R24, RZ ;  /* 0x0000001803067210 */ /* 0x002fc40007f3e0ff */
[----:B------:R-:W2:Y:S03]  /*149d0*/  LDL R24, [R1+0x48] ;  /* 0x0000480001187983 */ /* 0x000ea60000100800 */
[----:B------:R-:W-:Y:S02]  /*149e0*/  IMAD.X R7, R2, 0x1, R21, P1 ;  /* 0x0000000102077824 */ /* 0x000fe400008e0615 */
[----:B------:R-:W2:Y:S04]  /*149f0*/  LDL R21, [R1+0x4c] ;  /* 0x00004c0001157983 */ /* 0x000ea80000100800 */
        /* <DEDUP_REMOVED lines=14> */
[----:B---3--:R-:W-:-:S02]  /*14ae0*/  IADD3 R6, P1, R3, R9, RZ ;  /* 0x0000000903067210 */ /* 0x008fc40007f3e0ff */
[----:B------:R-:W3:Y:S03]  /*14af0*/  LDL R9, [R1+0x2c] ;  /* 0x00002c0001097983 */ /* 0x000ee60000100800 */
[----:B------:R-:W-:-:S05]  /*14b00*/  IMAD.X R7, R2, 0x1, R8, P1 ;  /* 0x0000000102077824 */ /* 0x000fca00008e0608 */
[----:B------:R1:W-:Y:S01]  /*14b10*/  LDGSTS.E [R20+0x7800], [R6.64], P0 ;  /* 0x0780000006147fae */ /* 0x0003e20008121844 */
[----:B------:R-:W-:-:S04]  /*14b20*/  ISETP.GT.AND P0, PT, R4, 0x1, PT ;  /* 0x000000010400780c */ /* 0x000fc80003f04270 */
[----:B-1----:R-:W-:Y:S01]  /*14b30*/  SEL R6, RZ, 0x4, !P0 ;  /* 0x00000004ff067807 */ /* 0x002fe20004000000 */
[----:B------:R-:W3:Y:S01]  /*14b40*/  LDL R20, [R1+0x68] ;  /* 0x0000680001147983 */ /* 0x000ee20000100800 */
[----:B------:R-:W-:Y:S02]  /*14b50*/  ISETP.GT.AND P0, PT, R4, 0x5, PT ;  /* 0x000000050400780c */ /* 0x000fe40003f04270 */
[----:B------:R-:W-:-:S04]  /*14b60*/  SEL R6, R6, RZ, !P5 ;  /* 0x000000ff06067207 */ /* 0x000fc80006800000 */
[----:B------:R-:W-:Y:S02]  /*14b70*/  ISETP.NE.U32.AND P1, PT, R6, RZ, PT ;  /* 0x000000ff0600720c */ /* 0x000fe40003f25070 */
[----:B------:R-:W-:-:S04]  /*14b80*/  SEL R6, RZ, 0x4, !P0 ;  /* 0x00000004ff067807 */ /* 0x000fc80004000000 */
[----:B------:R-:W-:Y:S02]  /*14b90*/  SEL R6, R6, RZ, !P5 ;  /* 0x000000ff06067207 */ /* 0x000fe40006800000 */
[----:B------:R-:W-:Y:S02]  /*14ba0*/  LOP3.LUT R8, R252, 0x20, RZ, 0x3c, !PT ;  /* 0x00000020fc087812 */ /* 0x000fe400078e3cff */
[----:B------:R-:W-:Y:S02]  /*14bb0*/  ISETP.NE.U32.AND P0, PT, R6, RZ, PT ;  /* 0x000000ff0600720c */ /* 0x000fe40003f05070 */
[----:B------:R-:W-:Y:S01]  /*14bc0*/  IADD3 R6, P2, R3, R206, RZ ;  /* 0x000000ce03067210 */ /* 0x000fe20007f5e0ff */
[----:B------:R-:W-:-:S04]  /*14bd0*/  IMAD R8, R197, 0x8000, R8 ;  /* 0x00008000c5087824 */ /* 0x000fc800078e0208 */
        /* <DEDUP_REMOVED lines=41> */
[C---:B--2---:R-:W-:Y:S02]  /*14e70*/  IADD3 R6, P2, R3.reuse, R28, RZ ;  /* 0x0000001c03067210 */ /* 0x044fe40007f5e0ff */
[----:B------:R-:W2:Y:S03]  /*14e80*/  LDL R28, [R1+0xc8] ;  /* 0x0000c800011c7983 */ /* 0x000ea60000100800 */
[----:B------:R-:W-:Y:S02]  /*14e90*/  IMAD.X R7, R2, 0x1, R25, P2 ;  /* 0x0000000102077824 */ /* 0x000fe400010e0619 */
[----:B------:R-:W2:Y:S04]  /*14ea0*/  LDL R25, [R1+0xcc] ;  /* 0x0000cc0001197983 */ /* 0x000ea80000100800 */
[----:B------:R4:W-:Y:S02]  /*14eb0*/  LDGSTS.E [R8+0x3200], [R6.64], P1 ;  /* 0x0320000006087fae */ /* 0x0009e40008921844 */
[----:B----4-:R-:W-:-:S02]  /*14ec0*/  IADD3 R6, P1, R3, R10, RZ ;  /* 0x0000000a03067210 */ /* 0x010fc40007f3e0ff */
[----:B------:R-:W4:Y:S03]  /*14ed0*/  LDL R10, [R1+0x88] ;  /* 0x00008800010a7983 */ /* 0x000f260000100800 */
[----:B---3--:R-:W-:Y:S02]  /*14ee0*/  IMAD.X R7, R2, 0x1, R9, P1 ;  /* 0x0000000102077824 */ /* 0x008fe400008e0609 */
[----:B------:R-:W3:Y:S04]  /*14ef0*/  LDL R9, [R1+0x8c] ;  /* 0x00008c0001097983 */ /* 0x000ee80000100800 */
        /* <DEDUP_REMOVED lines=27> */
[C---:B----4-:R-:W-:Y:S02]  /*150b0*/  IADD3 R6, P2, R3.reuse, R10, RZ ;  /* 0x0000000a03067210 */ /* 0x050fe40007f5e0ff */
[----:B------:R-:W4:Y:S03]  /*150c0*/  LDL R10, [R1+0x128] ;  /* 0x00012800010a7983 */ /* 0x000f260000100800 */
[----:B---3--:R-:W-:Y:S02]  /*150d0*/  IMAD.X R7, R2, 0x1, R9, P2 ;  /* 0x0000000102077824 */ /* 0x008fe400010e0609 */
[----:B------:R-:W3:Y:S04]  /*150e0*/  LDL R9, [R1+0x12c] ;  /* 0x00012c0001097983 */ /* 0x000ee80000100800 */
        /* <DEDUP_REMOVED lines=12> */
[----:B--2---:R-:W-:-:S05]  /*151b0*/  IADD3 R6, P2, R3, R28, RZ ;  /* 0x0000001c03067210 */ /* 0x004fca0007f5e0ff */
[----:B------:R-:W-:-:S05]  /*151c0*/  IMAD.X R7, R2, 0x1, R25, P2 ;  /* 0x0000000102077824 */ /* 0x000fca00010e0619 */
[----:B------:R1:W-:Y:S02]  /*151d0*/  LDGSTS.E [R8+0x6200], [R6.64], P1 ;  /* 0x0620000006087fae */ /* 0x0003e40008921844 */
[----:B-1----:R-:W-:Y:S01]  /*151e0*/  IADD3 R6, P1, R3, R24, RZ ;  /* 0x0000001803067210 */ /* 0x002fe20007f3e0ff */
[----:B------:R-:W-:Y:S01]  /*151f0*/  HMMA.1688.F32.TF32 R124, R188, R78, R124 ;  /* 0x0000004ebc7c723c */ /* 0x000fe2000008107c */
        /* <DEDUP_REMOVED lines=14> */
[----:B------:R-:W-:Y:S01]  /*152e0*/  IMAD.X R7, R2, 0x1, R11, P2 ;  /* 0x0000000102077824 */ /* 0x000fe200010e060b */
[-C--:B------:R-:W-:Y:S01]  /*152f0*/  HMMA.1688.F32.TF32 R100, R152, R78.reuse, R100 ;  /* 0x0000004e9864723c */ /* 0x080fe20000081064 */
[----:B------:R-:W2:Y:S04]  /*15300*/  LDL R11, [R1+0x74] ;  /* 0x00007400010b7983 */ /* 0x000ea80000100800 */
[----:B------:R4:W-:Y:S03]  /*15310*/  LDGSTS.E [R8+0x7200], [R6.64], P1 ;  /* 0x0720000006087fae */ /* 0x0009e60008921844 */
[----:B------:R-:W-:Y:S01]  /*15320*/  HMMA.1688.F32.TF32 R76, R144, R78, R12 ;  /* 0x0000004e904c723c */ /* 0x000fe2000008100c */
[----:B------:R-:W2:Y:S04]  /*15330*/  LDL R15, [R1+0x14] ;  /* 0x00001400010f7983 */ /* 0x000ea80000100800 */
[----:B------:R-:W2:Y:S04]  /*15340*/  LDL R14, [R1+0x50] ;  /* 0x00005000010e7983 */ /* 0x000ea80000100800 */
[----:B------:R-:W2:Y:S04]  /*15350*/  LDL R13, [R1+0x54] ;  /* 0x00005400010d7983 */ /* 0x000ea80000100800 */
[----:B------:R-:W2:Y:S01]  /*15360*/  LDL R12, [R1+0x70] ;  /* 0x00007000010c7983 */ /* 0x000ea20000100800 */
[----:B----4-:R-:W-:-:S03]  /*15370*/  IADD3 R6, P1, R3, R10, RZ ;  /* 0x0000000a03067210 */ /* 0x010fc60007f3e0ff */
[----:B------:R-:W4:Y:S02]  /*15380*/  LDL R10, [R1+0x30] ;  /* 0x00003000010a7983 */ /* 0x000f240000100800 */
[----:B---3--:R-:W-:Y:S01]  /*15390*/  IMAD.X R7, R2, 0x1, R9, P1 ;  /* 0x0000000102077824 */ /* 0x008fe200008e0609 */
[----:B------:R-:W-:-:S04]  /*153a0*/  LOP3.LUT R9, R252, 0x40, RZ, 0x3c, !PT ;  /* 0x00000040fc097812 */ /* 0x000fc800078e3cff */
[----:B------:R1:W-:Y:S02]  /*153b0*/  LDGSTS.E [R8+0x7a00], [R6.64], P0 ;  /* 0x07a0000006087fae */ /* 0x0003e40008121844 */
[----:B-1----:R-:W-:Y:S02]  /*153c0*/  IMAD R8, R197, 0x8000, R9 ;  /* 0x00008000c5087824 */ /* 0x002fe400078e0209 */
[----:B------:R-:W3:Y:S01]  /*153d0*/  LDL R9, [R1+0x34] ;  /* 0x0000340001097983 */ /* 0x000ee20000100800 */
[----:B------:R-:W-:-:S04]  /*153e0*/  ISETP.GT.AND P0, PT, R4, 0x2, PT ;  /* 0x000000020400780c */ /* 0x000fc80003f04270 */
[----:B------:R-:W-:Y:S02]  /*153f0*/  SEL R6, RZ, 0x4, !P0 ;  /* 0x00000004ff067807 */ /* 0x000fe40004000000 */
        /* <DEDUP_REMOVED lines=101> */
[C---:B------:R-:W-:Y:S01]  /*15a50*/  IMAD.X R7, R2.reuse, 0x1, R15, P2 ;  /* 0x0000000102077824 */ /* 0x040fe200010e060f */
[-C--:B------:R-:W-:Y:S01]  /*15a60*/  HMMA.1688.F32.TF32 R120, R188, R30.reuse, R120 ;  /* 0x0000001ebc78723c */ /* 0x080fe20000081078 */
[----:B------:R-:W2:Y:S04]  /*15a70*/  LDL R15, [R1+0x5c] ;  /* 0x00005c00010f7983 */ /* 0x000ea80000100800 */
[----:B------:R1:W-:Y:S02]  /*15a80*/  LDGSTS.E [R8+0x6400], [R6.64], P1 ;  /* 0x0640000006087fae */ /* 0x0003e40008921844 */
[----:B-1----:R-:W-:Y:S01]  /*15a90*/  IADD3 R6, P1, R3, R14, RZ ;  /* 0x0000000e03067210 */ /* 0x002fe20007f3e0ff */
[----:B------:R-:W-:Y:S01]  /*15aa0*/  HMMA.1688.F32.TF32 R96, R152, R30, R96 ;  /* 0x0000001e9860723c */ /* 0x000fe20000081060 */
[----:B------:R-:W2:Y:S03]  /*15ab0*/  LDL R14, [R1+0x78] ;  /* 0x00007800010e7983 */ /* 0x000ea60000100800 */
[----:B------:R-:W-:-:S02]  /*15ac0*/  IMAD.X R7, R2, 0x1, R13, P1 ;  /* 0x0000000102077824 */ /* 0x000fc400008e060d */
        /* <DEDUP_REMOVED lines=10> */
[C---:B------:R-:W-:Y:S01]  /*15b70*/  IADD3 R6, P2, R3.reuse, R12, RZ ;  /* 0x0000000c03067210 */ /* 0x040fe20007f5e0ff */
[----:B------:R-:W-:Y:S01]  /*15b80*/  HMMA.1688.F32.TF32 R28, R144, R30, R16 ;  /* 0x0000001e901c723c */ /* 0x000fe20000081010 */
[----:B------:R-:W2:Y:S03]  /*15b90*/  LDL R19, [R1+0x1c] ;  /* 0x00001c0001137983 */ /* 0x000ea60000100800 */
[----:B------:R-:W-:Y:S01]  /*15ba0*/  IMAD.X R7, R2, 0x1, R11, P2 ;  /* 0x0000000102077824 */ /* 0x000fe200010e060b */
[----:B------:R-:W2:Y:S04]  /*15bb0*/  LDL R18, [R1+0x38] ;  /* 0x0000380001127983 */ /* 0x000ea80000100800 */
[----:B------:R-:W2:Y:S04]  /*15bc0*/  LDL R11, [R1+0x18] ;  /* 0x00001800010b7983 */ /* 0x000ea80000100800 */
[----:B------:R4:W-:Y:S04]  /*15bd0*/  LDGSTS.E [R8+0x7400], [R6.64], P1 ;  /* 0x0740000006087fae */ /* 0x0009e80008921844 */
[----:B------:R-:W2:Y:S04]  /*15be0*/  LDL R17, [R1+0x3c] ;  /* 0x00003c0001117983 */ /* 0x000ea80000100800 */
[----:B------:R-:W2:Y:S04]  /*15bf0*/  LDL R16, [R1+0x58] ;  /* 0x0000580001107983 */ /* 0x000ea80000100800 */
[----:B------:R-:W2:Y:S01]  /*15c00*/  LDL R12, [R1+0x98] ;  /* 0x00009800010c7983 */ /* 0x000ea20000100800 */
[----:B----4-:R-:W-:-:S05]  /*15c10*/  IADD3 R6, P1, R3, R10, RZ ;  /* 0x0000000a03067210 */ /* 0x010fca0007f3e0ff */
[----:B---3--:R-:W-:-:S05]  /*15c20*/  IMAD.X R7, R2, 0x1, R9, P1 ;  /* 0x0000000102077824 */ /* 0x008fca00008e0609 */
[----:B------:R1:W-:Y:S01]  /*15c30*/  LDGSTS.E [R8+0x7c00], [R6.64], P0 ;  /* 0x07c0000006087fae */ /* 0x0003e20008121844 */
[----:B------:R-:W-:-:S04]  /*15c40*/  ISETP.GT.AND P0, PT, R4, 0x3, PT ;  /* 0x000000030400780c */ /* 0x000fc80003f04270 */
[----:B-1----:R-:W-:Y:S02]  /*15c50*/  SEL R6, RZ, 0x4, !P0 ;  /* 0x00000004ff067807 */ /* 0x002fe40004000000 */
[----:B------:R-:W-:Y:S02]  /*15c60*/  ISETP.GT.AND P0, PT, R4, 0x7, PT ;  /* 0x000000070400780c */ /* 0x000fe40003f04270 */
[----:B------:R-:W-:Y:S02]  /*15c70*/  SEL R6, R6, RZ, !P5 ;  /* 0x000000ff06067207 */ /* 0x000fe40006800000 */
[----:B------:R-:W-:Y:S02]  /*15c80*/  SEL R7, RZ, 0x4, !P0 ;  /* 0x00000004ff077807 */ /* 0x000fe40004000000 */
[----:B------:R-:W-:Y:S02]  /*15c90*/  ISETP.NE.U32.AND P2, PT, R6, RZ, PT ;  /* 0x000000ff0600720c */ /* 0x000fe40003f45070 */
[----:B------:R-:W-:-:S02]  /*15ca0*/  IADD3 R6, P0, R3, R210, RZ ;  /* 0x000000d203067210 */ /* 0x000fc40007f1e0ff */
[----:B------:R-:W-:Y:S02]  /*15cb0*/  LOP3.LUT R9, R252, 0x60, RZ, 0x3c, !PT ;  /* 0x00000060fc097812 */ /* 0x000fe400078e3cff */
[----:B------:R-:W-:Y:S01]  /*15cc0*/  SEL R8, R7, RZ, !P5 ;  /* 0x000000ff07087207 */ /* 0x000fe20006800000 */
[----:B------:R-:W-:Y:S01]  /*15cd0*/  IMAD.X R7, R2, 0x1, R211, P0 ;  /* 0x0000000102077824 */ /* 0x000fe200000e06d3 */
[----:B------:R-:W-:Y:S01]  /*15ce0*/  ISETP.GT.AND P1, PT, R4, 0xb, PT ;  /* 0x0000000b0400780c */ /* 0x000fe20003f24270 */
[----:B------:R-:W-:Y:S01]  /*15cf0*/  IMAD R32, R197, 0x8000, R9 ;  /* 0x00008000c5207824 */ /* 0x000fe200078e0209 */
[----:B------:R-:W-:Y:S02]  /*15d00*/  ISETP.NE.U32.AND P0, PT, R8, RZ, PT ;  /* 0x000000ff0800720c */ /* 0x000fe40003f05070 */
[----:B------:R-:W-:Y:S02]  /*15d10*/  SEL R8, RZ, 0x4, !P1 ;  /* 0x00000004ff087807 */ /* 0x000fe40004800000 */
[----:B------:R1:W-:Y:S01]  /*15d20*/  LDGSTS.E [R32+0x600], [R6.64], P2 ;  /* 0x0060000006207fae */ /* 0x0003e20009121844 */
[----:B------:R-:W-:-:S02]  /*15d30*/  ISETP.GT.AND P1, PT, R4, 0xf, PT ;  /* 0x0000000f0400780c */ /* 0x000fc40003f24270 */
[----:B------:R-:W-:Y:S02]  /*15d40*/  SEL R8, R8, RZ, !P5 ;  /* 0x000000ff08087207 */ /* 0x000fe40006800000 */
[----:B------:R-:W-:Y:S02]  /*15d50*/  SEL R10, RZ, 0x4, !P1 ;  /* 0x00000004ff0a7807 */ /* 0x000fe40004800000 */
[----:B-1----:R-:W-:-:S05]  /*15d60*/  IADD3 R6, P2, R3, R218, RZ ;  /* 0x000000da03067210 */ /* 0x002fca0007f5e0ff */
[----:B------:R-:W-:Y:S01]  /*15d70*/  IMAD.X R7, R2, 0x1, R219, P2 ;  /* 0x0000000102077824 */ /* 0x000fe200010e06db */
[----:B------:R-:W-:Y:S02]  /*15d80*/  ISETP.NE.U32.AND P2, PT, R8, RZ, PT ;  /* 0x000000ff0800720c */ /* 0x000fe40003f45070 */
[----:B------:R-:W-:Y:S02]  /*15d90*/  IADD3 R8, P3, R3, R226, RZ ;  /* 0x000000e203087210 */ /* 0x000fe40007f7e0ff */
[----:B------:R-:W-:Y:S01]  /*15da0*/  SEL R10, R10, RZ, !P5 ;  /* 0x000000ff0a0a7207 */ /* 0x000fe20006800000 */
[----:B------:R1:W-:Y:S01]  /*15db0*/  LDGSTS.E [R32+0xe00], [R6.64], P0 ;  /* 0x00e0000006207fae */ /* 0x0003e20008121844 */
[----:B------:R-:W-:Y:S01]  /*15dc0*/  ISETP.GT.AND P0, PT, R4, 0x13, PT ;  /* 0x000000130400780c */ /* 0x000fe20003f04270 */
[----:B------:R-:W-:Y:S01]  /*15dd0*/  IMAD.X R9, R2, 0x1, R227, P3 ;  /* 0x0000000102097824 */ /* 0x000fe200018e06e3 */
[----:B------:R-:W-:-:S05]  /*15de0*/  ISETP.NE.U32.AND P3, PT, R10, RZ, PT ;  /* 0x000000ff0a00720c */ /* 0x000fca0003f65070 */
[----:B------:R3:W-:Y:S01]  /*15df0*/  LDGSTS.E [R32+0x1600], [R8.64], P2 ;  /* 0x0160000008207fae */ /* 0x0007e20009121844 */
[----:B-1----:R-:W-:Y:S02]  /*15e00*/  SEL R7, RZ, 0x4, !P0 ;  /* 0x00000004ff077807 */ /* 0x002fe40004000000 */
[----:B------:R-:W-:Y:S02]  /*15e10*/  IADD3 R6, P0, R3, R234, RZ ;  /* 0x000000ea03067210 */ /* 0x000fe40007f1e0ff */
[----:B---3--:R-:W-:-:S03]  /*15e20*/  SEL R8, R7, RZ, !P5 ;  /* 0x000000ff07087207 */ /* 0x008fc60006800000 */
[----:B------:R-:W-:Y:S01]  /*15e30*/  IMAD.X R7, R2, 0x1, R235, P0 ;  /* 0x0000000102077824 */ /* 0x000fe200000e06eb */
[----:B------:R-:W-:-:S04]  /*15e40*/  ISETP.NE.U32.AND P0, PT, R8, RZ, PT ;  /* 0x000000ff0800720c */ /* 0x000fc80003f05070 */
[----:B------:R1:W-:Y:S02]  /*15e50*/  LDGSTS.E [R32+0x1e00], [R6.64], P3 ;  /* 0x01e0000006207fae */ /* 0x0003e40009921844 */
[----:B-1----:R-:W-:-:S05]  /*15e60*/  IADD3 R6, P2, R3, R242, RZ ;  /* 0x000000f203067210 */ /* 0x002fca0007f5e0ff */
[----:B------:R-:W-:-:S05]  /*15e70*/  IMAD.X R7, R2, 0x1, R243, P2 ;  /* 0x0000000102077824 */ /* 0x000fca00010e06f3 */
[----:B------:R1:W-:Y:S01]  /*15e80*/  LDGSTS.E [R32+0x2600], [R6.64], P0 ;  /* 0x0260000006207fae */ /* 0x0003e20008121844 */
[----:B------:R-:W-:-:S04]  /*15e90*/  ISETP.GT.AND P0, PT, R4, 0x1f, PT ;  /* 0x0000001f0400780c */ /* 0x000fc80003f04270 */
[----:B-1----:R-:W-:Y:S02]  /*15ea0*/  SEL R7, RZ, 0x4, !P0 ;  /* 0x00000004ff077807 */ /* 0x002fe40004000000 */
[----:B--2---:R-:W-:Y:S02]  /*15eb0*/  IADD3 R6, P0, R3, R11, RZ ;  /* 0x0000000b03067210 */ /* 0x004fe40007f1e0ff */
[----:B------:R-:W2:Y:S01]  /*15ec0*/  LDL R11, [R1+0x9c] ;  /* 0x00009c00010b7983 */ /* 0x000ea20000100800 */
[----:B------:R-:W-:-:S04]  /*15ed0*/  ISETP.GT.AND P1, PT, R4, 0x17, PT ;  /* 0x000000170400780c */ /* 0x000fc80003f24270 */
[----:B------:R-:W-:Y:S02]  /*15ee0*/  SEL R8, RZ, 0x4, !P1 ;  /* 0x00000004ff087807 */ /* 0x000fe40004800000 */
[----:B------:R-:W-:Y:S02]  /*15ef0*/  ISETP.GT.AND P1, PT, R4, 0x1b, PT ;  /* 0x0000001b0400780c */ /* 0x000fe40003f24270 */
[----:B------:R-:W-:Y:S02]  /*15f00*/  SEL R8, R8, RZ, !P5 ;  /* 0x000000ff08087207 */ /* 0x000fe40006800000 */
[----:B------:R-:W-:Y:S02]  /*15f10*/  SEL R10, RZ, 0x4, !P1 ;  /* 0x00000004ff0a7807 */ /* 0x000fe40004800000 */
[----:B------:R-:W-:Y:S02]  /*15f20*/  ISETP.NE.U32.AND P2, PT, R8, RZ, PT ;  /* 0x000000ff0800720c */ /* 0x000fe40003f45070 */
[----:B------:R-:W-:-:S02]  /*15f30*/  IADD3 R8, P3, R3, R250, RZ ;  /* 0x000000fa03087210 */ /* 0x000fc40007f7e0ff */
[----:B------:R-:W-:-:S03]  /*15f40*/  SEL R10, R10, RZ, !P5 ;  /* 0x000000ff0a0a7207 */ /* 0x000fc60006800000 */
[----:B------:R-:W-:Y:S01]  /*15f50*/  IMAD.X R9, R2, 0x1, R251, P3 ;  /* 0x0000000102097824 */ /* 0x000fe200018e06fb */
[----:B------:R-:W-:Y:S02]  /*15f60*/  ISETP.NE.U32.AND P3, PT, R10, RZ, PT ;  /* 0x000000ff0a00720c */ /* 0x000fe40003f65070 */
[----:B------:R-:W-:-:S03]  /*15f70*/  ISETP.GT.AND P1, PT, R4, 0x23, PT ;  /* 0x000000230400780c */ /* 0x000fc60003f24270 */
[----:B------:R1:W-:Y:S02]  /*15f80*/  LDGSTS.E [R32+0x2e00], [R8.64], P2 ;  /* 0x02e0000008207fae */ /* 0x0003e40009121844 */
[----:B-1----:R-:W-:Y:S01]  /*15f90*/  SEL R8, R7, RZ, !P5 ;  /* 0x000000ff07087207 */ /* 0x002fe20006800000 */
[----:B------:R-:W-:-:S03]  /*15fa0*/  IMAD.X R7, R2, 0x1, R19, P0 ;  /* 0x0000000102077824 */ /* 0x000fc600000e0613 */
[----:B------:R-:W-:Y:S02]  /*15fb0*/  ISETP.NE.U32.AND P0, PT, R8, RZ, PT ;  /* 0x000000ff0800720c */ /* 0x000fe40003f05070 */
[----:B------:R-:W-:Y:S01]  /*15fc0*/  SEL R8, RZ, 0x4, !P1 ;  /* 0x00000004ff087807 */ /* 0x000fe20004800000 */
[----:B------:R1:W-:Y:S01]  /*15fd0*/  LDGSTS.E [R32+0x3600], [R6.64], P3 ;  /* 0x0360000006207fae */ /* 0x0003e20009921844 */
[----:B------:R-:W-:Y:S02]  /*15fe0*/  ISETP.GT.AND P1, PT, R4, 0x27, PT ;  /* 0x000000270400780c */ /* 0x000fe40003f24270 */
        /* <DEDUP_REMOVED lines=10> */
[----:B------:R-:W-:Y:S02]  /*16090*/  ISETP.NE.U32.AND P3, PT, R10, RZ, PT ;  /* 0x000000ff0a00720c */ /* 0x000fe40003f65070 */
[----:B------:R-:W3:Y:S04]  /*160a0*/  LDL R10, [R1+0xf8] ;  /* 0x0000f800010a7983 */ /* 0x000ee80000100800 */
[----:B------:R4:W-:Y:S01]  /*160b0*/  LDGSTS.E [R32+0x4600], [R8.64], P2 ;  /* 0x0460000008207fae */ /* 0x0009e20009121844 */
[----:B-1----:R-:W-:-:S02]  /*160c0*/  SEL R7, RZ, 0x4, !P0 ;  /* 0x00000004ff077807 */ /* 0x002fc40004000000 */
[----:B------:R-:W-:Y:S02]  /*160d0*/  IADD3 R6, P0, R3, R14, RZ ;  /* 0x0000000e03067210 */ /* 0x000fe40007f1e0ff */
[----:B------:R-:W3:Y:S01]  /*160e0*/  LDL R14, [R1+0x118] ;  /* 0x00011800010e7983 */ /* 0x000ee20000100800 */
[----:B----4-:R-:W-:Y:S02]  /*160f0*/  SEL R8, R7, RZ, !P5 ;  /* 0x000000ff07087207 */ /* 0x010fe40006800000 */
[----:B------:R-:W-:Y:S01]  /*16100*/  IMAD.X R7, R2, 0x1, R13, P0 ;  /* 0x0000000102077824 */ /* 0x000fe200000e060d */
[----:B------:R-:W4:Y:S04]  /*16110*/  LDL R9, [R1+0xdc] ;  /* 0x0000dc0001097983 */ /* 0x000f280000100800 */
[----:B------:R-:W3:Y:S04]  /*16120*/  LDL R13, [R1+0xb8] ;  /* 0x0000b800010d7983 */ /* 0x000ee80000100800 */
[----:B------:R1:W-:Y:S02]  /*16130*/  LDGSTS.E [R32+0x4e00], [R6.64], P3 ;  /* 0x04e0000006207fae */ /* 0x0003e40009921844 */
[----:B-1----:R-:W-:-:S02]  /*16140*/  IADD3 R6, P2, R3, R12, RZ ;  /* 0x0000000c03067210 */ /* 0x002fc40007f5e0ff */
[----:B------:R-:W4:Y:S01]  /*16150*/  LDL R12, [R1+0xbc] ;  /* 0x0000bc00010c7983 */ /* 0x000f220000100800 */
[-C--:B------:R-:W-:Y:S08]  /*16160*/  HMMA.1688.F32.TF32 R116, R188, R26.reuse, R116 ;  /* 0x0000001abc74723c */ /* 0x080ff00000081074 */
[-C--:B------:R-:W-:Y:S08]  /*16170*/  HMMA.1688.F32.TF32 R84, R152, R26.reuse, R84 ;  /* 0x0000001a9854723c */ /* 0x080ff00000081054 */
[----:B------:R-:W-:Y:S01]  /*16180*/  HMMA.1688.F32.TF32 R24, R144, R26, R60 ;  /* 0x0000001a9018723c */ /* 0x000fe2000008103c */
[----:B------:R-:W4:Y:S04]  /*16190*/  LDL R63, [R1+0xfc] ;  /* 0x0000fc00013f7983 */ /* 0x000f280000100800 */
[----:B------:R-:W4:Y:S03]  /*161a0*/  LDL R62, [R1+0x11c] ;  /* 0x00011c00013e7983 */ /* 0x000f260000100800 */
[-C--:B------:R-:W-:Y:S01]  /*161b0*/  HMMA.1688.F32.TF32 R112, R188, R22.reuse, R176 ;  /* 0x00000016bc70723c */ /* 0x080fe200000810b0 */
[----:B------:R-:W4:Y:S04]  /*161c0*/  LDL R61, [R1+0x140] ;  /* 0x00014000013d7983 */ /* 0x000f280000100800 */
[----:B------:R-:W4:Y:S03]  /*161d0*/  LDL R60, [R1+0x13c] ;  /* 0x00013c00013c7983 */ /* 0x000f260000100800 */
[-C--:B------:R-:W-:Y:S08]  /*161e0*/  HMMA.1688.F32.TF32 R88, R152, R22.reuse, R88 ;  /* 0x000000169858723c */ /* 0x080ff00000081058 */
[----:B------:R-:W-:Y:S01]  /*161f0*/  HMMA.1688.F32.TF32 R20, R144, R22, R80 ;  /* 0x000000169014723c */ /* 0x000fe20000081050 */
[----:B------:R-:W4:Y:S01]  /*16200*/  LDL R80, [R1+0x138] ;  /* 0x0001380001507983 */ /* 0x000f220000100800 */
[----:B------:R-:W-:-:S02]  /*16210*/  ISETP.GT.AND P1, PT, R4, 0x2f, PT ;  /* 0x0000002f0400780c */ /* 0x000fc40003f24270 */
[----:B------:R-:W-:Y:S01]  /*16220*/  ISETP.NE.U32.AND P0, PT, R8, RZ, PT ;  /* 0x000000ff0800720c */ /* 0x000fe20003f05070 */
[----:B------:R-:W4:Y:S01]  /*16230*/  LDL R81, [R1+0x218] ;  /* 0x0002180001517983 */ /* 0x000f220000100800 */
[----:B--2---:R-:W-:-:S03]  /*16240*/  IMAD.X R7, R2, 0x1, R11, P2 ;  /* 0x0000000102077824 */ /* 0x004fc600010e060b */
[----:B------:R-:W2:Y:S01]  /*16250*/  LDL R11, [R1+0xd8] ;  /* 0x0000d800010b7983 */ /* 0x000ea20000100800 */
[----:B------:R-:W-:Y:S02]  /*16260*/  SEL R8, RZ, 0x4, !P1 ;  /* 0x00000004ff087807 */ /* 0x000fe40004800000 */
[----:B------:R-:W-:-:S05]  /*16270*/  ISETP.GT.AND P1, PT, R4, 0x33, PT ;  /* 0x000000330400780c */ /* 0x000fca0003f24270 */
[----:B------:R1:W-:Y:S01]  /*16280*/  LDGSTS.E [R32+0x5600], [R6.64], P0 ;  /* 0x0560000006207fae */ /* 0x0003e20008121844 */
[----:B------:R-:W-:Y:S02]  /*16290*/  SEL R8, R8, RZ, !P5 ;  /* 0x000000ff08087207 */ /* 0x000fe40006800000 */
[----:B------:R-:W-:Y:S02]  /*162a0*/  ISETP.GT.AND P2, PT, R4, 0x37, PT ;  /* 0x000000370400780c */ /* 0x000fe40003f44270 */
[----:B------:R-:W-:Y:S02]  /*162b0*/  ISETP.NE.U32.AND P6, PT, R8, RZ, PT ;  /* 0x000000ff0800720c */ /* 0x000fe40003fc5070 */
[----:B------:R-:W-:Y:S02]  /*162c0*/  SEL R8, RZ, 0x4, !P1 ;  /* 0x00000004ff087807 */ /* 0x000fe40004800000 */
[----:B------:R-:W-:Y:S02]  /*162d0*/  ISETP.GT.AND P0, PT, R4, 0x3b, PT ;  /* 0x0000003b0400780c */ /* 0x000fe40003f04270 */
[----:B-1----:R-:W-:-:S02]  /*162e0*/  SEL R6, RZ, 0x4, !P2 ;  /* 0x00000004ff067807 */ /* 0x002fc40005000000 */
[----:B------:R-:W-:Y:S02]  /*162f0*/  SEL R8, R8, RZ, !P5 ;  /* 0x000000ff08087207 */ /* 0x000fe40006800000 */
[----:B------:R-:W-:Y:S02]  /*16300*/  ISETP.GT.AND P1, PT, R4, 0x3f, PT ;  /* 0x0000003f0400780c */ /* 0x000fe40003f24270 */
[----:B------:R-:W-:Y:S02]  /*16310*/  SEL R6, R6, RZ, !P5 ;  /* 0x000000ff06067207 */ /* 0x000fe40006800000 */
[----:B------:R-:W-:Y:S02]  /*16320*/  SEL R7, RZ, 0x4, !P0 ;  /* 0x00000004ff077807 */ /* 0x000fe40004000000 */
[----:B------:R-:W-:Y:S02]  /*16330*/  ISETP.NE.U32.AND P0, PT, R8, RZ, PT ;  /* 0x000000ff0800720c */ /* 0x000fe40003f05070 */
[----:B------:R-:W-:-:S02]  /*16340*/  SEL R8, RZ, 0x4, !P1 ;  /* 0x00000004ff087807 */ /* 0x000fc40004800000 */
[----:B------:R-:W-:Y:S02]  /*16350*/  ISETP.NE.U32.AND P3, PT, R6, RZ, PT ;  /* 0x000000ff0600720c */ /* 0x000fe40003f65070 */
[----:B------:R-:W-:Y:S02]  /*16360*/  SEL R7, R7, RZ, !P5 ;  /* 0x000000ff07077207 */ /* 0x000fe40006800000 */
[----:B------:R-:W-:Y:S02]  /*16370*/  SEL R8, R8, RZ, !P5 ;  /* 0x000000ff08087207 */ /* 0x000fe40006800000 */
[----:B------:R-:W-:Y:S01]  /*16380*/  ISETP.NE.U32.AND P2, PT, R7, RZ, PT ;  /* 0x000000ff0700720c */ /* 0x000fe20003f45070 */
[-C--:B------:R-:W-:Y:S01]  /*16390*/  HMMA.1688.F32.TF32 R16, R144, R38.reuse, R68 ;  /* 0x000000269010723c */ /* 0x080fe20000081044 */
[----:B------:R-:W2:Y:S04]  /*163a0*/  LDL R70, [R1+0x180] ;  /* 0x0001800001467983 */ /* 0x000ea80000100800 */
[----:B------:R-:W2:Y:S04]  /*163b0*/  LDL R69, [R1+0x1a0] ;  /* 0x0001a00001457983 */ /* 0x000ea80000100800 */
[----:B------:R-:W2:Y:S01]  /*163c0*/  LDL R68, [R1+0x184] ;  /* 0x0001840001447983 */ /* 0x000ea20000100800 */
[-C--:B------:R-:W-:Y:S03]  /*163d0*/  HMMA.1688.F32.TF32 R136, R188, R38.reuse, R172 ;  /* 0x00000026bc88723c */ /* 0x080fe600000810ac */
[----:B------:R-:W2:Y:S05]  /*163e0*/  LDL R71, [R1+0x238] ;  /* 0x0002380001477983 */ /* 0x000eaa0000100800 */
[----:B------:R-:W-:Y:S01]  /*163f0*/  HMMA.1688.F32.TF32 R168, R152, R38, R168 ;  /* 0x0000002698a8723c */ /* 0x000fe200000810a8 */
[----:B------:R-:W2:Y:S04]  /*16400*/  LDL R39, [R1+0x1c4] ;  /* 0x0001c40001277983 */ /* 0x000ea80000100800 */
[----:B------:R-:W2:Y:S01]  /*16410*/  LDL R38, [R1+0x1e4] ;  /* 0x0001e40001267983 */ /* 0x000ea20000100800 */
[----:B---3--:R-:W-:-:S02]  /*16420*/  IADD3 R6, P1, R3, R13, RZ ;  /* 0x0000000d03067210 */ /* 0x008fc40007f3e0ff */
[----:B------:R-:W-:-:S04]  /*16430*/  LOP3.LUT R13, R196, 0x3f, RZ, 0xc0, !PT ;  /* 0x0000003fc40d7812 */ /* 0x000fc800078ec0ff */
[----:B------:R-:W-:Y:S01]  /*16440*/  ISETP.GE.AND P4, PT, R13, R4, PT ;  /* 0x000000040d00720c */ /* 0x000fe20003f86270 */
[----:B----4-:R-:W-:Y:S01]  /*16450*/  IMAD.X R7, R2, 0x1, R12, P1 ;  /* 0x0000000102077824 */ /* 0x010fe200008e060c */
[----:B------:R-:W-:Y:S02]  /*16460*/  ISETP.NE.U32.AND P1, PT, R8, RZ, PT ;  /* 0x000000ff0800720c */ /* 0x000fe40003f25070 */
[----:B------:R-:W-:Y:S02]  /*16470*/  SEL R8, RZ, 0x4, P4 ;  /* 0x00000004ff087807 */ /* 0x000fe40002000000 */
[----:B------:R1:W-:Y:S02]  /*16480*/  LDGSTS.E [R32+0x5e00], [R6.64], P6 ;  /* 0x05e0000006207fae */ /* 0x0003e4000b121844 */
[----:B------:R-:W-:Y:S02]  /*16490*/  SEL R8, R8, RZ, !P5 ;  /* 0x000000ff08087207 */ /* 0x000fe40006800000 */
[----:B------:R-:W-:-:S02]  /*164a0*/  IADD3 R14, P6, R3, R14, RZ ;  /* 0x0000000e030e7210 */ /* 0x000fc40007fde0ff */
[----:B-1----:R-:W-:-:S05]  /*164b0*/  IADD3 R6, P5, R3, R10, RZ ;  /* 0x0000000a03067210 */ /* 0x002fca0007fbe0ff */
[C---:B------:R-:W-:Y:S02]  /*164c0*/  IMAD.X R7, R2.reuse, 0x1, R63, P5 ;  /* 0x0000000102077824 */ /* 0x040fe400028e063f */
[----:B------:R-:W3:Y:S01]  /*164d0*/  LDL R63, [R1+0x1a4] ;  /* 0x0001a400013f7983 */ /* 0x000ee20000100800 */
[----:B------:R-:W-:-:S03]  /*164e0*/  IMAD.X R15, R2, 0x1, R62, P6 ;  /* 0x00000001020f7824 */ /* 0x000fc600030e063e */
[----:B------:R-:W4:Y:S01]  /*164f0*/  LDL R62, [R1+0x1e0] ;  /* 0x0001e000013e7983 */ /* 0x000f220000100800 */
[-C--:B------:R-:W-:Y:S08]  /*16500*/  HMMA.1688.F32.TF32 R164, R188, R34.reuse, R164 ;  /* 0x00000022bca4723c */ /* 0x080ff000000810a4 */
[----:B------:R-:W-:Y:S01]  /*16510*/  HMMA.1688.F32.TF32 R160, R152, R34, R160 ;  /* 0x0000002298a0723c */ /* 0x000fe200000810a0 */
[----:B--2---:R-:W-:-:S05]  /*16520*/  IADD3 R12, P4, R3, R11, RZ ;  /* 0x0000000b030c7210 */ /* 0x004fca0007f9e0ff */
[----:B------:R-:W-:Y:S01]  /*16530*/  IMAD.X R13, R2, 0x1, R9, P4 ;  /* 0x00000001020d7824 */ /* 0x000fe200020e0609 */
[----:B------:R-:W-:Y:S02]  /*16540*/  ISETP.NE.U32.AND P4, PT, R8, RZ, PT ;  /* 0x000000ff0800720c */ /* 0x000fe40003f85070 */
[----:B------:R-:W-:Y:S01]  /*16550*/  HMMA.1688.F32.TF32 R8, R144, R34, R64 ;  /* 0x000000229008723c */ /* 0x000fe20000081040 */
[----:B------:R-:W2:Y:S04]  /*16560*/  LDL R64, [R1+0x1c0] ;  /* 0x0001c00001407983 */ /* 0x000ea80000100800 */
[----:B------:R1:W-:Y:S04]  /*16570*/  LDGSTS.E [R32+0x6600], [R12.64], P0 ;  /* 0x066000000c207fae */ /* 0x0003e80008121844 */
[----:B------:R1:W-:Y:S04]  /*16580*/  LDGSTS.E [R32+0x6e00], [R6.64], P3 ;  /* 0x06e0000006207fae */ /* 0x0003e80009921844 */
[----:B------:R1:W-:Y:S02]  /*16590*/  LDGSTS.E [R32+0x7600], [R14.64], P2 ;  /* 0x076000000e207fae */ /* 0x0003e40009121844 */
[----:B-1----:R-:W-:-:S02]  /*165a0*/  IADD3 R12, P0, R3, R80, RZ ;  /* 0x00000050030c7210 */ /* 0x002fc40007f1e0ff */
[----:B------:R-:W2:Y:S01]  /*165b0*/  LDL R34, [R1+0x224] ;  /* 0x0002240001227983 */ /* 0x000ea20000100800 */
[----:B------:R-:W-:-:S03]  /*165c0*/  IADD3 R6, P3, R5, R61, RZ ;  /* 0x0000003d05067210 */ /* 0x000fc60007f7e0ff */
[----:B------:R-:W2:Y:S01]  /*165d0*/  LDL R35, [R1+0x260] ;  /* 0x0002600001237983 */ /* 0x000ea20000100800 */
[----:B------:R-:W-:-:S03]  /*165e0*/  IMAD.X R13, R2, 0x1, R60, P0 ;  /* 0x00000001020d7824 */ /* 0x000fc600000e063c */
[----:B------:R-:W2:Y:S01]  /*165f0*/  LDL R61, [R1+0x200] ;  /* 0x00020000013d7983 */ /* 0x000ea20000100800 */
[----:B------:R-:W-:-:S03]  /*16600*/  IADD3 R14, P0, R5, R37, RZ ;  /* 0x00000025050e7210 */ /* 0x000fc60007f1e0ff */
[----:B------:R-:W2:Y:S04]  /*16610*/  LDL R37, [R1+0x204] ;  /* 0x0002040001257983 */ /* 0x000ea80000100800 */
[----:B------:R-:W2:Y:S01]  /*16620*/  LDL R60, [R1+0x220] ;  /* 0x00022000013c7983 */ /* 0x000ea20000100800 */
[----:B------:R-:W-:-:S03]  /*16630*/  IMAD.X R15, R0, 0x1, R36, P0 ;  /* 0x00000001000f7824 */ /* 0x000fc600000e0624 */
[----:B------:R-:W2:Y:S01]  /*16640*/  LDL R36, [R1+0x240] ;  /* 0x0002400001247983 */ /* 0x000ea20000100800 */
[----:B------:R-:W-:Y:S02]  /*16650*/  IMAD.X R7, R0, 0x1, R33, P3 ;  /* 0x0000000100077824 */ /* 0x000fe400018e0621 */
[----:B------:R-:W-:Y:S01]  /*16660*/  IMAD R33, R197, 0x8000, R199 ;  /* 0x00008000c5217824 */ /* 0x000fe200078e02c7 */
[----:B------:R1:W-:Y:S04]  /*16670*/  LDGSTS.E [R32+0x7e00], [R12.64], P1 ;  /* 0x07e000000c207fae */ /* 0x0003e80008921844 */
[----:B------:R-:W0:Y:S04]  /*16680*/  LDGDEPBAR ;  /* 0x00000000000079af */ /* 0x000e280000000000 */
[----:B------:R1:W-:Y:S02]  /*16690*/  LDGSTS.E [R33+0x28000], [R6.64], P4 ;  /* 0x2800000006217fae */ /* 0x0003e4000a121844 */
[----:B-1----:R-:W-:-:S02]  /*166a0*/  IADD3 R12, P1, R5, R70, RZ ;  /* 0x00000046050c7210 */ /* 0x002fc40007f3e0ff */
[----:B------:R-:W2:Y:S03]  /*166b0*/  LDL R32, [R1+0x244] ;  /* 0x0002440001207983 */ /* 0x000ea60000100800 */
[----:B------:R-:W-:Y:S01]  /*166c0*/  IMAD.X R13, R0, 0x1, R68, P1 ;  /* 0x00000001000d7824 */ /* 0x000fe200008e0644 */
[----:B------:R-:W2:Y:S01]  /*166d0*/  LDL R66, [R1+0x28c] ;  /* 0x00028c0001427983 */ /* 0x000ea20000100800 */
[----:B------:R-:W-:-:S03]  /*166e0*/  IADD3 R6, P0, R5, R69, RZ ;  /* 0x0000004505067210 */ /* 0x000fc60007f1e0ff */
[----:B------:R2:W-:Y:S04]  /*166f0*/  LDGSTS.E [R33+0x28800], [R14.64], P4 ;  /* 0x288000000e217fae */ /* 0x0005e8000a121844 */
[----:B------:R4:W-:Y:S04]  /*16700*/  LDGSTS.E [R33+0x29000], [R12.64], P4 ;  /* 0x290000000c217fae */ /* 0x0009e8000a121844 */
[----:B------:R-:W2:Y:S04]  /*16710*/  LDL R65, [R1+0x290] ;  /* 0x0002900001417983 */ /* 0x000ea80000100800 */
[----:B------:R-:W2:Y:S04]  /*16720*/  LDL R68, [R1+0x2bc] ;  /* 0x0002bc0001447983 */ /* 0x000ea80000100800 */
[----:B------:R-:W2:Y:S04]  /*16730*/  LDL R67, [R1+0x2a0] ;  /* 0x0002a00001437983 */ /* 0x000ea80000100800 */
[----:B------:R-:W2:Y:S04]  /*16740*/  LDL R80, [R1+0x1fc] ;  /* 0x0001fc0001507983 */ /* 0x000ea80000100800 */
[----:B------:R-:W2:Y:S04]  /*16750*/  LDL R70, [R1+0x21c] ;  /* 0x00021c0001467983 */ /* 0x000ea80000100800 */
[----:B------:R-:W2:Y:S01]  /*16760*/  LDL R69, [R1+0x258] ;  /* 0x0002580001457983 */ /* 0x000ea20000100800 */
[----:B---3--:R-:W-:-:S03]  /*16770*/  IMAD.X R7, R0, 0x1, R63, P0 ;  /* 0x0000000100077824 */ /* 0x008fc600000e063f */
[----:B------:R-:W3:Y:S01]  /*16780*/  LDL R63, [R1+0x2ac] ;  /* 0x0002ac00013f7983 */ /* 0x000ee20000100800 */
[----:B----4-:R-:W-:-:S03]  /*16790*/  IADD3 R12, P0, R5, R62, RZ ;  /* 0x0000003e050c7210 */ /* 0x010fc60007f1e0ff */
[----:B------:R-:W4:Y:S02]  /*167a0*/  LDL R62, [R1+0x2cc] ;  /* 0x0002cc00013e7983 */ /* 0x000f240000100800 */
[----:B------:R-:W-:Y:S02]  /*167b0*/  IMAD.X R13, R0, 0x1, R38, P0 ;  /* 0x00000001000d7824 */ /* 0x000fe400000e0626 */
[----:B------:R1:W-:Y:S04]  /*167c0*/  LDGSTS.E [R33+0x29800], [R6.64], P4 ;  /* 0x2980000006217fae */ /* 0x0003e8000a121844 */
[----:B------:R-:W3:Y:S01]  /*167d0*/  LDL R38, [R1+0x2ec] ;  /* 0x0002ec0001267983 */ /* 0x000ee20000100800 */
[----:B--2---:R-:W-:-:S03]  /*167e0*/  IADD3 R14, P1, R5, R64, RZ ;  /* 0x00000040050e7210 */ /* 0x004fc60007f3e0ff */
[----:B------:R-:W2:Y:S02]  /*167f0*/  LDL R64, [R1+0x264] ;  /* 0x0002640001407983 */ /* 0x000ea40000100800 */
[----:B------:R-:W-:Y:S02]  /*16800*/  IMAD.X R15, R0, 0x1, R39, P1 ;  /* 0x00000001000f7824 */ /* 0x000fe400008e0627 */
[----:B------:R-:W4:Y:S04]  /*16810*/  LDL R39, [R1+0x2b0] ;  /* 0x0002b00001277983 */ /* 0x000f280000100800 */
[----:B------:R1:W-:Y:S04]  /*16820*/  LDGSTS.E [R33+0x2a000], [R14.64], P4 ;  /* 0x2a0000000e217fae */ /* 0x0003e8000a121844 */
[----:B------:R1:W-:Y:S02]  /*16830*/  LDGSTS.E [R33+0x2a800], [R12.64], P4 ;  /* 0x2a8000000c217fae */ /* 0x0003e4000a121844 */
[----:B-1----:R-:W-:-:S02]  /*16840*/  IADD3 R6, P1, R5, R61, RZ ;  /* 0x0000003d05067210 */ /* 0x002fc40007f3e0ff */
[----:B------:R-:W4:Y:S03]  /*16850*/  LDL R61, [R1+0x2d0] ;  /* 0x0002d000013d7983 */ /* 0x000f260000100800 */
[----:B------:R-:W-:Y:S02]  /*16860*/  IMAD.X R7, R0, 0x1, R37, P1 ;  /* 0x0000000100077824 */ /* 0x000fe400008e0625 */
[----:B------:R-:W4:Y:S01]  /*16870*/  LDL R37, [R1+0x2f0] ;  /* 0x0002f00001257983 */ /* 0x000f220000100800 */
[----:B------:R-:W-:-:S03]  /*16880*/  IADD3 R14, P0, R5, R60, RZ ;  /* 0x0000003c050e7210 */ /* 0x000fc60007f1e0ff */
[----:B------:R-:W4:Y:S01]  /*16890*/  LDL R60, [R1+0x30c] ;  /* 0x00030c00013c7983 */ /* 0x000f220000100800 */
[C---:B------:R-:W-:Y:S01]  /*168a0*/  IADD3 R12, P1, R5.reuse, R36, RZ ;  /* 0x00000024050c7210 */ /* 0x040fe20007f3e0ff */
[----:B------:R-:W-:Y:S02]  /*168b0*/  IMAD.X R15, R0, 0x1, R34, P0 ;  /* 0x00000001000f7824 */ /* 0x000fe400000e0622 */
[----:B------:R-:W4:Y:S04]  /*168c0*/  LDL R36, [R1+0x32c] ;  /* 0x00032c0001247983 */ /* 0x000f280000100800 */
[----:B------:R1:W-:Y:S04]  /*168d0*/  LDGSTS.E [R33+0x2b000], [R6.64], P4 ;  /* 0x2b00000006217fae */ /* 0x0003e8000a121844 */
[----:B------:R-:W4:Y:S04]  /*168e0*/  LDL R34, [R1+0x310] ;  /* 0x0003100001227983 */ /* 0x000f280000100800 */
[----:B------:R1:W-:Y:S02]  /*168f0*/  LDGSTS.E [R33+0x2b800], [R14.64], P4 ;  /* 0x2b8000000e217fae */ /* 0x0003e4000a121844 */
[----:B-1----:R-:W-:-:S02]  /*16900*/  IADD3 R6, P0, R5, R35, RZ ;  /* 0x0000002305067210 */ /* 0x002fc40007f1e0ff */
[----:B------:R-:W4:Y:S01]  /*16910*/  LDL R35, [R1+0x148] ;  /* 0x0001480001237983 */ /* 0x000f220000100800 */
[----:B------:R-:W-:-:S03]  /*16920*/  IMAD.X R13, R0, 0x1, R32, P1 ;  /* 0x00000001000d7824 */ /* 0x000fc600008e0620 */
[----:B------:R-:W4:Y:S01]  /*16930*/  LDL R32, [R1+0x330] ;  /* 0x0003300001207983 */ /* 0x000f220000100800 */
[----:B------:R-:W-:-:S03]  /*16940*/  IADD3 R14, P1, R5, R66, RZ ;  /* 0x00000042050e7210 */ /* 0x000fc60007f3e0ff */
[----:B------:R3:W-:Y:S04]  /*16950*/  LDGSTS.E [R33+0x2c000], [R12.64], P4 ;  /* 0x2c0000000c217fae */ /* 0x0007e8000a121844 */
[----:B------:R-:W4:Y:S01]  /*16960*/  LDL R66, [R1+0x18c] ;  /* 0x00018c0001427983 */ /* 0x000f220000100800 */
[----:B------:R-:W-:-:S03]  /*16970*/  IMAD.X R15, R0, 0x1, R65, P1 ;  /* 0x00000001000f7824 */ /* 0x000fc600008e0641 */
[----:B------:R-:W4:Y:S01]  /*16980*/  LDL R65, [R1+0x1c8] ;  /* 0x0001c80001417983 */ /* 0x000f220000100800 */
[C---:B--2---:R-:W-:Y:S01]  /*16990*/  IMAD.X R7, R0.reuse, 0x1, R64, P0 ;  /* 0x0000000100077824 */ /* 0x044fe200000e0640 */
[----:B---3--:R-:W-:Y:S02]  /*169a0*/  IADD3 R12, P0, R5, R63, RZ ;  /* 0x0000003f050c7210 */ /* 0x008fe40007f1e0ff */
[----:B------:R-:W2:Y:S04]  /*169b0*/  LDL R64, [R1+0x168] ;  /* 0x0001680001407983 */ /* 0x000ea80000100800 */
[----:B------:R-:W3:Y:S01]  /*169c0*/  LDL R63, [R1+0x14c] ;  /* 0x00014c00013f7983 */ /* 0x000ee20000100800 */
[----:B----4-:R-:W-:-:S03]  /*169d0*/  IMAD.X R13, R0, 0x1, R39, P0 ;  /* 0x00000001000d7824 */ /* 0x010fc600000e0627 */
[----:B------:R1:W-:Y:S04]  /*169e0*/  LDGSTS.E [R33+0x2c800], [R6.64], P4 ;  /* 0x2c80000006217fae */ /* 0x0003e8000a121844 */
[----:B------:R4:W-:Y:S04]  /*169f0*/  LDGSTS.E [R33+0x2d000], [R14.64], P4 ;  /* 0x2d0000000e217fae */ /* 0x0009e8000a121844 */
[----:B------:R-:W3:Y:S01]  /*16a00*/  LDL R39, [R1+0x16c] ;  /* 0x00016c0001277983 */ /* 0x000ee20000100800 */
[----:B-1----:R-:W-:-:S03]  /*16a10*/  IADD3 R6, P1, R5, R62, RZ ;  /* 0x0000003e05067210 */ /* 0x002fc60007f3e0ff */
[----:B------:R1:W-:Y:S01]  /*16a20*/  LDGSTS.E [R33+0x2d800], [R12.64], P4 ;  /* 0x2d8000000c217fae */ /* 0x0003e2000a121844 */
[----:B----4-:R-:W-:-:S03]  /*16a30*/  IADD3 R14, P0, R5, R38, RZ ;  /* 0x00000026050e7210 */ /* 0x010fc60007f1e0ff */
[----:B------:R-:W4:Y:S04]  /*16a40*/  LDL R62, [R1+0x188] ;  /* 0x00018800013e7983 */ /* 0x000f280000100800 */
[----:B------:R-:W4:Y:S01]  /*16a50*/  LDL R38, [R1+0x1a8] ;  /* 0x0001a80001267983 */ /* 0x000f220000100800 */
[----:B------:R-:W-:-:S03]  /*16a60*/  IMAD.X R15, R0, 0x1, R37, P0 ;  /* 0x00000001000f7824 */ /* 0x000fc600000e0625 */
[----:B------:R-:W4:Y:S01]  /*16a70*/  LDL R37, [R1+0x1ac] ;  /* 0x0001ac0001257983 */ /* 0x000f220000100800 */
[C---:B------:R-:W-:Y:S01]  /*16a80*/  IMAD.X R7, R0.reuse, 0x1, R61, P1 ;  /* 0x0000000100077824 */ /* 0x040fe200008e063d */
[----:B-1----:R-:W-:Y:S02]  /*16a90*/  IADD3 R12, P1, R5, R60, RZ ;  /* 0x0000003c050c7210 */ /* 0x002fe40007f3e0ff */
[----:B------:R-:W4:Y:S04]  /*16aa0*/  LDL R61, [R1+0x1ec] ;  /* 0x0001ec00013d7983 */ /* 0x000f280000100800 */
[----:B------:R1:W-:Y:S01]  /*16ab0*/  LDGSTS.E [R33+0x2e000], [R6.64], P4 ;  /* 0x2e00000006217fae */ /* 0x0003e2000a121844 */
[----:B------:R-:W-:-:S03]  /*16ac0*/  IMAD.X R13, R0, 0x1, R34, P1 ;  /* 0x00000001000d7824 */ /* 0x000fc600008e0622 */
[----:B------:R1:W-:Y:S04]  /*16ad0*/  LDGSTS.E [R33+0x2e800], [R14.64], P4 ;  /* 0x2e8000000e217fae */ /* 0x0003e8000a121844 */
[----:B------:R-:W4:Y:S01]  /*16ae0*/  LDL R34, [R1+0x1cc] ;  /* 0x0001cc0001227983 */ /* 0x000f220000100800 */
[----:B-1----:R-:W-:-:S03]  /*16af0*/  IADD3 R6, P2, R5, R36, RZ ;  /* 0x0000002405067210 */ /* 0x002fc60007f5e0ff */
[----:B------:R1:W-:Y:S01]  /*16b00*/  LDGSTS.E [R33+0x2f000], [R12.64], P4 ;  /* 0x2f0000000c217fae */ /* 0x0003e2000a121844 */
[----:B------:R-:W-:-:S03]  /*16b10*/  IADD3 R14, P0, R5, R35, RZ ;  /* 0x00000023050e7210 */ /* 0x000fc60007f1e0ff */
[----:B------:R-:W4:Y:S04]  /*16b20*/  LDL R36, [R1+0x1e8] ;  /* 0x0001e80001247983 */ /* 0x000f280000100800 */
[----:B------:R-:W4:Y:S01]  /*16b30*/  LDL R35, [R1+0x208] ;  /* 0x0002080001237983 */ /* 0x000f220000100800 */
[----:B------:R-:W-:Y:S01]  /*16b40*/  IMAD.X R7, R0, 0x1, R32, P2 ;  /* 0x0000000100077824 */ /* 0x000fe200010e0620 */
[----:B------:R-:W-:Y:S02]  /*16b50*/  LOP3.LUT R32, R199, 0x20, RZ, 0x3c, !PT ;  /* 0x00000020c7207812 */ /* 0x000fe400078e3cff */
[----:B------:R-:W4:Y:S03]  /*16b60*/  LDL R60, [R1+0x228] ;  /* 0x00022800013c7983 */ /* 0x000f260000100800 */
[----:B------:R-:W-:Y:S01]  /*16b70*/  IMAD R32, R197, 0x8000, R32 ;  /* 0x00008000c5207824 */ /* 0x000fe200078e0220 */
[----:B------:R1:W-:Y:S04]  /*16b80*/  LDGSTS.E [R33+0x2f800], [R6.64], P4 ;  /* 0x2f80000006217fae */ /* 0x0003e8000a121844 */
[----:B-1----:R-:W4:Y:S01]  /*16b90*/  LDL R33, [R1+0x294] ;  /* 0x0002940001217983 */ /* 0x002f220000100800 */
[----:B--2---:R-:W-:-:S03]  /*16ba0*/  IADD3 R12, P1, R5, R64, RZ ;  /* 0x00000040050c7210 */ /* 0x004fc60007f3e0ff */
[----:B------:R-:W2:Y:S01]  /*16bb0*/  LDL R64, [R1+0x20c] ;  /* 0x00020c0001407983 */ /* 0x000ea20000100800 */
[----:B---3--:R-:W-:-:S03]  /*16bc0*/  IMAD.X R15, R0, 0x1, R63, P0 ;  /* 0x00000001000f7824 */ /* 0x008fc600000e063f */
[----:B------:R-:W3:Y:S04]  /*16bd0*/  LDL R63, [R1+0x248] ;  /* 0x00024800013f7983 */ /* 0x000ee80000100800 */
[----:B------:R1:W-:Y:S01]  /*16be0*/  LDGSTS.E [R32+0x28200], [R14.64], P4 ;  /* 0x282000000e207fae */ /* 0x0003e2000a121844 */
[----:B------:R-:W-:-:S03]  /*16bf0*/  IMAD.X R13, R0, 0x1, R39, P1 ;  /* 0x00000001000d7824 */ /* 0x000fc600008e0627 */
[----:B------:R-:W3:Y:S04]  /*16c00*/  LDL R39, [R1+0x268] ;  /* 0x0002680001277983 */ /* 0x000ee80000100800 */
[----:B------:R4:W-:Y:S02]  /*16c10*/  LDGSTS.E [R32+0x28a00], [R12.64], P4 ;  /* 0x28a000000c207fae */ /* 0x0009e4000a121844 */
[C---:B----4-:R-:W-:Y:S02]  /*16c20*/  IADD3 R6, P0, R5.reuse, R62, RZ ;  /* 0x0000003e05067210 */ /* 0x050fe40007f1e0ff */
[----:B------:R-:W4:Y:S01]  /*16c30*/  LDL R62, [R1+0x22c] ;  /* 0x00022c00013e7983 */ /* 0x000f220000100800 */
[----:B-1----:R-:W-:-:S03]  /*16c40*/  IADD3 R14, P1, R5, R38, RZ ;  /* 0x00000026050e7210 */ /* 0x002fc60007f3e0ff */
[----:B------:R-:W4:Y:S01]  /*16c50*/  LDL R38, [R1+0x24c] ;  /* 0x00024c0001267983 */ /* 0x000f220000100800 */
[C---:B------:R-:W-:Y:S01]  /*16c60*/  IMAD.X R7, R0.reuse, 0x1, R66, P0 ;  /* 0x0000000100077824 */ /* 0x040fe200000e0642 */
[----:B------:R-:W-:Y:S01]  /*16c70*/  IADD3 R12, P0, R5, R65, RZ ;  /* 0x00000041050c7210 */ /* 0x000fe20007f1e0ff */
[C---:B------:R-:W-:Y:S01]  /*16c80*/  IMAD.X R15, R0.reuse, 0x1, R37, P1 ;  /* 0x00000001000f7824 */ /* 0x040fe200008e0625 */
[----:B------:R-:W4:Y:S04]  /*16c90*/  LDL R65, [R1+0x26c] ;  /* 0x00026c0001417983 */ /* 0x000f280000100800 */
[----:B------:R-:W4:Y:S04]  /*16ca0*/  LDL R37, [R1+0x2b4] ;  /* 0x0002b40001257983 */ /* 0x000f280000100800 */
[----:B------:R1:W-:Y:S04]  /*16cb0*/  LDGSTS.E [R32+0x29200], [R6.64], P4 ;  /* 0x2920000006207fae */ /* 0x0003e8000a121844 */
[----:B------:R1:W-:Y:S01]  /*16cc0*/  LDGSTS.E [R32+0x29a00], [R14.64], P4 ;  /* 0x29a000000e207fae */ /* 0x0003e2000a121844 */
[----:B------:R-:W-:-:S03]  /*16cd0*/  IMAD.X R13, R0, 0x1, R34, P0 ;  /* 0x00000001000d7824 */ /* 0x000fc600000e0622 */
[----:B------:R-:W4:Y:S04]  /*16ce0*/  LDL R34, [R1+0x2d4] ;  /* 0x0002d40001227983 */ /* 0x000f280000100800 */
[----:B------:R1:W-:Y:S02]  /*16cf0*/  LDGSTS.E [R32+0x2a200], [R12.64], P4 ;  /* 0x2a2000000c207fae */ /* 0x0003e4000a121844 */
[C---:B-1----:R-:W-:Y:S02]  /*16d00*/  IADD3 R6, P1, R5.reuse, R36, RZ ;  /* 0x0000002405067210 */ /* 0x042fe40007f3e0ff */
[----:B------:R-:W4:Y:S01]  /*16d10*/  LDL R36, [R1+0x298] ;  /* 0x0002980001247983 */ /* 0x000f220000100800 */
[----:B------:R-:W-:-:S03]  /*16d20*/  IADD3 R14, P0, R5, R35, RZ ;  /* 0x00000023050e7210 */ /* 0x000fc60007f1e0ff */
[----:B------:R-:W4:Y:S01]  /*16d30*/  LDL R35, [R1+0x2b8] ;  /* 0x0002b80001237983 */ /* 0x000f220000100800 */
[----:B------:R-:W-:-:S03]  /*16d40*/  IMAD.X R7, R0, 0x1, R61, P1 ;  /* 0x0000000100077824 */ /* 0x000fc600008e063d */
[----:B------:R-:W4:Y:S01]  /*16d50*/  LDL R61, [R1+0x2f4] ;  /* 0x0002f400013d7983 */ /* 0x000f220000100800 */
[----:B------:R-:W-:-:S03]  /*16d60*/  IADD3 R12, P1, R5, R60, RZ ;  /* 0x0000003c050c7210 */ /* 0x000fc60007f3e0ff */
[----:B------:R3:W-:Y:S04]  /*16d70*/  LDGSTS.E [R32+0x2aa00], [R6.64], P4 ;  /* 0x2aa0000006207fae */ /* 0x0007e8000a121844 */
[----:B------:R-:W4:Y:S04]  /*16d80*/  LDL R60, [R1+0x2d8] ;  /* 0x0002d800013c7983 */ /* 0x000f280000100800 */
[----:B------:R-:W4:Y:S01]  /*16d90*/  LDL R66, [R1+0x170] ;  /* 0x0001700001427983 */ /* 0x000f220000100800 */
[----:B--2---:R-:W-:-:S03]  /*16da0*/  IMAD.X R15, R0, 0x1, R64, P0 ;  /* 0x00000001000f7824 */ /* 0x004fc600000e0640 */
[----:B------:R-:W2:Y:S01]  /*16db0*/  LDL R64, [R1+0x314] ;  /* 0x0003140001407983 */ /* 0x000ea20000100800 */
[----:B---3--:R-:W-:-:S03]  /*16dc0*/  IADD3 R6, P0, R5, R63, RZ ;  /* 0x0000003f05067210 */ /* 0x008fc60007f1e0ff */
[----:B------:R-:W3:Y:S04]  /*16dd0*/  LDL R63, [R1+0x2f8] ;  /* 0x0002f800013f7983 */ /* 0x000ee80000100800 */
[----:B------:R1:W-:Y:S01]  /*16de0*/  LDGSTS.E [R32+0x2b200], [R14.64], P4 ;  /* 0x2b2000000e207fae */ /* 0x0003e2000a121844 */
[C---:B----4-:R-:W-:Y:S01]  /*16df0*/  IMAD.X R13, R0.reuse, 0x1, R62, P1 ;  /* 0x00000001000d7824 */ /* 0x050fe200008e063e */
[----:B-1----:R-:W-:Y:S02]  /*16e00*/  IADD3 R14, P1, R5, R39, RZ ;  /* 0x00000027050e7210 */ /* 0x002fe40007f3e0ff */
[----:B------:R-:W4:Y:S01]  /*16e10*/  LDL R62, [R1+0x334] ;  /* 0x00033400013e7983 */ /* 0x000f220000100800 */
[----:B------:R-:W-:-:S03]  /*16e20*/  IMAD.X R7, R0, 0x1, R38, P0 ;  /* 0x0000000100077824 */ /* 0x000fc600000e0626 */
[----:B------:R-:W4:Y:S04]  /*16e30*/  LDL R39, [R1+0x318] ;  /* 0x0003180001277983 */ /* 0x000f280000100800 */
[----:B------:R-:W4:Y:S01]  /*16e40*/  LDL R38, [R1+0x150] ;  /* 0x0001500001267983 */ /* 0x000f220000100800 */
[----:B------:R-:W-:-:S03]  /*16e50*/  IMAD.X R15, R0, 0x1, R65, P1 ;  /* 0x00000001000f7824 */ /* 0x000fc600008e0641 */
[----:B------:R1:W-:Y:S04]  /*16e60*/  LDGSTS.E [R32+0x2ba00], [R12.64], P4 ;  /* 0x2ba000000c207fae */ /* 0x0003e8000a121844 */
[----:B------:R1:W-:Y:S04]  /*16e70*/  LDGSTS.E [R32+0x2c200], [R6.64], P4 ;  /* 0x2c20000006207fae */ /* 0x0003e8000a121844 */
[----:B------:R-:W4:Y:S01]  /*16e80*/  LDL R65, [R1+0x190] ;  /* 0x0001900001417983 */ /* 0x000f220000100800 */
[----:B-1----:R-:W-:-:S03]  /*16e90*/  IADD3 R12, P0, R5, R33, RZ ;  /* 0x00000021050c7210 */ /* 0x002fc60007f1e0ff */
[----:B------:R1:W-:Y:S01]  /*16ea0*/  LDGSTS.E [R32+0x2ca00], [R14.64], P4 ;  /* 0x2ca000000e207fae */ /* 0x0003e2000a121844 */
[----:B------:R-:W-:-:S03]  /*16eb0*/  IADD3 R6, P1, R5, R37, RZ ;  /* 0x0000002505067210 */ /* 0x000fc60007f3e0ff */
[----:B------:R-:W4:Y:S04]  /*16ec0*/  LDL R33, [R1+0x338] ;  /* 0x0003380001217983 */ /* 0x000f280000100800 */
[----:B------:R-:W4:Y:S01]  /*16ed0*/  LDL R37, [R1+0x154] ;  /* 0x0001540001257983 */ /* 0x000f220000100800 */
[C---:B------:R-:W-:Y:S02]  /*16ee0*/  IMAD.X R13, R0.reuse, 0x1, R36, P0 ;  /* 0x00000001000d7824 */ /* 0x040fe400000e0624 */
[C---:B------:R-:W-:Y:S01]  /*16ef0*/  IMAD.X R7, R0.reuse, 0x1, R35, P1 ;  /* 0x0000000100077824 */ /* 0x040fe200008e0623 */
[----:B-1----:R-:W-:Y:S01]  /*16f00*/  IADD3 R14, P0, R5, R34, RZ ;  /* 0x00000022050e7210 */ /* 0x002fe20007f1e0ff */
[----:B------:R-:W4:Y:S04]  /*16f10*/  LDL R36, [R1+0x1b0] ;  /* 0x0001b00001247983 */ /* 0x000f280000100800 */
[----:B------:R-:W4:Y:S04]  /*16f20*/  LDL R34, [R1+0x174] ;  /* 0x0001740001227983 */ /* 0x000f280000100800 */
[----:B------:R-:W4:Y:S04]  /*16f30*/  LDL R35, [R1+0x194] ;  /* 0x0001940001237983 */ /* 0x000f280000100800 */
[----:B------:R1:W-:Y:S01]  /*16f40*/  LDGSTS.E [R32+0x2d200], [R12.64], P4 ;  /* 0x2d2000000c207fae */ /* 0x0003e2000a121844 */
[----:B------:R-:W-:-:S03]  /*16f50*/  IMAD.X R15, R0, 0x1, R60, P0 ;  /* 0x00000001000f7824 */ /* 0x000fc600000e063c */
[----:B------:R2:W-:Y:S04]  /*16f60*/  LDGSTS.E [R32+0x2da00], [R6.64], P4 ;  /* 0x2da0000006207fae */ /* 0x0005e8000a121844 */
[----:B------:R-:W4:Y:S01]  /*16f70*/  LDL R60, [R1+0x1b4] ;  /* 0x0001b400013c7983 */ /* 0x000f220000100800 */
[----:B-1----:R-:W-:-:S03]  /*16f80*/  IADD3 R12, P1, R5, R61, RZ ;  /* 0x0000003d050c7210 */ /* 0x002fc60007f3e0ff */
[----:B------:R4:W-:Y:S04]  /*16f90*/  LDGSTS.E [R32+0x2e200], [R14.64], P4 ;  /* 0x2e2000000e207fae */ /* 0x0009e8000a121844 */
[----:B------:R-:W4:Y:S01]  /*16fa0*/  LDL R61, [R1+0x1d0] ;  /* 0x0001d000013d7983 */ /* 0x000f220000100800 */
[----:B--2---:R-:W-:-:S03]  /*16fb0*/  IADD3 R6, P0, R5, R64, RZ ;  /* 0x0000004005067210 */ /* 0x004fc60007f1e0ff */
[----:B------:R-:W2:Y:S01]  /*16fc0*/  LDL R64, [R1+0x1f0] ;  /* 0x0001f00001407983 */ /* 0x000ea20000100800 */
[----:B---3--:R-:W-:-:S03]  /*16fd0*/  IMAD.X R13, R0, 0x1, R63, P1 ;  /* 0x00000001000d7824 */ /* 0x008fc600008e063f */
[----:B------:R-:W3:Y:S04]  /*16fe0*/  LDL R63, [R1+0x1d4] ;  /* 0x0001d400013f7983 */ /* 0x000ee80000100800 */
[----:B------:R1:W-:Y:S01]  /*16ff0*/  LDGSTS.E [R32+0x2ea00], [R12.64], P4 ;  /* 0x2ea000000c207fae */ /* 0x0003e2000a121844 */
[----:B----4-:R-:W-:-:S03]  /*17000*/  IADD3 R14, P1, R5, R62, RZ ;  /* 0x0000003e050e7210 */ /* 0x010fc60007f3e0ff */
[----:B------:R-:W4:Y:S01]  /*17010*/  LDL R62, [R1+0x230] ;  /* 0x00023000013e7983 */ /* 0x000f220000100800 */
[----:B------:R-:W-:-:S03]  /*17020*/  IMAD.X R7, R0, 0x1, R39, P0 ;  /* 0x0000000100077824 */ /* 0x000fc600000e0627 */
[----:B------:R-:W4:Y:S01]  /*17030*/  LDL R39, [R1+0x210] ;  /* 0x0002100001277983 */ /* 0x000f220000100800 */
[----:B-1----:R-:W-:-:S03]  /*17040*/  IADD3 R12, P0, R5, R38, RZ ;  /* 0x00000026050c7210 */ /* 0x002fc60007f1e0ff */
[----:B------:R-:W4:Y:S04]  /*17050*/  LDL R38, [R1+0x1f4] ;  /* 0x0001f40001267983 */ /* 0x000f280000100800 */
[----:B------:R1:W-:Y:S01]  /*17060*/  LDGSTS.E [R32+0x2f200], [R6.64], P4 ;  /* 0x2f20000006207fae */ /* 0x0003e2000a121844 */
[C---:B------:R-:W-:Y:S01]  /*17070*/  IMAD.X R15, R0.reuse, 0x1, R33, P1 ;  /* 0x00000001000f7824 */ /* 0x040fe200008e0621 */
[----:B------:R-:W-:Y:S01]  /*17080*/  LOP3.LUT R33, R199, 0x40, RZ, 0x3c, !PT ;  /* 0x00000040c7217812 */ /* 0x000fe200078e3cff */
[----:B------:R-:W-:Y:S01]  /*17090*/  IMAD.X R13, R0, 0x1, R37, P0 ;  /* 0x00000001000d7824 */ /* 0x000fe200000e0625 */
[----:B-1----:R-:W-:Y:S01]  /*170a0*/  IADD3 R6, P1, R5, R66, RZ ;  /* 0x0000004205067210 */ /* 0x002fe20007f3e0ff */
[----:B------:R-:W4:Y:S02]  /*170b0*/  LDL R37, [R1+0x214] ;  /* 0x0002140001257983 */ /* 0x000f240000100800 */
[----:B------:R-:W-:-:S02]  /*170c0*/  IMAD R33, R197, 0x8000, R33 ;  /* 0x00008000c5217824 */ /* 0x000fc400078e0221 */
[----:B------:R1:W-:Y:S01]  /*170d0*/  LDGSTS.E [R32+0x2fa00], [R14.64], P4 ;  /* 0x2fa000000e207fae */ /* 0x0003e2000a121844 */
[----:B------:R-:W-:-:S03]  /*170e0*/  IMAD.X R7, R0, 0x1, R34, P1 ;  /* 0x0000000100077824 */ /* 0x000fc600008e0622 */
[----:B------:R1:W-:Y:S04]  /*170f0*/  LDGSTS.E [R33+0x28400], [R12.64], P4 ;  /* 0x284000000c217fae */ /* 0x0003e8000a121844 */
[----:B------:R-:W4:Y:S01]  /*17100*/  LDL R34, [R1+0x234] ;  /* 0x0002340001227983 */ /* 0x000f220000100800 */
[----:B-1----:R-:W-:-:S03]  /*17110*/  IADD3 R14, P0, R5, R65, RZ ;  /* 0x00000041050e7210 */ /* 0x002fc60007f1e0ff */
[----:B------:R-:W4:Y:S01]  /*17120*/  LDL R32, [R1+0x250] ;  /* 0x0002500001207983 */ /* 0x000f220000100800 */
[----:B------:R-:W-:Y:S01]  /*17130*/  IADD3 R12, P1, R5, R36, RZ ;  /* 0x00000024050c7210 */ /* 0x000fe20007f3e0ff */
[C---:B------:R-:W-:Y:S02]  /*17140*/  IMAD.X R15, R0.reuse, 0x1, R35, P0 ;  /* 0x00000001000f7824 */ /* 0x040fe400000e0623 */
        /* <DEDUP_REMOVED lines=8> */
[----:B------:R-:W4:Y:S04]  /*171d0*/  LDL R61, [R1+0x29c] ;  /* 0x00029c00013d7983 */ /* 0x000f280000100800 */
[----:B------:R-:W4:Y:S04]  /*171e0*/  LDL R66, [R1+0x2fc] ;  /* 0x0002fc0001427983 */ /* 0x000f280000100800 */
        /* <DEDUP_REMOVED lines=9> */
[----:B------:R-:W2:Y:S01]  /*17280*/  LDL R38, [R1+0x2c0] ;  /* 0x0002c00001267983 */ /* 0x000ea20000100800 */
[----:B-1----:R-:W-:-:S03]  /*17290*/  IADD3 R6, P1, R5, R62, RZ ;  /* 0x0000003e05067210 */ /* 0x002fc60007f3e0ff */
[----:B------:R1:W-:Y:S04]  /*172a0*/  LDGSTS.E [R33+0x2ac00], [R14.64], P4 ;  /* 0x2ac000000e217fae */ /* 0x0003e8000a121844 */
[----:B------:R-:W3:Y:S01]  /*172b0*/  LDL R62, [R1+0x158] ;  /* 0x00015800013e7983 */ /* 0x000ee20000100800 */
[----:B------:R-:W-:-:S03]  /*172c0*/  IMAD.X R13, R0, 0x1, R37, P0 ;  /* 0x00000001000d7824 */ /* 0x000fc600000e0625 */
[----:B------:R-:W3:Y:S04]  /*172d0*/  LDL R37, [R1+0x300] ;  /* 0x0003000001257983 */ /* 0x000ee80000100800 */
[----:B------:R1:W-:Y:S01]  /*172e0*/  LDGSTS.E [R33+0x2b400], [R12.64], P4 ;  /* 0x2b4000000c217fae */ /* 0x0003e2000a121844 */
[----:B------:R-:W-:-:S03]  /*172f0*/  IMAD.X R7, R0, 0x1, R34, P1 ;  /* 0x0000000100077824 */ /* 0x000fc600008e0622 */
[----:B------:R-:W3:Y:S01]  /*17300*/  LDL R34, [R1+0x340] ;  /* 0x0003400001227983 */ /* 0x000ee20000100800 */
[----:B-1----:R-:W-:-:S03]  /*17310*/  IADD3 R14, P0, R5, R32, RZ ;  /* 0x00000020050e7210 */ /* 0x002fc60007f1e0ff */
[----:B------:R1:W-:Y:S04]  /*17320*/  LDGSTS.E [R33+0x2bc00], [R6.64], P4 ;  /* 0x2bc0000006217fae */ /* 0x0003e8000a121844 */
[----:B------:R-:W3:Y:S01]  /*17330*/  LDL R32, [R1+0x33c] ;  /* 0x00033c0001207983 */ /* 0x000ee20000100800 */
[----:B------:R-:W-:Y:S01]  /*17340*/  IADD3 R12, P1, R5, R36, RZ ;  /* 0x00000024050c7210 */ /* 0x000fe20007f3e0ff */
[C---:B------:R-:W-:Y:S02]  /*17350*/  IMAD.X R15, R0.reuse, 0x1, R35, P0 ;  /* 0x00000001000f7824 */ /* 0x040fe400000e0623 */
[----:B------:R-:W3:Y:S04]  /*17360*/  LDL R36, [R1+0x178] ;  /* 0x0001780001247983 */ /* 0x000ee80000100800 */
[----:B------:R-:W3:Y:S04]  /*17370*/  LDL R35, [R1+0x15c] ;  /* 0x00015c0001237983 */ /* 0x000ee80000100800 */
[----:B------:R1:W-:Y:S01]  /*17380*/  LDGSTS.E [R33+0x2c400], [R14.64], P4 ;  /* 0x2c4000000e217fae */ /* 0x0003e2000a121844 */
[----:B------:R-:W-:-:S03]  /*17390*/  IMAD.X R13, R0, 0x1, R60, P1 ;  /* 0x00000001000d7824 */ /* 0x000fc600008e063c */
[----:B------:R-:W3:Y:S04]  /*173a0*/  LDL R60, [R1+0x17c] ;  /* 0x00017c00013c7983 */ /* 0x000ee80000100800 */
[----:B------:R4:W-:Y:S01]  /*173b0*/  LDGSTS.E [R33+0x2cc00], [R12.64], P4 ;  /* 0x2cc000000c217fae */ /* 0x0009e2000a121844 */
[C---:B-1----:R-:W-:Y:S02]  /*173c0*/  IADD3 R6, P0, R5.reuse, R61, RZ ;  /* 0x0000003d05067210 */ /* 0x042fe40007f1e0ff */
[----:B------:R-:W-:Y:S01]  /*173d0*/  IADD3 R14, P1, R5, R68, RZ ;  /* 0x00000044050e7210 */ /* 0x000fe20007f3e0ff */
[----:B------:R-:W3:Y:S02]  /*173e0*/  LDL R61, [R1+0x198] ;  /* 0x00019800013d7983 */ /* 0x000ee40000100800 */
[----:B------:R-:W-:-:S02]  /*173f0*/  IMAD.X R7, R0, 0x1, R67, P0 ;  /* 0x0000000100077824 */ /* 0x000fc400000e0643 */
[----:B------:R-:W3:Y:S04]  /*17400*/  LDL R68, [R1+0x23c] ;  /* 0x00023c0001447983 */ /* 0x000ee80000100800 */
[----:B------:R1:W-:Y:S04]  /*17410*/  LDGSTS.E [R33+0x2d400], [R6.64], P4 ;  /* 0x2d40000006217fae */ /* 0x0003e8000a121844 */
[----:B------:R-:W3:Y:S01]  /*17420*/  LDL R67, [R1+0x284] ;  /* 0x0002840001437983 */ /* 0x000ee20000100800 */
[----:B----4-:R-:W-:-:S03]  /*17430*/  IADD3 R12, P0, R5, R39, RZ ;  /* 0x00000027050c7210 */ /* 0x010fc60007f1e0ff */
[----:B------:R-:W4:Y:S01]  /*17440*/  LDL R39, [R1+0x1b8] ;  /* 0x0001b80001277983 */ /* 0x000f220000100800 */
[C---:B--2---:R-:W-:Y:S01]  /*17450*/  IMAD.X R15, R0.reuse, 0x1, R38, P1 ;  /* 0x00000001000f7824 */ /* 0x044fe200008e0626 */
[C---:B-1----:R-:W-:Y:S01]  /*17460*/  IADD3 R6, P1, R5.reuse, R66, RZ ;  /* 0x0000004205067210 */ /* 0x042fe20007f3e0ff */
[----:B------:R-:W-:Y:S01]  /*17470*/  IMAD.X R13, R0, 0x1, R65, P0 ;  /* 0x00000001000d7824 */ /* 0x000fe200000e0641 */
[----:B------:R-:W2:Y:S04]  /*17480*/  LDL R38, [R1+0x19c] ;  /* 0x00019c0001267983 */ /* 0x000ea80000100800 */
[----:B------:R1:W-:Y:S04]  /*17490*/  LDGSTS.E [R33+0x2dc00], [R14.64], P4 ;  /* 0x2dc000000e217fae */ /* 0x0003e8000a121844 */
[----:B------:R3:W-:Y:S04]  /*174a0*/  LDGSTS.E [R33+0x2e400], [R12.64], P4 ;  /* 0x2e4000000c217fae */ /* 0x0007e8000a121844 */
[----:B------:R-:W2:Y:S01]  /*174b0*/  LDL R66, [R1+0x25c] ;  /* 0x00025c0001427983 */ /* 0x000ea20000100800 */
[----:B-1----:R-:W-:-:S03]  /*174c0*/  IADD3 R14, P0, R5, R64, RZ ;  /* 0x00000040050e7210 */ /* 0x002fc60007f1e0ff */
[----:B------:R-:W2:Y:S01]  /*174d0*/  LDL R65, [R1+0x2a4] ;  /* 0x0002a40001417983 */ /* 0x000ea20000100800 */
[----:B---3--:R-:W-:-:S03]  /*174e0*/  IMAD.X R7, R0, 0x1, R37, P1 ;  /* 0x0000000100077824 */ /* 0x008fc600008e0625 */
[----:B------:R-:W3:Y:S01]  /*174f0*/  LDL R64, [R1+0x288] ;  /* 0x0002880001407983 */ /* 0x000ee20000100800 */
[----:B------:R-:W-:-:S03]  /*17500*/  IMAD.X R15, R0, 0x1, R63, P0 ;  /* 0x00000001000f7824 */ /* 0x000fc600000e063f */
[----:B------:R1:W-:Y:S04]  /*17510*/  LDGSTS.E [R33+0x2ec00], [R6.64], P4 ;  /* 0x2ec0000006217fae */ /* 0x0003e8000a121844 */
[----:B------:R-:W3:Y:S04]  /*17520*/  LDL R37, [R1+0x1d8] ;  /* 0x0001d80001257983 */ /* 0x000ee80000100800 */
[----:B------:R1:W-:Y:S02]  /*17530*/  LDGSTS.E [R33+0x2f400], [R14.64], P4 ;  /* 0x2f4000000e217fae */ /* 0x0003e4000a121844 */
[----:B-1----:R-:W-:-:S02]  /*17540*/  IADD3 R6, P0, R5, R62, RZ ;  /* 0x0000003e05067210 */ /* 0x002fc40007f1e0ff */
[----:B------:R-:W3:Y:S01]  /*17550*/  LDL R63, [R1+0x2c4] ;  /* 0x0002c400013f7983 */ /* 0x000ee20000100800 */
[----:B------:R-:W-:-:S03]  /*17560*/  IADD3 R12, P1, R5, R32, RZ ;  /* 0x00000020050c7210 */ /* 0x000fc60007f3e0ff */
[----:B------:R-:W3:Y:S02]  /*17570*/  LDL R32, [R1+0x1bc] ;  /* 0x0001bc0001207983 */ /* 0x000ee40000100800 */
[C---:B------:R-:W-:Y:S01]  /*17580*/  IMAD.X R13, R0.reuse, 0x1, R34, P1 ;  /* 0x00000001000d7824 */ /* 0x040fe200008e0622 */
[----:B------:R-:W-:Y:S01]  /*17590*/  IADD3 R14, P1, R5, R36, RZ ;  /* 0x00000024050e7210 */ /* 0x000fe20007f3e0ff */
[----:B------:R-:W3:Y:S01]  /*175a0*/  LDL R62, [R1+0x2a8] ;  /* 0x0002a800013e7983 */ /* 0x000ee20000100800 */
[----:B------:R-:W-:-:S03]  /*175b0*/  IMAD.X R7, R0, 0x1, R35, P0 ;  /* 0x0000000100077824 */ /* 0x000fc600000e0623 */
[----:B------:R-:W3:Y:S04]  /*175c0*/  LDL R36, [R1+0x1f8] ;  /* 0x0001f80001247983 */ /* 0x000ee80000100800 */
[----:B------:R-:W3:Y:S01]  /*175d0*/  LDL R35, [R1+0x1dc] ;  /* 0x0001dc0001237983 */ /* 0x000ee20000100800 */
[----:B------:R-:W-:Y:S01]  /*175e0*/  LOP3.LUT R34, R199, 0x60, RZ, 0x3c, !PT ;  /* 0x00000060c7227812 */ /* 0x000fe200078e3cff */
[----:B------:R-:W-:Y:S02]  /*175f0*/  IMAD.X R15, R0, 0x1, R60, P1 ;  /* 0x00000001000f7824 */ /* 0x000fe400008e063c */
[----:B------:R1:W-:Y:S02]  /*17600*/  LDGSTS.E [R33+0x2fc00], [R12.64], P4 ;  /* 0x2fc000000c217fae */ /* 0x0003e4000a121844 */
[----:B------:R-:W-:-:S02]  /*17610*/  IMAD R34, R197, 0x8000, R34 ;  /* 0x00008000c5227824 */ /* 0x000fc400078e0222 */
[----:B------:R-:W3:Y:S04]  /*17620*/  LDL R60, [R1+0x324] ;  /* 0x00032400013c7983 */ /* 0x000ee80000100800 */
[----:B------:R4:W-:Y:S01]  /*17630*/  LDGSTS.E [R34+0x28600], [R6.64], P4 ;  /* 0x2860000006227fae */ /* 0x0009e2000a121844 */
[----:B-1----:R-:W-:-:S03]  /*17640*/  IADD3 R12, P0, R5, R61, RZ ;  /* 0x0000003d050c7210 */ /* 0x002fc60007f1e0ff */
[----:B------:R-:W3:Y:S04]  /*17650*/  LDL R33, [R1+0x2c8] ;  /* 0x0002c80001217983 */ /* 0x000ee80000100800 */
[----:B------:R-:W3:Y:S04]  /*17660*/  LDL R61, [R1+0x2e4] ;  /* 0x0002e400013d7983 */ /* 0x000ee80000100800 */
[----:B------:R3:W-:Y:S01]  /*17670*/  LDGSTS.E [R34+0x28e00], [R14.64], P4 ;  /* 0x28e000000e227fae */ /* 0x0007e2000a121844 */
[----:B----4-:R-:W-:-:S03]  /*17680*/  IADD3 R6, P1, R5, R39, RZ ;  /* 0x0000002705067210 */ /* 0x010fc60007f3e0ff */
[----:B------:R-:W4:Y:S01]  /*17690*/  LDL R39, [R1+0x2e8] ;  /* 0x0002e80001277983 */ /* 0x000f220000100800 */
[----:B--2---:R-:W-:-:S03]  /*176a0*/  IMAD.X R13, R0, 0x1, R38, P0 ;  /* 0x00000001000d7824 */ /* 0x004fc600000e0626 */
[----:B------:R-:W2:Y:S04]  /*176b0*/  LDL R38, [R1+0x344] ;  /* 0x0003440001267983 */ /* 0x000ea80000100800 */
[----:B------:R1:W-:Y:S01]  /*176c0*/  LDGSTS.E [R34+0x29600], [R12.64], P4 ;  /* 0x296000000c227fae */ /* 0x0003e2000a121844 */
[----:B---3--:R-:W-:-:S03]  /*176d0*/  IADD3 R14, P0, R5, R37, RZ ;  /* 0x00000025050e7210 */ /* 0x008fc60007f1e0ff */
[----:B------:R-:W3:Y:S01]  /*176e0*/  LDL R37, [R1+0x308] ;  /* 0x0003080001257983 */ /* 0x000ee20000100800 */
[----:B------:R-:W-:-:S03]  /*176f0*/  IMAD.X R7, R0, 0x1, R32, P1 ;  /* 0x0000000100077824 */ /* 0x000fc600008e0620 */
[----:B------:R-:W3:Y:S04]  /*17700*/  LDL R32, [R1+0x304] ;  /* 0x0003040001207983 */ /* 0x000ee80000100800 */
[----:B------:R1:W-:Y:S02]  /*17710*/  LDGSTS.E [R34+0x29e00], [R6.64], P4 ;  /* 0x29e0000006227fae */ /* 0x0003e4000a121844 */
[----:B-1----:R-:W-:Y:S02]  /*17720*/  IADD3 R12, P1, R5, R36, RZ ;  /* 0x00000024050c7210 */ /* 0x002fe40007f3e0ff */
[----:B------:R-:W3:Y:S01]  /*17730*/  LDL R36, [R1+0x328] ;  /* 0x0003280001247983 */ /* 0x000ee20000100800 */
[----:B------:R-:W-:-:S03]  /*17740*/  IMAD.X R15, R0, 0x1, R35, P0 ;  /* 0x00000001000f7824 */ /* 0x000fc600000e0623 */
[----:B------:R-:W3:Y:S01]  /*17750*/  LDL R35, [R1+0x348] ;  /* 0x0003480001237983 */ /* 0x000ee20000100800 */
[C---:B------:R-:W-:Y:S01]  /*17760*/  IMAD.X R13, R0.reuse, 0x1, R80, P1 ;  /* 0x00000001000d7824 */ /* 0x040fe200008e0650 */
[C---:B------:R-:W-:Y:S02]  /*17770*/  IADD3 R6, P0, R5.reuse, R81, RZ ;  /* 0x0000005105067210 */ /* 0x040fe40007f1e0ff */
[----:B------:R1:W-:Y:S03]  /*17780*/  LDGSTS.E [R34+0x2a600], [R14.64], P4 ;  /* 0x2a6000000e227fae */ /* 0x0003e6000a121844 */
[----:B------:R-:W-:Y:S01]  /*17790*/  IMAD.X R7, R0, 0x1, R70, P0 ;  /* 0x0000000100077824 */ /* 0x000fe200000e0646 */
[----:B------:R1:W-:Y:S04]  /*177a0*/  LDGSTS.E [R34+0x2ae00], [R12.64], P4 ;  /* 0x2ae000000c227fae */ /* 0x0003e8000a121844 */
[----:B------:R1:W-:Y:S02]  /*177b0*/  LDGSTS.E [R34+0x2b600], [R6.64], P4 ;  /* 0x2b60000006227fae */ /* 0x0003e4000a121844 */
[----:B-1----:R-:W-:-:S02]  /*177c0*/  IADD3 R14, P1, R5, R71, RZ ;  /* 0x00000047050e7210 */ /* 0x002fc40007f3e0ff */
[----:B------:R-:W-:-:S03]  /*177d0*/  IADD3 R12, P0, R5, R69, RZ ;  /* 0x00000045050c7210 */ /* 0x000fc60007f1e0ff */
[C---:B------:R-:W-:Y:S01]  /*177e0*/  IMAD.X R15, R0.reuse, 0x1, R68, P1 ;  /* 0x00000001000f7824 */ /* 0x040fe200008e0644 */
[----:B------:R-:W-:Y:S01]  /*177f0*/  IADD3 R6, P1, R5, R67, RZ ;  /* 0x0000004305067210 */ /* 0x000fe20007f3e0ff */
[----:B------:R-:W-:-:S03]  /*17800*/  IMAD.X R13, R0, 0x1, R66, P0 ;  /* 0x00000001000d7824 */ /* 0x000fc600000e0642 */
[----:B------:R1:W-:Y:S01]  /*17810*/  LDGSTS.E [R34+0x2be00], [R14.64], P4 ;  /* 0x2be000000e227fae */ /* 0x0003e2000a121844 */
[----:B------:R-:W-:-:S03]  /*17820*/  IMAD.X R7, R0, 0x1, R64, P1 ;  /* 0x0000000100077824 */ /* 0x000fc600008e0640 */
[----:B------:R1:W-:Y:S04]  /*17830*/  LDGSTS.E [R34+0x2c600], [R12.64], P4 ;  /* 0x2c6000000c227fae */ /* 0x0003e8000a121844 */
[----:B------:R1:W-:Y:S02]  /*17840*/  LDGSTS.E [R34+0x2ce00], [R6.64], P4 ;  /* 0x2ce0000006227fae */ /* 0x0003e4000a121844 */
[C---:B-1----:R-:W-:Y:S02]  /*17850*/  IADD3 R14, P0, R5.reuse, R65, RZ ;  /* 0x00000041050e7210 */ /* 0x042fe40007f1e0ff */
[----:B------:R-:W-:-:S03]  /*17860*/  IADD3 R12, P1, R5, R63, RZ ;  /* 0x0000003f050c7210 */ /* 0x000fc60007f3e0ff */
[C---:B------:R-:W-:Y:S01]  /*17870*/  IMAD.X R15, R0.reuse, 0x1, R62, P0 ;  /* 0x00000001000f7824 */ /* 0x040fe200000e063e */
[----:B------:R-:W-:Y:S01]  /*17880*/  IADD3 R6, P0, R5, R61, RZ ;  /* 0x0000003d05067210 */ /* 0x000fe20007f1e0ff */
[----:B------:R-:W-:-:S03]  /*17890*/  IMAD.X R13, R0, 0x1, R33, P1 ;  /* 0x00000001000d7824 */ /* 0x000fc600008e0621 */
[----:B------:R1:W-:Y:S01]  /*178a0*/  LDGSTS.E [R34+0x2d600], [R14.64], P4 ;  /* 0x2d6000000e227fae */ /* 0x0003e2000a121844 */
[----:B------:R-:W-:-:S03]  /*178b0*/  IMAD.MOV.U32 R196, RZ, RZ, c[0x0][0x188] ;  /* 0x00006200ffc47624 */ /* 0x000fc600078e00ff */
[----:B------:R2:W-:Y:S01]  /*178c0*/  LDGSTS.E [R34+0x2de00], [R12.64], P4 ;  /* 0x2de000000c227fae */ /* 0x0005e2000a121844 */
[----:B------:R-:W-:Y:S01]  /*178d0*/  IADD3 R201, R201, 0x1, RZ ;  /* 0x00000001c9c97810 */ /* 0x000fe20007ffe0ff */
[----:B------:R-:W-:Y:S01]  /*178e0*/  IMAD.MOV.U32 R195, RZ, RZ, c[0x0][0x18c] ;  /* 0x00006300ffc37624 */ /* 0x000fe200078e00ff */
[----:B-1----:R-:W-:-:S03]  /*178f0*/  IADD3 R14, P2, R5, R60, RZ ;  /* 0x0000003c050e7210 */ /* 0x002fc60007f5e0ff */
[----:B------:R-:W-:-:S05]  /*17900*/  IMAD.SHL.U32 R195, R195, 0x40, RZ ;  /* 0x00000040c3c37824 */ /* 0x000fca00078e00ff */
[----:B------:R-:W-:Y:S01]  /*17910*/  SHF.R.S32.HI R195, RZ, 0x1f, R195 ;  /* 0x0000001fffc37819 */ /* 0x000fe200000114c3 */
[----:B------:R-:W-:Y:S01]  /*17920*/  HMMA.1688.F32.TF32 R128, R188, R74, R128 ;  /* 0x0000004abc80723c */ /* 0x000fe20000081080 */
[----:B------:R-:W-:-:S07]  /*17930*/  IADD3 R4, R4, -0x40, RZ ;  /* 0xffffffc004047810 */ /* 0x000fce0007ffe0ff */
[-C--:B------:R-:W-:Y:S08]  /*17940*/  HMMA.1688.F32.TF32 R104, R152, R74.reuse, R104 ;  /* 0x0000004a9868723c */ /* 0x080ff00000081068 */
[----:B------:R-:W-:Y:S01]  /*17950*/  HMMA.1688.F32.TF32 R72, R144, R74, R180 ;  /* 0x0000004a9048723c */ /* 0x000fe200000810b4 */
[----:B----4-:R-:W-:Y:S01]  /*17960*/  IMAD.X R7, R0, 0x1, R39, P0 ;  /* 0x0000000100077824 */ /* 0x010fe200000e0627 */
[----:B--2---:R-:W-:-:S04]  /*17970*/  IADD3 R12, P0, R5, R38, RZ ;  /* 0x00000026050c7210 */ /* 0x004fc80007f1e0ff */
[----:B------:R1:W-:Y:S01]  /*17980*/  LDGSTS.E [R34+0x2e600], [R6.64], P4 ;  /* 0x2e60000006227fae */ /* 0x0003e2000a121844 */
[----:B---3--:R-:W-:Y:S01]  /*17990*/  IADD3 R32, P1, R5, R32, RZ ;  /* 0x0000002005207210 */ /* 0x008fe20007f3e0ff */
[C---:B------:R-:W-:Y:S02]  /*179a0*/  IMAD.X R15, R0.reuse, 0x1, R36, P2 ;  /* 0x00000001000f7824 */ /* 0x040fe400010e0624 */
[----:B------:R-:W-:Y:S02]  /*179b0*/  IMAD.MOV.U32 R36, RZ, RZ, c[0x0][0x18c] ;  /* 0x00006300ff247624 */ /* 0x000fe400078e00ff */
[----:B------:R-:W-:Y:S01]  /*179c0*/  IMAD.X R13, R0, 0x1, R35, P0 ;  /* 0x00000001000d7824 */ /* 0x000fe200000e0623 */
[----:B------:R-:W-:Y:S01]  /*179d0*/  ISETP.NE.U32.AND P0, PT, R203, R201, PT ;  /* 0x000000c9cb00720c */ /* 0x000fe20003f05070 */
[C---:B------:R-:W-:Y:S02]  /*179e0*/  IMAD.SHL.U32 R35, R196.reuse, 0x40, RZ ;  /* 0x00000040c4237824 */ /* 0x040fe400078e00ff */
[----:B------:R-:W-:-:S02]  /*179f0*/  IMAD.SHL.U32 R196, R196, 0x40, RZ ;  /* 0x00000040c4c47824 */ /* 0x000fc400078e00ff */
[----:B------:R-:W-:Y:S02]  /*17a00*/  IMAD.X R33, R0, 0x1, R37, P1 ;  /* 0x0000000100217824 */ /* 0x000fe400008e0625 */
[----:B------:R-:W-:Y:S01]  /*17a10*/  IMAD.SHL.U32 R36, R36, 0x40, RZ ;  /* 0x0000004024247824 */ /* 0x000fe200078e00ff */
[----:B------:R-:W-:Y:S02]  /*17a20*/  SHF.R.S32.HI R196, RZ, 0x1f, R196 ;  /* 0x0000001fffc47819 */ /* 0x000fe400000114c4 */
[----:B------:R1:W-:Y:S01]  /*17a30*/  LDGSTS.E [R34+0x2ee00], [R32.64], P4 ;  /* 0x2ee0000020227fae */ /* 0x0003e2000a121844 */
[----:B------:R-:W-:Y:S02]  /*17a40*/  LEA R3, P2, R35, R3, 0x2 ;  /* 0x0000000323037211 */ /* 0x000fe400078410ff */
[C---:B------:R-:W-:Y:S01]  /*17a50*/  LEA R5, P1, R36.reuse, R5, 0x2 ;  /* 0x0000000524057211 */ /* 0x040fe200078210ff */
[----:B------:R1:W-:Y:S01]  /*17a60*/  LDGSTS.E [R34+0x2f600], [R14.64], P4 ;  /* 0x2f6000000e227fae */ /* 0x0003e2000a121844 */
[----:B------:R-:W-:-:S02]  /*17a70*/  SHF.L.U64.HI R36, R36, 0x2, R195 ;  /* 0x0000000224247819 */ /* 0x000fc400000102c3 */
[----:B------:R-:W-:Y:S01]  /*17a80*/  SHF.L.U64.HI R35, R35, 0x2, R196 ;  /* 0x0000000223237819 */ /* 0x000fe200000102c4 */
[----:B------:R1:W-:Y:S04]  /*17a90*/  LDGSTS.E [R34+0x2fe00], [R12.64], P4 ;  /* 0x2fe000000c227fae */ /* 0x0003e8000a121844 */
[----:B------:R-:W0:Y:S01]  /*17aa0*/  LDGDEPBAR ;  /* 0x00000000000079af */ /* 0x000e220000000000 */
[----:B------:R-:W-:Y:S02]  /*17ab0*/  IMAD.X R0, R0, 0x1, R36, P1 ;  /* 0x0000000100007824 */ /* 0x000fe400008e0624 */
[----:B------:R-:W-:Y:S01]  /*17ac0*/  IMAD.X R2, R2, 0x1, R35, P2 ;  /* 0x0000000102027824 */ /* 0x000fe200010e0623 */
[----:B------:R-:W-:Y:S01]  /*17ad0*/  @!P0 CALL.REL.NOINC `(.L_x_1) ;  /* 0x0000001000008944 */ /* 0x000fe20003c00000 */
[----:B------:R-:W-:Y:S05]  /*17ae0*/  BRA `(.L_x_2) ;  /* 0xffffad1000007947 */ /* 0x000fea000383ffff */
.L_x_1:
[----:B-1----:R-:W2:Y:S01]  /*17af0*/  LDL.LU R6, [R1+0x34c] ;  /* 0x00034c0001067983 */ /* 0x002ea20000300800 */
[----:B------:R-:W-:-:S04]  /*17b00*/  DEPBAR.LE SB0, 0x0 ;  /* 0x000080000000791a */ /* 0x000fc80000000000 */
[----:B------:R-:W3:Y:S04]  /*17b10*/  LDL.LU R145, [R1+0x41c] ;  /* 0x00041c0001917983 */ /* 0x000ee80000300800 */
[----:B------:R-:W1:Y:S01]  /*17b20*/  S2R R7, SR_TID.X ;  /* 0x0000000000077919 */ /* 0x000e620000002100 */
[C---:B------:R-:W-:Y:S02]  /*17b30*/  IADD3 R2, R200.reuse, 0x2, RZ ;  /* 0x00000002c8027810 */ /* 0x040fe40007ffe0ff */
[C---:B------:R-:W-:Y:S02]  /*17b40*/  IADD3 R4, R200.reuse, 0x1, RZ ;  /* 0x00000001c8047810 */ /* 0x040fe40007ffe0ff */
[----:B------:R-:W-:Y:S01]  /*17b50*/  IADD3 R5, R200, 0x3, RZ ;  /* 0x00000003c8057810 */ /* 0x000fe20007ffe0ff */
[----:B-1----:R-:W-:-:S02]  /*17b60*/  IMAD.SHL.U32 R0, R7, 0x200, RZ ;  /* 0x0000020007007824 */ /* 0x002fc400078e00ff */
[----:B------:R-:W-:-:S03]  /*17b70*/  IMAD.SHL.U32 R3, R7, 0x20, RZ ;  /* 0x0000002007037824 */ /* 0x000fc600078e00ff */
[----:B------:R-:W-:-:S04]  /*17b80*/  LOP3.LUT R0, R0, 0x3000, RZ, 0xc0, !PT ;  /* 0x0000300000007812 */ /* 0x000fc800078ec0ff */
[----:B------:R-:W-:Y:S01]  /*17b90*/  LOP3.LUT R3, R0, 0x60, R3, 0xf8, !PT ;  /* 0x0000006000037812 */ /* 0x000fe200078ef803 */
[----:B------:R-:W-:-:S05]  /*17ba0*/  IMAD.SHL.U32 R0, R7, 0x4, RZ ;  /* 0x0000000407007824 */ /* 0x000fca00078e00ff */
[----:B------:R-:W-:Y:S01]  /*17bb0*/  LOP3.LUT R3, R3, 0x170, R0, 0x78, !PT ;  /* 0x0000017003037812 */ /* 0x000fe200078e7800 */
[----:B------:R-:W-:Y:S02]  /*17bc0*/  IMAD.MOV.U32 R14, RZ, RZ, R104 ;  /* 0x000000ffff0e7224 */ /* 0x000fe400078e0068 */
[----:B------:R-:W-:Y:S02]  /*17bd0*/  IMAD.MOV.U32 R15, RZ, RZ, R105 ;  /* 0x000000ffff0f7224 */ /* 0x000fe400078e0069 */
[----:B------:R-:W-:Y:S02]  /*17be0*/  IMAD.MOV.U32 R34, RZ, RZ, R52 ;  /* 0x000000ffff227224 */ /* 0x000fe400078e0034 */
[----:B------:R-:W-:Y:S02]  /*17bf0*/  IMAD.MOV.U32 R35, RZ, RZ, R53 ;  /* 0x000000ffff237224 */ /* 0x000fe400078e0035 */
[----:B------:R-:W-:Y:S02]  /*17c00*/  IMAD.MOV.U32 R12, RZ, RZ, R108 ;  /* 0x000000ffff0c7224 */ /* 0x000fe400078e006c */
[----:B------:R-:W-:-:S02]  /*17c10*/  IMAD.MOV.U32 R13, RZ, RZ, R109 ;  /* 0x000000ffff0d7224 */ /* 0x000fc400078e006d */
        /* <DEDUP_REMOVED lines=35> */
[----:B------:R-:W-:Y:S01]  /*17e50*/  IMAD.MOV.U32 R21, RZ, RZ, R27 ;  /* 0x000000ffff157224 */ /* 0x000fe200078e001b */
[----:B------:R-:W-:Y:S01]  /*17e60*/  BAR.SYNC.DEFER_BLOCKING 0x0 ;  /* 0x0000000000007b1d */ /* 0x000fe20000010000 */
[----:B---3--:R-:W-:-:S04]  /*17e70*/  ISETP.GE.AND P0, PT, R145, c[0x0][0x178], PT ;  /* 0x00005e0091007a0c */ /* 0x008fc80003f06270 */
[----:B------:R-:W-:Y:S01]  /*17e80*/  ISETP.LT.AND P1, PT, R2, c[0x0][0x17c], !P0 ;  /* 0x00005f0002007a0c */ /* 0x000fe20004721270 */
[C---:B------:R-:W-:Y:S01]  /*17e90*/  IMAD.SHL.U32 R2, R7.reuse, 0x800, RZ ;  /* 0x0000080007027824 */ /* 0x040fe200078e00ff */
[----:B------:R-:W-:Y:S02]  /*17ea0*/  ISETP.LT.AND P5, PT, R4, c[0x0][0x17c], !P0 ;  /* 0x00005f0004007a0c */ /* 0x000fe400047a1270 */
[----:B------:R-:W-:Y:S02]  /*17eb0*/  LOP3.LUT R7, R7, 0x7f, RZ, 0xc0, !PT ;  /* 0x0000007f07077812 */ /* 0x000fe400078ec0ff */
[----:B------:R-:W-:Y:S02]  /*17ec0*/  LOP3.LUT R2, R2, 0x3000, RZ, 0xc0, !PT ;  /* 0x0000300002027812 */ /* 0x000fe400078ec0ff */
[----:B------:R-:W-:Y:S01]  /*17ed0*/  IADD3 R4, R200, 0x4, RZ ;  /* 0x00000004c8047810 */ /* 0x000fe20007ffe0ff */
[----:B--2---:R-:W-:Y:S01]  /*17ee0*/  IMAD.IADD R144, R3, 0x1, R6 ;  /* 0x0000000103907824 */ /* 0x004fe200078e0206 */
[----:B------:R-:W-:Y:S01]  /*17ef0*/  ISETP.LT.AND P4, PT, R5, c[0x0][0x17c], !P0 ;  /* 0x00005f0005007a0c */ /* 0x000fe20004781270 */
[----:B------:R-:W-:Y:S01]  /*17f00*/  IMAD R0, R7, 0x10, R2 ;  /* 0x0000001007007824 */ /* 0x000fe200078e0202 */
[----:B------:R-:W-:Y:S01]  /*17f10*/  ISETP.LT.AND P2, PT, R4, c[0x0][0x17c], !P0 ;  /* 0x00005f0004007a0c */ /* 0x000fe20004741270 */
[----:B------:R-:W-:-:S02]  /*17f20*/  IMAD.MOV.U32 R4, RZ, RZ, R132 ;  /* 0x000000ffff047224 */ /* 0x000fc400078e0084 */
[----:B------:R-:W-:Y:S02]  /*17f30*/  IMAD.MOV.U32 R5, RZ, RZ, R133 ;  /* 0x000000ffff057224 */ /* 0x000fe400078e0085 */
[----:B------:R-:W-:Y:S02]  /*17f40*/  IMAD.MOV.U32 R6, RZ, RZ, R128 ;  /* 0x000000ffff067224 */ /* 0x000fe400078e0080 */
[----:B------:R-:W-:Y:S02]  /*17f50*/  IMAD.MOV.U32 R7, RZ, RZ, R129 ;  /* 0x000000ffff077224 */ /* 0x000fe400078e0081 */
[----:B------:R-:W-:-:S03]  /*17f60*/  IMAD.MOV.U32 R128, RZ, RZ, R134 ;  /* 0x000000ffff807224 */ /* 0x000fc600078e0086 */
[----:B------:R1:W-:Y:S01]  /*17f70*/  STS.128 [R144], R4 ;  /* 0x0000000490007388 */ /* 0x0003e20000000c00 */
[----:B------:R-:W-:-:S03]  /*17f80*/  IMAD.MOV.U32 R129, RZ, RZ, R135 ;  /* 0x000000ffff817224 */ /* 0x000fc600078e0087 */
[----:B------:R-:W-:Y:S04]  /*17f90*/  STS.128 [R144+0x200], R12 ;  /* 0x0002000c90007388 */ /* 0x000fe80000000c00 */
[----:B------:R-:W-:Y:S01]  /*17fa0*/  STS.128 [R144+0x80], R128 ;  /* 0x0000808090007388 */ /* 0x000fe20000000c00 */
[----:B-1----:R-:W-:Y:S02]  /*17fb0*/  IMAD.MOV.U32 R6, RZ, RZ, R72 ;  /* 0x000000ffff067224 */ /* 0x002fe400078e0048 */
[----:B------:R-:W-:Y:S02]  /*17fc0*/  IMAD.MOV.U32 R7, RZ, RZ, R73 ;  /* 0x000000ffff077224 */ /* 0x000fe400078e0049 */
[----:B------:R-:W-:Y:S02]  /*17fd0*/  IMAD.MOV.U32 R4, RZ, RZ, R140 ;  /* 0x000000ffff047224 */ /* 0x000fe400078e008c */
[----:B------:R-:W-:-:S02]  /*17fe0*/  IMAD.MOV.U32 R5, RZ, RZ, R141 ;  /* 0x000000ffff057224 */ /* 0x000fc400078e008d */
[----:B------:R-:W-:Y:S02]  /*17ff0*/  IMAD.MOV.U32 R72, RZ, RZ, R142 ;  /* 0x000000ffff487224 */ /* 0x000fe400078e008e */
[----:B------:R-:W-:Y:S01]  /*18000*/  IMAD.MOV.U32 R73, RZ, RZ, R143 ;  /* 0x000000ffff497224 */ /* 0x000fe200078e008f */
[----:B------:R-:W-:Y:S04]  /*18010*/  STS.128 [R144+0x280], R104 ;  /* 0x0002806890007388 */ /* 0x000fe80000000c00 */
[----:B------:R-:W-:Y:S04]  /*18020*/  STS.128 [R144+0x400], R32 ;  /* 0x0004002090007388 */ /* 0x000fe80000000c00 */
[----:B------:R-:W-:Y:S04]  /*18030*/  STS.128 [R144+0x480], R52 ;  /* 0x0004803490007388 */ /* 0x000fe80000000c00 */
[----:B------:R-:W-:Y:S04]  /*18040*/  STS.128 [R144+0x600], R4 ;  /* 0x0006000490007388 */ /* 0x000fe80000000c00 */
[----:B------:R1:W-:Y:S04]  /*18050*/  STS.128 [R144+0x680], R72 ;  /* 0x0006804890007388 */ /* 0x0003e80000000c00 */
[----:B------:R-:W-:Y:S01]  /*18060*/  BAR.SYNC.DEFER_BLOCKING 0x0 ;  /* 0x0000000000007b1d */ /* 0x000fe20000010000 */
[----:B------:R-:W-:-:S02]  /*18070*/  LOP3.LUT R100, R0, 0x20, RZ, 0x3c, !PT ;  /* 0x0000002000647812 */ /* 0x000fc400078e3cff */
[C---:B------:R-:W-:Y:S02]  /*18080*/  LOP3.LUT R3, R0.reuse, 0x40, RZ, 0x3c, !PT ;  /* 0x0000004000037812 */ /* 0x040fe400078e3cff */
[----:B------:R-:W-:Y:S01]  /*18090*/  LOP3.LUT R2, R0, 0x60, RZ, 0x3c, !PT ;  /* 0x0000006000027812 */ /* 0x000fe200078e3cff */
[----:B------:R-:W2:Y:S04]  /*180a0*/  LDS.128 R32, [R0] ;  /* 0x0000000000207984 */ /* 0x000ea80000000c00 */
[----:B------:R-:W-:Y:S04]  /*180b0*/  LDS.128 R60, [R0+0x800] ;  /* 0x00080000003c7984 */ /* 0x000fe80000000c00 */
[----:B------:R-:W3:Y:S04]  /*180c0*/  LDS.128 R12, [R100] ;  /* 0x00000000640c7984 */ /* 0x000ee80000000c00 */
[----:B------:R-:W-:Y:S04]  /*180d0*/  LDS.128 R56, [R100+0x800] ;  /* 0x0008000064387984 */ /* 0x000fe80000000c00 */
[----:B------:R-:W4:Y:S04]  /*180e0*/  LDS.128 R4, [R3] ;  /* 0x0000000003047984 */ /* 0x000f280000000c00 */
[----:B------:R-:W-:Y:S04]  /*180f0*/  LDS.128 R52, [R3+0x800] ;  /* 0x0008000003347984 */ /* 0x000fe80000000c00 */
[----:B------:R-:W5:Y:S04]  /*18100*/  LDS.128 R64, [R2] ;  /* 0x0000000002407984 */ /* 0x000f680000000c00 */
[----:B------:R-:W2:Y:S04]  /*18110*/  LDS.128 R36, [R2+0x800] ;  /* 0x0008000002247984 */ /* 0x000ea80000000c00 */
[----:B------:R-:W-:Y:S01]  /*18120*/  BAR.SYNC.DEFER_BLOCKING 0x0 ;  /* 0x0000000000007b1d */ /* 0x000fe20000010000 */
[----:B-1----:R-:W-:-:S02]  /*18130*/  IMAD.MOV.U32 R74, RZ, RZ, R40 ;  /* 0x000000ffff4a7224 */ /* 0x002fc400078e0028 */
[----:B------:R-:W-:Y:S02]  /*18140*/  IMAD.MOV.U32 R75, RZ, RZ, R41 ;  /* 0x000000ffff4b7224 */ /* 0x000fe400078e0029 */
[----:B------:R-:W-:Y:S02]  /*18150*/  IMAD.MOV.U32 R72, RZ, RZ, R92 ;  /* 0x000000ffff487224 */ /* 0x000fe400078e005c */
[----:B------:R-:W-:Y:S02]  /*18160*/  IMAD.MOV.U32 R73, RZ, RZ, R93 ;  /* 0x000000ffff497224 */ /* 0x000fe400078e005d */
[----:B------:R-:W-:Y:S02]  /*18170*/  IMAD.MOV.U32 R40, RZ, RZ, R94 ;  /* 0x000000ffff287224 */ /* 0x000fe400078e005e */
[----:B------:R-:W-:Y:S01]  /*18180*/  IMAD.MOV.U32 R41, RZ, RZ, R95 ;  /* 0x000000ffff297224 */ /* 0x000fe200078e005f */
[----:B------:R1:W-:Y:S04]  /*18190*/  STS.128 [R144], R68 ;  /* 0x0000004490007388 */ /* 0x0003e80000000c00 */
[----:B------:R-:W-:Y:S04]  /*181a0*/  STS.128 [R144+0x80], R120 ;  /* 0x0000807890007388 */ /* 0x000fe80000000c00 */
[----:B------:R-:W-:Y:S01]  /*181b0*/  STS.128 [R144+0x200], R80 ;  /* 0x0002005090007388 */ /* 0x000fe20000000c00 */
[----:B-1----:R-:W-:-:S02]  /*181c0*/  IMAD.MOV.U32 R70, RZ, RZ, R28 ;  /* 0x000000ffff467224 */ /* 0x002fc400078e001c */
[----:B------:R-:W-:Y:S02]  /*181d0*/  IMAD.MOV.U32 R71, RZ, RZ, R29 ;  /* 0x000000ffff477224 */ /* 0x000fe400078e001d */
[----:B------:R-:W-:Y:S02]  /*181e0*/  IMAD.MOV.U32 R68, RZ, RZ, R76 ;  /* 0x000000ffff447224 */ /* 0x000fe400078e004c */
[----:B------:R-:W-:Y:S02]  /*181f0*/  IMAD.MOV.U32 R69, RZ, RZ, R77 ;  /* 0x000000ffff457224 */ /* 0x000fe400078e004d */
[----:B------:R-:W-:Y:S02]  /*18200*/  IMAD.MOV.U32 R28, RZ, RZ, R78 ;  /* 0x000000ffff1c7224 */ /* 0x000fe400078e004e */
[----:B------:R-:W-:Y:S01]  /*18210*/  IMAD.MOV.U32 R29, RZ, RZ, R79 ;  /* 0x000000ffff1d7224 */ /* 0x000fe200078e004f */
[----:B------:R-:W-:Y:S04]  /*18220*/  STS.128 [R144+0x280], R96 ;  /* 0x0002806090007388 */ /* 0x000fe80000000c00 */
[----:B------:R-:W-:Y:S04]  /*18230*/  STS.128 [R144+0x400], R72 ;  /* 0x0004004890007388 */ /* 0x000fe80000000c00 */
[----:B------:R-:W-:Y:S04]  /*18240*/  STS.128 [R144+0x480], R40 ;  /* 0x0004802890007388 */ /* 0x000fe80000000c00 */
[----:B------:R-:W-:Y:S04]  /*18250*/  STS.128 [R144+0x600], R68 ;  /* 0x0006004490007388 */ /* 0x000fe80000000c00 */
[----:B------:R-:W-:Y:S04]  /*18260*/  STS.128 [R144+0x680], R28 ;  /* 0x0006801c90007388 */ /* 0x000fe80000000c00 */
[----:B------:R-:W-:Y:S01]  /*18270*/  BAR.SYNC.DEFER_BLOCKING 0x0 ;  /* 0x0000000000007b1d */ /* 0x000fe20000010000 */
[----:B------:R-:W-:-:S02]  /*18280*/  IMAD.MOV.U32 R106, RZ, RZ, R112 ;  /* 0x000000ffff6a7224 */ /* 0x000fc400078e0070 */
[----:B------:R-:W-:-:S03]  /*18290*/  IMAD.MOV.U32 R107, RZ, RZ, R113 ;  /* 0x000000ffff6b7224 */ /* 0x000fc600078e0071 */
[----:B------:R-:W1:Y:S04]  /*182a0*/  LDS.128 R96, [R0] ;  /* 0x0000000000607984 */ /* 0x000e680000000c00 */
[----:B------:R-:W-:Y:S04]  /*182b0*/  LDS.128 R72, [R0+0x800] ;  /* 0x0008000000487984 */ /* 0x000fe80000000c00 */
[----:B------:R-:W1:Y:S04]  /*182c0*/  LDS.128 R92, [R100] ;  /* 0x00000000645c7984 */ /* 0x000e680000000c00 */
[----:B------:R-:W-:Y:S04]  /*182d0*/  LDS.128 R68, [R100+0x800] ;  /* 0x0008000064447984 */ /* 0x000fe80000000c00 */
[----:B------:R-:W1:Y:S04]  /*182e0*/  LDS.128 R80, [R3] ;  /* 0x0000000003507984 */ /* 0x000e680000000c00 */
[----:B------:R-:W-:Y:S04]  /*182f0*/  LDS.128 R40, [R3+0x800] ;  /* 0x0008000003287984 */ /* 0x000fe80000000c00 */
[----:B------:R-:W1:Y:S04]  /*18300*/  LDS.128 R76, [R2] ;  /* 0x00000000024c7984 */ /* 0x000e680000000c00 */
[----:B------:R-:W1:Y:S04]  /*18310*/  LDS.128 R28, [R2+0x800] ;  /* 0x00080000021c7984 */ /* 0x000e680000000c00 */
[----:B------:R-:W-:Y:S01]  /*18320*/  BAR.SYNC.DEFER_BLOCKING 0x0 ;  /* 0x0000000000007b1d */ /* 0x000fe20000010000 */
[----:B------:R-:W-:-:S02]  /*18330*/  IMAD.MOV.U32 R104, RZ, RZ, R116 ;  /* 0x000000ffff687224 */ /* 0x000fc400078e0074 */
[----:B------:R-:W-:Y:S02]  /*18340*/  IMAD.MOV.U32 R105, RZ, RZ, R117 ;  /* 0x000000ffff697224 */ /* 0x000fe400078e0075 */
[----:B------:R-:W-:Y:S02]  /*18350*/  IMAD.MOV.U32 R112, RZ, RZ, R118 ;  /* 0x000000ffff707224 */ /* 0x000fe400078e0076 */
[----:B------:R-:W-:Y:S01]  /*18360*/  IMAD.MOV.U32 R113, RZ, RZ, R119 ;  /* 0x000000ffff717224 */ /* 0x000fe200078e0077 */
[----:B------:R-:W-:Y:S04]  /*18370*/  STS.128 [R144], R104 ;  /* 0x0000006890007388 */ /* 0x000fe80000000c00 */
[----:B------:R1:W-:Y:S04]  /*18380*/  STS.128 [R144+0x80], R112 ;  /* 0x0000807090007388 */ /* 0x0003e80000000c00 */
[----:B------:R-:W-:Y:S04]  /*18390*/  STS.128 [R144+0x200], R108 ;  /* 0x0002006c90007388 */ /* 0x000fe80000000c00 */
[----:B------:R-:W-:Y:S04]  /*183a0*/  STS.128 [R144+0x280], R88 ;  /* 0x0002805890007388 */ /* 0x000fe80000000c00 */
[----:B------:R-:W-:Y:S04]  /*183b0*/  STS.128 [R144+0x400], R84 ;  /* 0x0004005490007388 */ /* 0x000fe80000000c00 */
[----:B------:R-:W-:Y:S04]  /*183c0*/  STS.128 [R144+0x480], R48 ;  /* 0x0004803090007388 */ /* 0x000fe80000000c00 */
[----:B------:R-:W-:Y:S04]  /*183d0*/  STS.128 [R144+0x600], R44 ;  /* 0x0006002c90007388 */ /* 0x000fe80000000c00 */
[----:B------:R-:W-:Y:S04]  /*183e0*/  STS.128 [R144+0x680], R20 ;  /* 0x0006801490007388 */ /* 0x000fe80000000c00 */
[----:B------:R-:W-:Y:S01]  /*183f0*/  BAR.SYNC.DEFER_BLOCKING 0x0 ;  /* 0x0000000000007b1d */ /* 0x000fe20000010000 */
[----:B-1----:R-:W-:-:S02]  /*18400*/  IMAD.MOV.U32 R112, RZ, RZ, R136 ;  /* 0x000000ffff707224 */ /* 0x002fc400078e0088 */
        /* <DEDUP_REMOVED lines=8> */
[----:B------:R-:W1:Y:S01]  /*18490*/  LDS.128 R20, [R2+0x800] ;  /* 0x0008000002147984 */ /* 0x000e620000000c00 */
[----:B------:R-:W-:-:S02]  /*184a0*/  IMAD.MOV.U32 R114, RZ, RZ, R164 ;  /* 0x000000ffff727224 */ /* 0x000fc400078e00a4 */
[----:B------:R-:W-:Y:S01]  /*184b0*/  IMAD.MOV.U32 R115, RZ, RZ, R165 ;  /* 0x000000ffff737224 */ /* 0x000fe200078e00a5 */
[----:B------:R-:W-:Y:S01]  /*184c0*/  BAR.SYNC.DEFER_BLOCKING 0x0 ;  /* 0x0000000000007b1d */ /* 0x000fe20000010000 */
        /* <DEDUP_REMOVED lines=11> */
[----:B------:R-:W-:Y:S01]  /*18580*/  IMAD.MOV.U32 R121, RZ, RZ, R157 ;  /* 0x000000ffff797224 */ /* 0x000fe200078e009d */
[----:B------:R1:W-:Y:S01]  /*18590*/  STS.128 [R144], R112 ;  /* 0x0000007090007388 */ /* 0x0003e20000000c00 */
[----:B------:R-:W-:Y:S02]  /*185a0*/  IMAD.MOV.U32 R148, RZ, RZ, R158 ;  /* 0x000000ffff947224 */ /* 0x000fe400078e009e */
[----:B------:R-:W-:Y:S01]  /*185b0*/  IMAD.MOV.U32 R149, RZ, RZ, R159 ;  /* 0x000000ffff957224 */ /* 0x000fe200078e009f */
[----:B------:R2:W-:Y:S04]  /*185c0*/  STS.128 [R144+0x200], R116 ;  /* 0x0002007490007388 */ /* 0x0005e80000000c00 */
[----:B------:R-:W-:Y:S01]  /*185d0*/  STS.128 [R144+0x80], R164 ;  /* 0x000080a490007388 */ /* 0x000fe20000000c00 */
[----:B-1----:R-:W-:-:S02]  /*185e0*/  IMAD.MOV.U32 R112, RZ, RZ, R16 ;  /* 0x000000ffff707224 */ /* 0x002fc400078e0010 */
[----:B------:R-:W-:Y:S02]  /*185f0*/  IMAD.MOV.U32 R113, RZ, RZ, R17 ;  /* 0x000000ffff717224 */ /* 0x000fe400078e0011 */
[----:B------:R-:W-:Y:S02]  /*18600*/  IMAD.MOV.U32 R114, RZ, RZ, R8 ;  /* 0x000000ffff727224 */ /* 0x000fe400078e0008 */
[----:B------:R-:W-:Y:S02]  /*18610*/  IMAD.MOV.U32 R115, RZ, RZ, R9 ;  /* 0x000000ffff737224 */ /* 0x000fe400078e0009 */
[----:B--2---:R-:W-:Y:S02]  /*18620*/  IMAD.MOV.U32 R116, RZ, RZ, R18 ;  /* 0x000000ffff747224 */ /* 0x004fe400078e0012 */
[----:B------:R-:W-:Y:S02]  /*18630*/  IMAD.MOV.U32 R117, RZ, RZ, R19 ;  /* 0x000000ffff757224 */ /* 0x000fe400078e0013 */
[----:B------:R-:W-:-:S02]  /*18640*/  IMAD.MOV.U32 R118, RZ, RZ, R10 ;  /* 0x000000ffff767224 */ /* 0x000fc400078e000a */
[----:B------:R-:W-:Y:S01]  /*18650*/  IMAD.MOV.U32 R119, RZ, RZ, R11 ;  /* 0x000000ffff777224 */ /* 0x000fe200078e000b */
[----:B------:R-:W-:Y:S04]  /*18660*/  STS.128 [R144+0x280], R160 ;  /* 0x000280a090007388 */ /* 0x000fe80000000c00 */
[----:B------:R-:W-:Y:S04]  /*18670*/  STS.128 [R144+0x400], R120 ;  /* 0x0004007890007388 */ /* 0x000fe80000000c00 */
[----:B------:R-:W-:Y:S04]  /*18680*/  STS.128 [R144+0x480], R148 ;  /* 0x0004809490007388 */ /* 0x000fe80000000c00 */
[----:B------:R-:W-:Y:S04]  /*18690*/  STS.128 [R144+0x600], R112 ;  /* 0x0006007090007388 */ /* 0x000fe80000000c00 */
[----:B------:R-:W-:Y:S01]  /*186a0*/  STS.128 [R144+0x680], R116 ;  /* 0x0006807490007388 */ /* 0x000fe20000000c00 */
[----:B------:R-:W-:-:S03]  /*186b0*/  IMAD R101, R145, c[0x0][0x194], RZ ;  /* 0x0000650091657a24 */ /* 0x000fc600078e02ff */
[----:B------:R-:W-:Y:S01]  /*186c0*/  BAR.SYNC.DEFER_BLOCKING 0x0 ;  /* 0x0000000000007b1d */ /* 0x000fe20000010000 */
[C---:B------:R-:W-:Y:S01]  /*186d0*/  IMAD R102, R200.reuse, c[0x0][0x198], RZ ;  /* 0x00006600c8667a24 */ /* 0x040fe200078e02ff */
[C---:B------:R-:W-:Y:S02]  /*186e0*/  LEA R8, P6, R101.reuse, c[0x0][0x170], 0x2 ;  /* 0x00005c0065087a11 */ /* 0x040fe400078c10ff */
[----:B------:R-:W-:Y:S02]  /*186f0*/  ISETP.LT.AND P3, PT, R200, c[0x0][0x17c], !P0 ;  /* 0x00005f00c8007a0c */ /* 0x000fe40004761270 */
[----:B------:R-:W-:Y:S02]  /*18700*/  LEA.HI.X.SX32 R9, R101, c[0x0][0x174], 0x2, P6 ;  /* 0x00005d0065097a11 */ /* 0x000fe400030f16ff */
[C---:B------:R-:W-:Y:S02]  /*18710*/  LEA R10, P6, R102.reuse, R8, 0x2 ;  /* 0x00000008660a7211 */ /* 0x040fe400078c10ff */
[----:B------:R-:W-:-:S02]  /*18720*/  IADD3 R17, R102, c[0x0][0x198], RZ ;  /* 0x0000660066117a10 */ /* 0x000fc40007ffe0ff */
[-C--:B------:R-:W-:Y:S02]  /*18730*/  LEA.HI.X.SX32 R11, R102, R9.reuse, 0x2, P6 ;  /* 0x00000009660b7211 */ /* 0x080fe400030f16ff */
[----:B------:R-:W-:Y:S02]  /*18740*/  IADD3 R18, R200, 0x5, RZ ;  /* 0x00000005c8127810 */ /* 0x000fe40007ffe0ff */
[C---:B------:R-:W-:Y:S02]  /*18750*/  LEA R16, P6, R17.reuse, R8, 0x2 ;  /* 0x0000000811107211 */ /* 0x040fe400078c10ff */
[C---:B------:R-:W-:Y:S02]  /*18760*/  IADD3 R19, R17.reuse, c[0x0][0x198], RZ ;  /* 0x0000660011137a10 */ /* 0x040fe40007ffe0ff */
[----:B------:R-:W-:Y:S01]  /*18770*/  LEA.HI.X.SX32 R17, R17, R9, 0x2, P6 ;  /* 0x0000000911117211 */ /* 0x000fe200030f16ff */
[----:B------:R1:W-:Y:S01]  /*18780*/  @P3 STG.E [R10.64], R32 ;  /* 0x000000200a003986 */ /* 0x0003e2000c101904 */
[----:B------:R-:W-:-:S02]  /*18790*/  ISETP.LT.AND P3, PT, R18, c[0x0][0x17c], !P0 ;  /* 0x00005f0012007a0c */ /* 0x000fc40004761270 */
[CC--:B------:R-:W-:Y:S02]  /*187a0*/  LEA R18, P6, R19.reuse, R8.reuse, 0x2 ;  /* 0x0000000813127211 */ /* 0x0c0fe400078c10ff */
[C---:B------:R-:W-:Y:S02]  /*187b0*/  IADD3 R103, R19.reuse, c[0x0][0x198], RZ ;  /* 0x0000660013677a10 */ /* 0x040fe40007ffe0ff */
[-C--:B------:R-:W-:Y:S02]  /*187c0*/  LEA.HI.X.SX32 R19, R19, R9.reuse, 0x2, P6 ;  /* 0x0000000913137211 */ /* 0x080fe400030f16ff */
[C---:B------:R-:W-:Y:S01]  /*187d0*/  LEA R102, P6, R103.reuse, R8, 0x2 ;  /* 0x0000000867667211 */ /* 0x040fe200078c10ff */
[----:B------:R2:W-:Y:S01]  /*187e0*/  @P5 STG.E [R16.64], R33 ;  /* 0x0000002110005986 */ /* 0x0005e2000c101904 */
[----:B-1----:R-:W-:Y:S02]  /*187f0*/  IADD3 R10, R200, 0x7, RZ ;  /* 0x00000007c80a7810 */ /* 0x002fe40007ffe0ff */
[C---:B------:R-:W-:Y:S01]  /*18800*/  IADD3 R11, R103.reuse, c[0x0][0x198], RZ ;  /* 0x00006600670b7a10 */ /* 0x040fe20007ffe0ff */
[----:B---3--:R1:W-:Y:S01]  /*18810*/  @P1 STG.E [R18.64], R12 ;  /* 0x0000000c12001986 */ /* 0x0083e2000c101904 */
[----:B------:R-:W-:-:S02]  /*18820*/  LEA.HI.X.SX32 R103, R103, R9, 0x2, P6 ;  /* 0x0000000967677211 */ /* 0x000fc400030f16ff */
[----:B------:R-:W-:Y:S02]  /*18830*/  ISETP.LT.AND P1, PT, R10, c[0x0][0x17c], !P0 ;  /* 0x00005f000a007a0c */ /* 0x000fe40004721270 */
[CC--:B------:R-:W-:Y:S02]  /*18840*/  LEA R10, P6, R11.reuse, R8.reuse, 0x2 ;  /* 0x000000080b0a7211 */ /* 0x0c0fe400078c10ff */
[C---:B--2---:R-:W-:Y:S02]  /*18850*/  IADD3 R17, R11.reuse, c[0x0][0x198], RZ ;  /* 0x000066000b117a10 */ /* 0x044fe40007ffe0ff */
[----:B------:R-:W-:Y:S02]  /*18860*/  IADD3 R101, R200, 0x6, RZ ;  /* 0x00000006c8657810 */ /* 0x000fe40007ffe0ff */
[----:B------:R-:W-:Y:S02]  /*18870*/  LEA.HI.X.SX32 R11, R11, R9, 0x2, P6 ;  /* 0x000000090b0b7211 */ /* 0x000fe400030f16ff */
[----:B------:R-:W-:-:S02]  /*18880*/  LEA R16, P6, R17, R8, 0x2 ;  /* 0x0000000811107211 */ /* 0x000fc400078c10ff */
[----:B------:R-:W-:Y:S02]  /*18890*/  IADD3 R33, R17, c[0x0][0x198], RZ ;  /* 0x0000660011217a10 */ /* 0x000fe40007ffe0ff */
[----:B------:R-:W-:Y:S02]  /*188a0*/  ISETP.LT.AND P5, PT, R101, c[0x0][0x17c], !P0 ;  /* 0x00005f0065007a0c */ /* 0x000fe400047a1270 */
[C---:B------:R-:W-:Y:S02]  /*188b0*/  IADD3 R32, R200.reuse, 0x8, RZ ;  /* 0x00000008c8207810 */ /* 0x040fe40007ffe0ff */
[----:B------:R-:W-:Y:S01]  /*188c0*/  LEA.HI.X.SX32 R17, R17, R9, 0x2, P6 ;  /* 0x0000000911117211 */ /* 0x000fe200030f16ff */
[----:B------:R2:W-:Y:S01]  /*188d0*/  @P4 STG.E [R102.64], R13 ;  /* 0x0000000d66004986 */ /* 0x0005e2000c101904 */
[----:B-1----:R-:W-:Y:S02]  /*188e0*/  LEA R18, P6, R33, R8, 0x2 ;  /* 0x0000000821127211 */ /* 0x002fe400078c10ff */
[----:B------:R-:W-:Y:S01]  /*188f0*/  IADD3 R12, R200, 0xa, RZ ;  /* 0x0000000ac80c7810 */ /* 0x000fe20007ffe0ff */
[----:B----4-:R1:W-:Y:S01]  /*18900*/  @P2 STG.E [R10.64], R4 ;  /* 0x000000040a002986 */ /* 0x0103e2000c101904 */
[----:B------:R-:W-:-:S02]  /*18910*/  ISETP.LT.AND P4, PT, R32, c[0x0][0x17c], !P0 ;  /* 0x00005f0020007a0c */ /* 0x000fc40004781270 */
[----:B------:R-:W-:Y:S01]  /*18920*/  IADD3 R32, R200, 0x9, RZ ;  /* 0x00000009c8207810 */ /* 0x000fe20007ffe0ff */
[----:B------:R3:W-:Y:S01]  /*18930*/  @P3 STG.E [R16.64], R5 ;  /* 0x0000000510003986 */ /* 0x0007e2000c101904 */
[C---:B------:R-:W-:Y:S02]  /*18940*/  LEA.HI.X.SX32 R19, R33.reuse, R9, 0x2, P6 ;  /* 0x0000000921137211 */ /* 0x040fe400030f16ff */
[----:B--2---:R-:W-:Y:S02]  /*18950*/  IADD3 R13, R33, c[0x0][0x198], RZ ;  /* 0x00006600210d7a10 */ /* 0x004fe40007ffe0ff */
[----:B------:R-:W-:Y:S02]  /*18960*/  ISETP.LT.AND P3, PT, R12, c[0x0][0x17c], !P0 ;  /* 0x00005f000c007a0c */ /* 0x000fe40004761270 */
[----:B------:R-:W-:Y:S02]  /*18970*/  LEA R12, P6, R13, R8, 0x2 ;  /* 0x000000080d0c7211 */ /* 0x000fe400078c10ff */
[----:B------:R-:W-:-:S02]  /*18980*/  ISETP.LT.AND P2, PT, R32, c[0x0][0x17c], !P0 ;  /* 0x00005f0020007a0c */ /* 0x000fc40004741270 */
[C---:B-1----:R-:W-:Y:S02]  /*18990*/  IADD3 R11, R13.reuse, c[0x0][0x198], RZ ;  /* 0x000066000d0b7a10 */ /* 0x042fe40007ffe0ff */
[----:B------:R-:W-:Y:S01]  /*189a0*/  IADD3 R32, R200, 0xb, RZ ;  /* 0x0000000bc8207810 */ /* 0x000fe20007ffe0ff */
[----:B-----5:R-:W-:Y:S01]  /*189b0*/  @P5 STG.E [R18.64], R64 ;  /* 0x0000004012005986 */ /* 0x020fe2000c101904 */
[----:B------:R-:W-:Y:S02]  /*189c0*/  LEA.HI.X.SX32 R13, R13, R9, 0x2, P6 ;  /* 0x000000090d0d7211 */ /* 0x000fe400030f16ff */
[----:B------:R-:W-:Y:S02]  /*189d0*/  LEA R10, P6, R11, R8, 0x2 ;  /* 0x000000080b0a7211 */ /* 0x000fe400078c10ff */
[----:B------:R-:W-:Y:S02]  /*189e0*/  ISETP.LT.AND P5, PT, R32, c[0x0][0x17c], !P0 ;  /* 0x00005f0020007a0c */ /* 0x000fe400047a1270 */
[----:B------:R-:W-:-:S02]  /*189f0*/  IADD3 R4, R200, 0xc, RZ ;  /* 0x0000000cc8047810 */ /* 0x000fc40007ffe0ff */
[C---:B------:R-:W-:Y:S01]  /*18a00*/  IADD3 R32, R11.reuse, c[0x0][0x198], RZ ;  /* 0x000066000b207a10 */ /* 0x040fe20007ffe0ff */
[----:B------:R1:W-:Y:S01]  /*18a10*/  @P1 STG.E [R12.64], R65 ;  /* 0x000000410c001986 */ /* 0x0003e2000c101904 */
[-C--:B------:R-:W-:Y:S02]  /*18a20*/  LEA.HI.X.SX32 R11, R11, R9.reuse, 0x2, P6 ;  /* 0x000000090b0b7211 */ /* 0x080fe400030f16ff */
[----:B------:R-:W-:Y:S02]  /*18a30*/  ISETP.LT.AND P1, PT, R4, c[0x0][0x17c], !P0 ;  /* 0x00005f0004007a0c */ /* 0x000fe40004721270 */
[----:B------:R-:W-:Y:S02]  /*18a40*/  LEA R4, P6, R32, R8, 0x2 ;  /* 0x0000000820047211 */ /* 0x000fe400078c10ff */
[----:B---3--:R-:W-:Y:S02]  /*18a50*/  IADD3 R16, R200, 0xd, RZ ;  /* 0x0000000dc8107810 */ /* 0x008fe40007ffe0ff */
[C---:B------:R-:W-:Y:S01]  /*18a60*/  IADD3 R17, R32.reuse, c[0x0][0x198], RZ ;  /* 0x0000660020117a10 */ /* 0x040fe20007ffe0ff */
[----:B------:R2:W-:Y:S01]  /*18a70*/  @P4 STG.E [R10.64], R60 ;  /* 0x0000003c0a004986 */ /* 0x0005e2000c101904 */
[----:B------:R-:W-:-:S02]  /*18a80*/  LEA.HI.X.SX32 R5, R32, R9, 0x2, P6 ;  /* 0x0000000920057211 */ /* 0x000fc400030f16ff */
[----:B------:R-:W-:Y:S02]  /*18a90*/  ISETP.LT.AND P4, PT, R16, c[0x0][0x17c], !P0 ;  /* 0x00005f0010007a0c */ /* 0x000fe40004781270 */
[CC--:B------:R-:W-:Y:S02]  /*18aa0*/  LEA R16, P6, R17.reuse, R8.reuse, 0x2 ;  /* 0x0000000811107211 */ /* 0x0c0fe400078c10ff */
[C---:B-1----:R-:W-:Y:S02]  /*18ab0*/  IADD3 R13, R17.reuse, c[0x0][0x198], RZ ;  /* 0x00006600110d7a10 */ /* 0x042fe40007ffe0ff */
[-C--:B------:R-:W-:Y:S02]  /*18ac0*/  LEA.HI.X.SX32 R17, R17, R9.reuse, 0x2, P6 ;  /* 0x0000000911117211 */ /* 0x080fe400030f16ff */
[C---:B------:R-:W-:Y:S02]  /*18ad0*/  LEA R12, P6, R13.reuse, R8, 0x2 ;  /* 0x000000080d0c7211 */ /* 0x040fe400078c10ff */
[C---:B------:R-:W-:Y:S01]  /*18ae0*/  IADD3 R19, R13.reuse, c[0x0][0x198], RZ ;  /* 0x000066000d137a10 */ /* 0x040fe20007ffe0ff */
[----:B------:R1:W-:Y:S01]  /*18af0*/  @P2 STG.E [R4.64], R61 ;  /* 0x0000003d04002986 */ /* 0x0003e2000c101904 */
[----:B------:R-:W-:-:S02]  /*18b00*/  LEA.HI.X.SX32 R13, R13, R9, 0x2, P6 ;  /* 0x000000090d0d7211 */ /* 0x000fc400030f16ff */
[C---:B--2---:R-:W-:Y:S01]  /*18b10*/  LEA R10, P6, R19.reuse, R8, 0x2 ;  /* 0x00000008130a7211 */ /* 0x044fe200078c10ff */
[----:B------:R2:W-:Y:S01]  /*18b20*/  @P3 STG.E [R16.64], R56 ;  /* 0x0000003810003986 */ /* 0x0005e2000c101904 */
[C---:B------:R-:W-:Y:S02]  /*18b30*/  IADD3 R18, R200.reuse, 0xe, RZ ;  /* 0x0000000ec8127810 */ /* 0x040fe40007ffe0ff */
[C---:B------:R-:W-:Y:S01]  /*18b40*/  LEA.HI.X.SX32 R11, R19.reuse, R9, 0x2, P6 ;  /* 0x00000009130b7211 */ /* 0x040fe200030f16ff */
[----:B------:R3:W-:Y:S01]  /*18b50*/  @P5 STG.E [R12.64], R57 ;  /* 0x000000390c005986 */ /* 0x0007e2000c101904 */
[----:B-1----:R-:W-:Y:S02]  /*18b60*/  IADD3 R4, R200, 0x10, RZ ;  /* 0x00000010c8047810 */ /* 0x002fe40007ffe0ff */
[----:B------:R-:W-:Y:S02]  /*18b70*/  IADD3 R5, R19, c[0x0][0x198], RZ ;  /* 0x0000660013057a10 */ /* 0x000fe40007ffe0ff */
[----:B------:R-:W-:-:S02]  /*18b80*/  ISETP.LT.AND P5, PT, R4, c[0x0][0x17c], !P0 ;  /* 0x00005f0004007a0c */ /* 0x000fc400047a1270 */
[CC--:B------:R-:W-:Y:S02]  /*18b90*/  LEA R4, P6, R5.reuse, R8.reuse, 0x2 ;  /* 0x0000000805047211 */ /* 0x0c0fe400078c10ff */
[----:B------:R-:W-:Y:S02]  /*18ba0*/  ISETP.LT.AND P2, PT, R18, c[0x0][0x17c], !P0 ;  /* 0x00005f0012007a0c */ /* 0x000fe40004741270 */
[C---:B--2---:R-:W-:Y:S02]  /*18bb0*/  IADD3 R17, R5.reuse, c[0x0][0x198], RZ ;  /* 0x0000660005117a10 */ /* 0x044fe40007ffe0ff */
[----:B------:R-:W-:Y:S02]  /*18bc0*/  LEA.HI.X.SX32 R5, R5, R9, 0x2, P6 ;  /* 0x0000000905057211 */ /* 0x000fe400030f16ff */
[C---:B------:R-:W-:Y:S02]  /*18bd0*/  LEA R16, P6, R17.reuse, R8, 0x2 ;  /* 0x0000000811107211 */ /* 0x040fe400078c10ff */
[----:B------:R-:W-:-:S02]  /*18be0*/  IADD3 R19, R17, c[0x0][0x198], RZ ;  /* 0x0000660011137a10 */ /* 0x000fc40007ffe0ff */
[----:B------:R-:W-:Y:S01]  /*18bf0*/  IADD3 R18, R200, 0xf, RZ ;  /* 0x0000000fc8127810 */ /* 0x000fe20007ffe0ff */
[----:B------:R1:W-:Y:S01]  /*18c00*/  @P1 STG.E [R10.64], R52 ;  /* 0x000000340a001986 */ /* 0x0003e2000c101904 */
[----:B------:R-:W-:Y:S02]  /*18c10*/  LEA.HI.X.SX32 R17, R17, R9, 0x2, P6 ;  /* 0x0000000911117211 */ /* 0x000fe400030f16ff */
[----:B---3--:R-:W-:Y:S01]  /*18c20*/  LEA R12, P6, R19, R8, 0x2 ;  /* 0x00000008130c7211 */ /* 0x008fe200078c10ff */
[----:B------:R2:W-:Y:S01]  /*18c30*/  @P4 STG.E [R4.64], R53 ;  /* 0x0000003504004986 */ /* 0x0005e2000c101904 */
[----:B------:R-:W-:Y:S02]  /*18c40*/  ISETP.LT.AND P3, PT, R18, c[0x0][0x17c], !P0 ;  /* 0x00005f0012007a0c */ /* 0x000fe40004761270 */
[C---:B------:R-:W-:Y:S01]  /*18c50*/  IADD3 R18, R200.reuse, 0x11, RZ ;  /* 0x00000011c8127810 */ /* 0x040fe20007ffe0ff */
[----:B------:R3:W-:Y:S01]  /*18c60*/  @P2 STG.E [R16.64], R36 ;  /* 0x0000002410002986 */ /* 0x0007e2000c101904 */
[----:B-1----:R-:W-:-:S02]  /*18c70*/  IADD3 R10, R200, 0x13, RZ ;  /* 0x00000013c80a7810 */ /* 0x002fc40007ffe0ff */
[C---:B------:R-:W-:Y:S02]  /*18c80*/  IADD3 R11, R19.reuse, c[0x0][0x198], RZ ;  /* 0x00006600130b7a10 */ /* 0x040fe40007ffe0ff */
[----:B------:R-:W-:Y:S02]  /*18c90*/  LEA.HI.X.SX32 R13, R19, R9, 0x2, P6 ;  /* 0x00000009130d7211 */ /* 0x000fe400030f16ff */
[----:B------:R-:W-:Y:S02]  /*18ca0*/  ISETP.LT.AND P2, PT, R10, c[0x0][0x17c], !P0 ;  /* 0x00005f000a007a0c */ /* 0x000fe40004741270 */
[C---:B------:R-:W-:Y:S02]  /*18cb0*/  LEA R10, P6, R11.reuse, R8, 0x2 ;  /* 0x000000080b0a7211 */ /* 0x040fe400078c10ff */
[----:B------:R-:W-:Y:S02]  /*18cc0*/  ISETP.LT.AND P1, PT, R18, c[0x0][0x17c], !P0 ;  /* 0x00005f0012007a0c */ /* 0x000fe40004721270 */
[----:B--2---:R-:W-:-:S02]  /*18cd0*/  IADD3 R5, R11, c[0x0][0x198], RZ ;  /* 0x000066000b057a10 */ /* 0x004fc40007ffe0ff */
[-C--:B------:R-:W-:Y:S02]  /*18ce0*/  LEA.HI.X.SX32 R11, R11, R9.reuse, 0x2, P6 ;  /* 0x000000090b0b7211 */ /* 0x080fe400030f16ff */
[CC--:B------:R-:W-:Y:S02]  /*18cf0*/  LEA R4, P6, R5.reuse, R8.reuse, 0x2 ;  /* 0x0000000805047211 */ /* 0x0c0fe400078c10ff */
[C---:B------:R-:W-:Y:S01]  /*18d00*/  IADD3 R19, R5.reuse, c[0x0][0x198], RZ ;  /* 0x0000660005137a10 */ /* 0x040fe20007ffe0ff */
[----:B------:R1:W-:Y:S01]  /*18d10*/  @P3 STG.E [R12.64], R37 ;  /* 0x000000250c003986 */ /* 0x0003e2000c101904 */
[----:B------:R-:W-:Y:S02]  /*18d20*/  IADD3 R18, R200, 0x12, RZ ;  /* 0x00000012c8127810 */ /* 0x000fe40007ffe0ff */
[----:B------:R-:W-:Y:S02]  /*18d30*/  LEA.HI.X.SX32 R5, R5, R9, 0x2, P6 ;  /* 0x0000000905057211 */ /* 0x000fe400030f16ff */
[----:B---3--:R-:W-:Y:S01]  /*18d40*/  LEA R16, P6, R19, R8, 0x2 ;  /* 0x0000000813107211 */ /* 0x008fe200078c10ff */
[----:B------:R2:W-:Y:S01]  /*18d50*/  @P5 STG.E [R10.64], R34 ;  /* 0x000000220a005986 */ /* 0x0005e2000c101904 */
[----:B------:R-:W-:-:S02]  /*18d60*/  ISETP.LT.AND P4, PT, R18, c[0x0][0x17c], !P0 ;  /* 0x00005f0012007a0c */ /* 0x000fc40004781270 */
[----:B-1----:R-:W-:Y:S02]  /*18d70*/  IADD3 R12, R200, 0x16, RZ ;  /* 0x00000016c80c7810 */ /* 0x002fe40007ffe0ff */
[C---:B------:R-:W-:Y:S01]  /*18d80*/  IADD3 R13, R19.reuse, c[0x0][0x198], RZ ;  /* 0x00006600130d7a10 */ /* 0x040fe20007ffe0ff */
[----:B------:R1:W-:Y:S01]  /*18d90*/  @P1 STG.E [R4.64], R35 ;  /* 0x0000002304001986 */ /* 0x0003e2000c101904 */
[----:B------:R-:W-:Y:S02]  /*18da0*/  LEA.HI.X.SX32 R17, R19, R9, 0x2, P6 ;  /* 0x0000000913117211 */ /* 0x000fe400030f16ff */
[----:B------:R-:W-:Y:S02]  /*18db0*/  ISETP.LT.AND P1, PT, R12, c[0x0][0x17c], !P0 ;  /* 0x00005f000c007a0c */ /* 0x000fe40004721270 */
[C---:B------:R-:W-:Y:S02]  /*18dc0*/  LEA R12, P6, R13.reuse, R8, 0x2 ;  /* 0x000000080d0c7211 */ /* 0x040fe400078c10ff */
[----:B--2---:R-:W-:-:S02]  /*18dd0*/  IADD3 R11, R13, c[0x0][0x198], RZ ;  /* 0x000066000d0b7a10 */ /* 0x004fc40007ffe0ff */
[----:B------:R-:W-:Y:S02]  /*18de0*/  IADD3 R18, R200, 0x14, RZ ;  /* 0x00000014c8127810 */ /* 0x000fe40007ffe0ff */
[-C--:B------:R-:W-:Y:S02]  /*18df0*/  LEA.HI.X.SX32 R13, R13, R9.reuse, 0x2, P6 ;  /* 0x000000090d0d7211 */ /* 0x080fe400030f16ff */
[C---:B------:R-:W-:Y:S02]  /*18e00*/  LEA R10, P6, R11.reuse, R8, 0x2 ;  /* 0x000000080b0a7211 */ /* 0x040fe400078c10ff */
[----:B------:R-:W-:Y:S02]  /*18e10*/  ISETP.LT.AND P3, PT, R18, c[0x0][0x17c], !P0 ;  /* 0x00005f0012007a0c */ /* 0x000fe40004761270 */
[C---:B------:R-:W-:Y:S02]  /*18e20*/  IADD3 R19, R11.reuse, c[0x0][0x198], RZ ;  /* 0x000066000b137a10 */ /* 0x040fe40007ffe0ff */
[----:B------:R-:W-:Y:S01]  /*18e30*/  IADD3 R18, R200, 0x15, RZ ;  /* 0x00000015c8127810 */ /* 0x000fe20007ffe0ff */
[----:B------:R2:W-:Y:S01]  /*18e40*/  @P4 STG.E [R16.64], R14 ;  /* 0x0000000e10004986 */ /* 0x0005e2000c101904 */
[----:B------:R-:W-:-:S02]  /*18e50*/  LEA.HI.X.SX32 R11, R11, R9, 0x2, P6 ;  /* 0x000000090b0b7211 */ /* 0x000fc400030f16ff */
[C---:B-1----:R-:W-:Y:S02]  /*18e60*/  LEA R4, P6, R19.reuse, R8, 0x2 ;  /* 0x0000000813047211 */ /* 0x042fe400078c10ff */
[----:B------:R-:W-:Y:S02]  /*18e70*/  ISETP.LT.AND P5, PT, R18, c[0x0][0x17c], !P0 ;  /* 0x00005f0012007a0c */ /* 0x000fe400047a1270 */
[----:B------:R-:W-:Y:S01]  /*18e80*/  IADD3 R18, R200, 0x17, RZ ;  /* 0x00000017c8127810 */ /* 0x000fe20007ffe0ff */
[----:B------:R1:W-:Y:S01]  /*18e90*/  @P2 STG.E [R12.64], R15 ;  /* 0x0000000f0c002986 */ /* 0x0003e2000c101904 */
[C---:B------:R-:W-:Y:S02]  /*18ea0*/  LEA.HI.X.SX32 R5, R19.reuse, R9, 0x2, P6 ;  /* 0x0000000913057211 */ /* 0x040fe400030f16ff */
[----:B--2---:R-:W-:Y:S02]  /*18eb0*/  IADD3 R17, R19, c[0x0][0x198], RZ ;  /* 0x0000660013117a10 */ /* 0x004fe40007ffe0ff */
[----:B------:R-:W-:-:S02]  /*18ec0*/  ISETP.LT.AND P4, PT, R18, c[0x0][0x17c], !P0 ;  /* 0x00005f0012007a0c */ /* 0x000fc40004781270 */
[CC--:B------:R-:W-:Y:S02]  /*18ed0*/  LEA R16, P6, R17.reuse, R8.reuse, 0x2 ;  /* 0x0000000811107211 */ /* 0x0c0fe400078c10ff */
[----:B------:R-:W-:Y:S02]  /*18ee0*/  IADD3 R18, R200, 0x18, RZ ;  /* 0x00000018c8127810 */ /* 0x000fe40007ffe0ff */
[C---:B-1----:R-:W-:Y:S02]  /*18ef0*/  IADD3 R13, R17.reuse, c[0x0][0x198], RZ ;  /* 0x00006600110d7a10 */ /* 0x042fe40007ffe0ff */
[----:B------:R-:W-:Y:S02]  /*18f00*/  LEA.HI.X.SX32 R17, R17, R9, 0x2, P6 ;  /* 0x0000000911117211 */ /* 0x000fe400030f16ff */
[----:B------:R-:W-:Y:S02]  /*18f10*/  LEA R12, P6, R13, R8, 0x2 ;  /* 0x000000080d0c7211 */ /* 0x000fe400078c10ff */
[----:B------:R-:W-:-:S02]  /*18f20*/  ISETP.LT.AND P2, PT, R18, c[0x0][0x17c], !P0 ;  /* 0x00005f0012007a0c */ /* 0x000fc40004741270 */
[C---:B------:R-:W-:Y:S01]  /*18f30*/  IADD3 R15, R13.reuse, c[0x0][0x198], RZ ;  /* 0x000066000d0f7a10 */ /* 0x040fe20007ffe0ff */
[----:B------:R1:W-:Y:S01]  /*18f40*/  @P3 STG.E [R10.64], R6 ;  /* 0x000000060a003986 */ /* 0x0003e2000c101904 */
[----:B------:R-:W-:Y:S02]  /*18f50*/  IADD3 R14, R200, 0x19, RZ ;  /* 0x00000019c80e7810 */ /* 0x000fe40007ffe0ff */
[----:B------:R-:W-:Y:S01]  /*18f60*/  LEA.HI.X.SX32 R13, R13, R9, 0x2, P6 ;  /* 0x000000090d0d7211 */ /* 0x000fe200030f16ff */
[----:B------:R2:W-:Y:S01]  /*18f70*/  @P5 STG.E [R4.64], R7 ;  /* 0x0000000704005986 */ /* 0x0005e2000c101904 */
[----:B------:R-:W-:Y:S02]  /*18f80*/  ISETP.LT.AND P3, PT, R14, c[0x0][0x17c], !P0 ;  /* 0x00005f000e007a0c */ /* 0x000fe40004761270 */
[----:B------:R-:W-:Y:S01]  /*18f90*/  IADD3 R14, R200, 0x1a, RZ ;  /* 0x0000001ac80e7810 */ /* 0x000fe20007ffe0ff */
[----:B------:R-:W-:Y:S01]  /*18fa0*/  @P1 STG.E [R16.64], R66 ;  /* 0x0000004210001986 */ /* 0x000fe2000c101904 */
[----:B-1----:R-:W-:-:S03]  /*18fb0*/  LEA R10, P6, R15, R8, 0x2 ;  /* 0x000000080f0a7211 */ /* 0x002fc600078c10ff */
[----:B------:R1:W-:Y:S01]  /*18fc0*/  @P4 STG.E [R12.64], R67 ;  /* 0x000000430c004986 */ /* 0x0003e2000c101904 */
[----:B--2---:R-:W-:Y:S02]  /*18fd0*/  IADD3 R4, R200, 0x1c, RZ ;  /* 0x0000001cc8047810 */ /* 0x004fe40007ffe0ff */
[C---:B------:R-:W-:Y:S02]  /*18fe0*/  IADD3 R5, R15.reuse, c[0x0][0x198], RZ ;  /* 0x000066000f057a10 */ /* 0x040fe40007ffe0ff */
[----:B------:R-:W-:Y:S02]  /*18ff0*/  LEA.HI.X.SX32 R11, R15, R9, 0x2, P6 ;  /* 0x000000090f0b7211 */ /* 0x000fe400030f16ff */
[----:B------:R-:W-:Y:S02]  /*19000*/  ISETP.LT.AND P4, PT, R4, c[0x0][0x17c], !P0 ;  /* 0x00005f0004007a0c */ /* 0x000fe40004781270 */
[----:B------:R-:W-:Y:S02]  /*19010*/  IADD3 R6, R200, 0x1d, RZ ;  /* 0x0000001dc8067810 */ /* 0x000fe40007ffe0ff */
[----:B------:R-:W-:-:S02]  /*19020*/  LEA R4, P6, R5, R8, 0x2 ;  /* 0x0000000805047211 */ /* 0x000fc400078c10ff */
[----:B------:R-:W-:Y:S02]  /*19030*/  ISETP.LT.AND P5, PT, R14, c[0x0][0x17c], !P0 ;  /* 0x00005f000e007a0c */ /* 0x000fe400047a1270 */
[C---:B------:R-:W-:Y:S01]  /*19040*/  IADD3 R7, R5.reuse, c[0x0][0x198], RZ ;  /* 0x0000660005077a10 */ /* 0x040fe20007ffe0ff */
[----:B------:R2:W-:Y:S01]  /*19050*/  @P2 STG.E [R10.64], R62 ;  /* 0x0000003e0a002986 */ /* 0x0005e2000c101904 */
[----:B------:R-:W-:Y:S02]  /*19060*/  LEA.HI.X.SX32 R5, R5, R9, 0x2, P6 ;  /* 0x0000000905057211 */ /* 0x000fe400030f16ff */
[----:B------:R-:W-:Y:S02]  /*19070*/  ISETP.LT.AND P2, PT, R6, c[0x0][0x17c], !P0 ;  /* 0x00005f0006007a0c */ /* 0x000fe40004741270 */
[C---:B------:R-:W-:Y:S02]  /*19080*/  LEA R6, P6, R7.reuse, R8, 0x2 ;  /* 0x0000000807067211 */ /* 0x040fe400078c10ff */
[----:B------:R-:W-:-:S02]  /*19090*/  IADD3 R15, R7, c[0x0][0x198], RZ ;  /* 0x00006600070f7a10 */ /* 0x000fc40007ffe0ff */
[C---:B------:R-:W-:Y:S02]  /*190a0*/  IADD3 R14, R200.reuse, 0x1b, RZ ;  /* 0x0000001bc80e7810 */ /* 0x040fe40007ffe0ff */
[-C--:B------:R-:W-:Y:S02]  /*190b0*/  LEA.HI.X.SX32 R7, R7, R9.reuse, 0x2, P6 ;  /* 0x0000000907077211 */ /* 0x080fe400030f16ff */
[C---:B-1----:R-:W-:Y:S02]  /*190c0*/  LEA R12, P6, R15.reuse, R8, 0x2 ;  /* 0x000000080f0c7211 */ /* 0x042fe400078c10ff */
[----:B--2---:R-:W-:Y:S01]  /*190d0*/  IADD3 R10, R200, 0x1f, RZ ;  /* 0x0000001fc80a7810 */ /* 0x004fe20007ffe0ff */
[----:B------:R1:W-:Y:S01]  /*190e0*/  @P3 STG.E [R4.64], R63 ;  /* 0x0000003f04003986 */ /* 0x0003e2000c101904 */
[C---:B------:R-:W-:Y:S02]  /*190f0*/  IADD3 R11, R15.reuse, c[0x0][0x198], RZ ;  /* 0x000066000f0b7a10 */ /* 0x040fe40007ffe0ff */
[----:B------:R-:W-:Y:S01]  /*19100*/  ISETP.LT.AND P1, PT, R14, c[0x0][0x17c], !P0 ;  /* 0x00005f000e007a0c */ /* 0x000fe20004721270 */
[----:B------:R2:W-:Y:S01]  /*19110*/  @P5 STG.E [R6.64], R58 ;  /* 0x0000003a06005986 */ /* 0x0005e2000c101904 */
[----:B------:R-:W-:-:S02]  /*19120*/  LEA.HI.X.SX32 R13, R15, R9, 0x2, P6 ;  /* 0x000000090f0d7211 */ /* 0x000fc400030f16ff */
[----:B------:R-:W-:Y:S02]  /*19130*/  ISETP.LT.AND P5, PT, R10, c[0x0][0x17c], !P0 ;  /* 0x00005f000a007a0c */ /* 0x000fe400047a1270 */
[CC--:B------:R-:W-:Y:S02]  /*19140*/  LEA R10, P6, R11.reuse, R8.reuse, 0x2 ;  /* 0x000000080b0a7211 */ /* 0x0c0fe400078c10ff */
[C---:B-1----:R-:W-:Y:S02]  /*19150*/  IADD3 R5, R11.reuse, c[0x0][0x198], RZ ;  /* 0x000066000b057a10 */ /* 0x042fe40007ffe0ff */
[----:B------:R-:W-:Y:S02]  /*19160*/  LEA.HI.X.SX32 R11, R11, R9, 0x2, P6 ;  /* 0x000000090b0b7211 */ /* 0x000fe400030f16ff */
[C---:B------:R-:W-:Y:S02]  /*19170*/  LEA R4, P6, R5.reuse, R8, 0x2 ;  /* 0x0000000805047211 */ /* 0x040fe400078c10ff */
[----:B------:R-:W-:-:S02]  /*19180*/  IADD3 R15, R5, c[0x0][0x198], RZ ;  /* 0x00006600050f7a10 */ /* 0x000fc40007ffe0ff */
[----:B------:R-:W-:Y:S01]  /*19190*/  IADD3 R14, R200, 0x1e, RZ ;  /* 0x0000001ec80e7810 */ /* 0x000fe20007ffe0ff */
[----:B------:R1:W-:Y:S01]  /*191a0*/  @P1 STG.E [R12.64], R59 ;  /* 0x0000003b0c001986 */ /* 0x0003e2000c101904 */
[----:B------:R-:W-:Y:S02]  /*191b0*/  LEA.HI.X.SX32 R5, R5, R9, 0x2, P6 ;  /* 0x0000000905057211 */ /* 0x000fe400030f16ff */
[----:B--2---:R-:W-:Y:S01]  /*191c0*/  LEA R6, P6, R15, R8, 0x2 ;  /* 0x000000080f067211 */ /* 0x004fe200078c10ff */
        /* <DEDUP_REMOVED lines=13> */
[C---:B------:R-:W-:Y:S02]  /*192a0*/  IADD3 R15, R11.reuse, c[0x0][0x198], RZ ;  /* 0x000066000b0f7a10 */ /* 0x040fe40007ffe0ff */
[----:B------:R-:W-:Y:S01]  /*192b0*/  IADD3 R14, R200, 0x21, RZ ;  /* 0x00000021c80e7810 */ /* 0x000fe20007ffe0ff */
[----:B------:R1:W-:Y:S01]  /*192c0*/  @P3 STG.E [R6.64], R38 ;  /* 0x0000002606003986 */ /* 0x0003e2000c101904 */
[----:B------:R-:W-:Y:S02]  /*192d0*/  LEA.HI.X.SX32 R11, R11, R9, 0x2, P6 ;  /* 0x000000090b0b7211 */ /* 0x000fe400030f16ff */
[----:B---3--:R-:W-:Y:S01]  /*192e0*/  LEA R4, P6, R15, R8, 0x2 ;  /* 0x000000080f047211 */ /* 0x008fe200078c10ff */
[----:B------:R2:W-:Y:S01]  /*192f0*/  @P5 STG.E [R12.64], R39 ;  /* 0x000000270c005986 */ /* 0x0005e2000c101904 */
[----:B------:R-:W-:-:S02]  /*19300*/  ISETP.LT.AND P4, PT, R14, c[0x0][0x17c], !P0 ;  /* 0x00005f000e007a0c */ /* 0x000fc40004781270 */
[C---:B------:R-:W-:Y:S01]  /*19310*/  IADD3 R14, R200.reuse, 0x23, RZ ;  /* 0x00000023c80e7810 */ /* 0x040fe20007ffe0ff */
[----:B------:R3:W-:Y:S01]  /*19320*/  @P1 STG.E [R10.64], R96 ;  /* 0x000000600a001986 */ /* 0x0007e2000c101904 */
[----:B-1----:R-:W-:Y:S02]  /*19330*/  IADD3 R6, R200, 0x25, RZ ;  /* 0x00000025c8067810 */ /* 0x002fe40007ffe0ff */
[C---:B------:R-:W-:Y:S02]  /*19340*/  IADD3 R7, R15.reuse, c[0x0][0x198], RZ ;  /* 0x000066000f077a10 */ /* 0x040fe40007ffe0ff */
[----:B------:R-:W-:Y:S02]  /*19350*/  LEA.HI.X.SX32 R5, R15, R9, 0x2, P6 ;  /* 0x000000090f057211 */ /* 0x000fe400030f16ff */
[----:B------:R-:W-:Y:S02]  /*19360*/  ISETP.LT.AND P1, PT, R6, c[0x0][0x17c], !P0 ;  /* 0x00005f0006007a0c */ /* 0x000fe40004721270 */
[----:B------:R-:W-:-:S02]  /*19370*/  LEA R6, P6, R7, R8, 0x2 ;  /* 0x0000000807067211 */ /* 0x000fc400078c10ff */
[----:B------:R-:W-:Y:S02]  /*19380*/  ISETP.LT.AND P3, PT, R14, c[0x0][0x17c], !P0 ;  /* 0x00005f000e007a0c */ /* 0x000fe40004761270 */
[C---:B--2---:R-:W-:Y:S02]  /*19390*/  IADD3 R13, R7.reuse, c[0x0][0x198], RZ ;  /* 0x00006600070d7a10 */ /* 0x044fe40007ffe0ff */
[-C--:B------:R-:W-:Y:S02]  /*193a0*/  LEA.HI.X.SX32 R7, R7, R9.reuse, 0x2, P6 ;  /* 0x0000000907077211 */ /* 0x080fe400030f16ff */
[C---:B------:R-:W-:Y:S02]  /*193b0*/  LEA R12, P6, R13.reuse, R8, 0x2 ;  /* 0x000000080d0c7211 */ /* 0x040fe400078c10ff */
[C---:B------:R-:W-:Y:S02]  /*193c0*/  IADD3 R15, R13.reuse, c[0x0][0x198], RZ ;  /* 0x000066000d0f7a10 */ /* 0x040fe40007ffe0ff */
[----:B------:R-:W-:Y:S01]  /*193d0*/  IADD3 R14, R200, 0x24, RZ ;  /* 0x00000024c80e7810 */ /* 0x000fe20007ffe0ff */
[----:B------:R1:W-:Y:S01]  /*193e0*/  @P4 STG.E [R4.64], R97 ;  /* 0x0000006104004986 */ /* 0x0003e2000c101904 */
[----:B------:R-:W-:-:S02]  /*193f0*/  LEA.HI.X.SX32 R13, R13, R9, 0x2, P6 ;  /* 0x000000090d0d7211 */ /* 0x000fc400030f16ff */
[C---:B---3--:R-:W-:Y:S01]  /*19400*/  LEA R10, P6, R15.reuse, R8, 0x2 ;  /* 0x000000080f0a7211 */ /* 0x048fe200078c10ff */
[----:B------:R2:W-:Y:S01]  /*19410*/  @P2 STG.E [R6.64], R92 ;  /* 0x0000005c06002986 */ /* 0x0005e2000c101904 */
[----:B------:R-:W-:Y:S02]  /*19420*/  ISETP.LT.AND P5, PT, R14, c[0x0][0x17c], !P0 ;  /* 0x00005f000e007a0c */ /* 0x000fe400047a1270 */
[C---:B------:R-:W-:Y:S01]  /*19430*/  IADD3 R14, R200.reuse, 0x26, RZ ;  /* 0x00000026c80e7810 */ /* 0x040fe20007ffe0ff */
[----:B------:R3:W-:Y:S01]  /*19440*/  @P3 STG.E [R12.64], R93 ;  /* 0x0000005d0c003986 */ /* 0x0007e2000c101904 */
[----:B-1----:R-:W-:Y:S02]  /*19450*/  IADD3 R4, R200, 0x28, RZ ;  /* 0x00000028c8047810 */ /* 0x002fe40007ffe0ff */
[C---:B------:R-:W-:Y:S02]  /*19460*/  IADD3 R5, R15.reuse, c[0x0][0x198], RZ ;  /* 0x000066000f057a10 */ /* 0x040fe40007ffe0ff */
[----:B------:R-:W-:-:S02]  /*19470*/  LEA.HI.X.SX32 R11, R15, R9, 0x2, P6 ;  /* 0x000000090f0b7211 */ /* 0x000fc400030f16ff */
[----:B------:R-:W-:Y:S02]  /*19480*/  ISETP.LT.AND P3, PT, R4, c[0x0][0x17c], !P0 ;  /* 0x00005f0004007a0c */ /* 0x000fe40004761270 */
[CC--:B------:R-:W-:Y:S02]  /*19490*/  LEA R4, P6, R5.reuse, R8.reuse, 0x2 ;  /* 0x0000000805047211 */ /* 0x0c0fe400078c10ff */
[----:B------:R-:W-:Y:S02]  /*194a0*/  ISETP.LT.AND P4, PT, R14, c[0x0][0x17c], !P0 ;  /* 0x00005f000e007a0c */ /* 0x000fe40004781270 */
[C---:B--2---:R-:W-:Y:S02]  /*194b0*/  IADD3 R7, R5.reuse, c[0x0][0x198], RZ ;  /* 0x0000660005077a10 */ /* 0x044fe40007ffe0ff */
[----:B------:R-:W-:Y:S02]  /*194c0*/  LEA.HI.X.SX32 R5, R5, R9, 0x2, P6 ;  /* 0x0000000905057211 */ /* 0x000fe400030f16ff */
[----:B------:R-:W-:-:S02]  /*194d0*/  LEA R6, P6, R7, R8, 0x2 ;  /* 0x0000000807067211 */ /* 0x000fc400078c10ff */
[C---:B------:R-:W-:Y:S02]  /*194e0*/  IADD3 R15, R7.reuse, c[0x0][0x198], RZ ;  /* 0x00006600070f7a10 */ /* 0x040fe40007ffe0ff */
        /* <DEDUP_REMOVED lines=269> */
[----:B------:R-:W-:Y:S02]  /*1a5c0*/  IADD3 R14, R200, 0x54, RZ ;  /* 0x00000054c80e7810 */ /* 0x000fe40007ffe0ff */
[C---:B------:R-:W-:Y:S01]  /*1a5d0*/  IADD3 R15, R13.reuse, c[0x0][0x198], RZ ;  /* 0x000066000d0f7a10 */ /* 0x040fe20007ffe0ff */
[----:B------:R1:W-:Y:S01]  /*1a5e0*/  @P5 STG.E [R4.64], R111 ;  /* 0x0000006f04005986 */ /* 0x0003e2000c101904 */
[----:B------:R-:W-:Y:S02]  /*1a5f0*/  LEA.HI.X.SX32 R13, R13, R9, 0x2, P6 ;  /* 0x000000090d0d7211 */ /* 0x000fe400030f16ff */
[----:B------:R-:W-:Y:S02]  /*1a600*/  ISETP.LT.AND P2, PT, R14, c[0x0][0x17c], !P0 ;  /* 0x00005f000e007a0c */ /* 0x000fe40004741270 */
[----:B---3--:R-:W-:Y:S01]  /*1a610*/  LEA R10, P6, R15, R8, 0x2 ;  /* 0x000000080f0a7211 */ /* 0x008fe200078c10ff */
[----:B------:R2:W-:Y:S01]  /*1a620*/  @P1 STG.E [R6.64], R106 ;  /* 0x0000006a06001986 */ /* 0x0005e2000c101904 */
[----:B------:R-:W-:-:S02]  /*1a630*/  IADD3 R14, R200, 0x56, RZ ;  /* 0x00000056c80e7810 */ /* 0x000fc40007ffe0ff */
[----:B-1----:R-:W-:Y:S02]  /*1a640*/  IADD3 R4, R200, 0x58, RZ ;  /* 0x00000058c8047810 */ /* 0x002fe40007ffe0ff */
[C---:B------:R-:W-:Y:S01]  /*1a650*/  IADD3 R5, R15.reuse, c[0x0][0x198], RZ ;  /* 0x000066000f057a10 */ /* 0x040fe20007ffe0ff */
[----:B------:R1:W-:Y:S01]  /*1a660*/  @P4 STG.E [R12.64], R107 ;  /* 0x0000006b0c004986 */ /* 0x0003e2000c101904 */
[----:B------:R-:W-:Y:S02]  /*1a670*/  LEA.HI.X.SX32 R11, R15, R9, 0x2, P6 ;  /* 0x000000090f0b7211 */ /* 0x000fe400030f16ff */
[----:B------:R-:W-:Y:S02]  /*1a680*/  ISETP.LT.AND P4, PT, R4, c[0x0][0x17c], !P0 ;  /* 0x00005f0004007a0c */ /* 0x000fe40004781270 */
[----:B------:R-:W-:Y:S02]  /*1a690*/  ISETP.LT.AND P5, PT, R14, c[0x0][0x17c], !P0 ;  /* 0x00005f000e007a0c */ /* 0x000fe400047a1270 */
[----:B------:R-:W-:-:S02]  /*1a6a0*/  LEA R4, P6, R5, R8, 0x2 ;  /* 0x0000000805047211 */ /* 0x000fc400078c10ff */
[----:B------:R-:W-:Y:S02]  /*1a6b0*/  IADD3 R14, R200, 0x57, RZ ;  /* 0x00000057c80e7810 */ /* 0x000fe40007ffe0ff */
[C---:B--2---:R-:W-:Y:S02]  /*1a6c0*/  IADD3 R7, R5.reuse, c[0x0][0x198], RZ ;  /* 0x0000660005077a10 */ /* 0x044fe40007ffe0ff */
[----:B------:R-:W-:Y:S02]  /*1a6d0*/  LEA.HI.X.SX32 R5, R5, R9, 0x2, P6 ;  /* 0x0000000905057211 */ /* 0x000fe400030f16ff */
[----:B------:R-:W-:Y:S02]  /*1a6e0*/  ISETP.LT.AND P1, PT, R14, c[0x0][0x17c], !P0 ;  /* 0x00005f000e007a0c */ /* 0x000fe40004721270 */
[----:B------:R-:W-:Y:S02]  /*1a6f0*/  LEA R6, P6, R7, R8, 0x2 ;  /* 0x0000000807067211 */ /* 0x000fe400078c10ff */
[----:B------:R-:W-:-:S02]  /*1a700*/  IADD3 R14, R200, 0x59, RZ ;  /* 0x00000059c80e7810 */ /* 0x000fc40007ffe0ff */
[C---:B------:R-:W-:Y:S01]  /*1a710*/  IADD3 R15, R7.reuse, c[0x0][0x198], RZ ;  /* 0x00006600070f7a10 */ /* 0x040fe20007ffe0ff */
[----:B------:R2:W-:Y:S01]  /*1a720*/  @P2 STG.E [R10.64], R90 ;  /* 0x0000005a0a002986 */ /* 0x0005e2000c101904 */
[-C--:B------:R-:W-:Y:S02]  /*1a730*/  LEA.HI.X.SX32 R7, R7, R9.reuse, 0x2, P6 ;  /* 0x0000000907077211 */ /* 0x080fe400030f16ff */
[----:B------:R-:W-:Y:S02]  /*1a740*/  ISETP.LT.AND P2, PT, R14, c[0x0][0x17c], !P0 ;  /* 0x00005f000e007a0c */ /* 0x000fe40004741270 */
[C---:B-1----:R-:W-:Y:S02]  /*1a750*/  LEA R12, P6, R15.reuse, R8, 0x2 ;  /* 0x000000080f0c7211 */ /* 0x042fe400078c10ff */
[----:B------:R-:W-:Y:S01]  /*1a760*/  IADD3 R14, R200, 0x5a, RZ ;  /* 0x0000005ac80e7810 */ /* 0x000fe20007ffe0ff */
[----:B------:R1:W-:Y:S01]  /*1a770*/  @P3 STG.E [R4.64], R91 ;  /* 0x0000005b04003986 */ /* 0x0003e2000c101904 */
[----:B------:R-:W-:-:S02]  /*1a780*/  LEA.HI.X.SX32 R13, R15, R9, 0x2, P6 ;  /* 0x000000090f0d7211 */ /* 0x000fc400030f16ff */
[----:B--2---:R-:W-:Y:S02]  /*1a790*/  IADD3 R10, R200, 0x5b, RZ ;  /* 0x0000005bc80a7810 */ /* 0x004fe40007ffe0ff */
[----:B------:R-:W-:Y:S01]  /*1a7a0*/  IADD3 R11, R15, c[0x0][0x198], RZ ;  /* 0x000066000f0b7a10 */ /* 0x000fe20007ffe0ff */
[----:B------:R-:W-:Y:S01]  /*1a7b0*/  @P5 STG.E [R6.64], R86 ;  /* 0x0000005606005986 */ /* 0x000fe2000c101904 */
[----:B------:R-:W-:Y:S02]  /*1a7c0*/  ISETP.LT.AND P3, PT, R14, c[0x0][0x17c], !P0 ;  /* 0x00005f000e007a0c */ /* 0x000fe40004761270 */
[----:B------:R-:W-:Y:S02]  /*1a7d0*/  ISETP.LT.AND P5, PT, R10, c[0x0][0x17c], !P0 ;  /* 0x00005f000a007a0c */ /* 0x000fe400047a1270 */
[----:B------:R-:W-:Y:S02]  /*1a7e0*/  IADD3 R14, R200, 0x5c, RZ ;  /* 0x0000005cc80e7810 */ /* 0x000fe40007ffe0ff */
[----:B------:R-:W-:-:S02]  /*1a7f0*/  LEA R10, P6, R11, R8, 0x2 ;  /* 0x000000080b0a7211 */ /* 0x000fc400078c10ff */
[C---:B-1----:R-:W-:Y:S01]  /*1a800*/  IADD3 R5, R11.reuse, c[0x0][0x198], RZ ;  /* 0x000066000b057a10 */ /* 0x042fe20007ffe0ff */
[----:B------:R-:W-:Y:S01]  /*1a810*/  @P1 STG.E [R12.64], R87 ;  /* 0x000000570c001986 */ /* 0x000fe2000c101904 */
[-C--:B------:R-:W-:Y:S02]  /*1a820*/  LEA.HI.X.SX32 R11, R11, R9.reuse, 0x2, P6 ;  /* 0x000000090b0b7211 */ /* 0x080fe400030f16ff */
[----:B------:R-:W-:Y:S02]  /*1a830*/  ISETP.LT.AND P1, PT, R14, c[0x0][0x17c], !P0 ;  /* 0x00005f000e007a0c */ /* 0x000fe40004721270 */
[C---:B------:R-:W-:Y:S02]  /*1a840*/  LEA R14, P6, R5.reuse, R8, 0x2 ;  /* 0x00000008050e7211 */ /* 0x040fe400078c10ff */
[----:B------:R-:W-:Y:S02]  /*1a850*/  IADD3 R4, R200, 0x5d, RZ ;  /* 0x0000005dc8047810 */ /* 0x000fe40007ffe0ff */
[C---:B------:R-:W-:Y:S01]  /*1a860*/  IADD3 R17, R5.reuse, c[0x0][0x198], RZ ;  /* 0x0000660005117a10 */ /* 0x040fe20007ffe0ff */
[----:B------:R1:W-:Y:S01]  /*1a870*/  @P4 STG.E [R10.64], R50 ;  /* 0x000000320a004986 */ /* 0x0003e2000c101904 */
[----:B------:R-:W-:-:S02]  /*1a880*/  LEA.HI.X.SX32 R15, R5, R9, 0x2, P6 ;  /* 0x00000009050f7211 */ /* 0x000fc400030f16ff */
[----:B------:R-:W-:Y:S02]  /*1a890*/  ISETP.LT.AND P4, PT, R4, c[0x0][0x17c], !P0 ;  /* 0x00005f0004007a0c */ /* 0x000fe40004781270 */
[C---:B------:R-:W-:Y:S02]  /*1a8a0*/  LEA R16, P6, R17.reuse, R8, 0x2 ;  /* 0x0000000811107211 */ /* 0x040fe400078c10ff */
[----:B------:R-:W-:Y:S02]  /*1a8b0*/  IADD3 R4, R200, 0x5e, RZ ;  /* 0x0000005ec8047810 */ /* 0x000fe40007ffe0ff */
[C---:B------:R-:W-:Y:S01]  /*1a8c0*/  IADD3 R5, R17.reuse, c[0x0][0x198], RZ ;  /* 0x0000660011057a10 */ /* 0x040fe20007ffe0ff */
[----:B------:R-:W-:Y:S01]  /*1a8d0*/  @P2 STG.E [R14.64], R51 ;  /* 0x000000330e002986 */ /* 0x000fe2000c101904 */
[----:B------:R-:W-:Y:S02]  /*1a8e0*/  LEA.HI.X.SX32 R17, R17, R9, 0x2, P6 ;  /* 0x0000000911117211 */ /* 0x000fe400030f16ff */
[----:B------:R-:W-:-:S02]  /*1a8f0*/  ISETP.LT.AND P2, PT, R4, c[0x0][0x17c], !P0 ;  /* 0x00005f0004007a0c */ /* 0x000fc40004741270 */
[----:B------:R-:W-:Y:S02]  /*1a900*/  IADD3 R4, R200, 0x5f, RZ ;  /* 0x0000005fc8047810 */ /* 0x000fe40007ffe0ff */
[CC--:B------:R-:W-:Y:S02]  /*1a910*/  LEA R18, P6, R5.reuse, R8.reuse, 0x2 ;  /* 0x0000000805127211 */ /* 0x0c0fe400078c10ff */
[C---:B-1----:R-:W-:Y:S01]  /*1a920*/  IADD3 R11, R5.reuse, c[0x0][0x198], RZ ;  /* 0x00006600050b7a10 */ /* 0x042fe20007ffe0ff */
[----:B------:R1:W-:Y:S01]  /*1a930*/  @P3 STG.E [R16.64], R46 ;  /* 0x0000002e10003986 */ /* 0x0003e2000c101904 */
[----:B------:R-:W-:Y:S02]  /*1a940*/  LEA.HI.X.SX32 R19, R5, R9, 0x2, P6 ;  /* 0x0000000905137211 */ /* 0x000fe400030f16ff */
[----:B------:R-:W-:Y:S02]  /*1a950*/  ISETP.LT.AND P3, PT, R4, c[0x0][0x17c], !P0 ;  /* 0x00005f0004007a0c */ /* 0x000fe40004761270 */
[----:B------:R-:W2:Y:S01]  /*1a960*/  LDS.128 R4, [R0] ;  /* 0x0000000000047984 */ /* 0x000ea20000000c00 */
[----:B------:R-:W-:-:S02]  /*1a970*/  LEA R10, P6, R11, R8, 0x2 ;  /* 0x000000080b0a7211 */ /* 0x000fc400078c10ff */
[----:B------:R-:W-:Y:S01]  /*1a980*/  IADD3 R12, R200, 0x60, RZ ;  /* 0x00000060c80c7810 */ /* 0x000fe20007ffe0ff */
[----:B------:R3:W-:Y:S01]  /*1a990*/  @P5 STG.E [R18.64], R47 ;  /* 0x0000002f12005986 */ /* 0x0007e2000c101904 */
[C---:B------:R-:W-:Y:S02]  /*1a9a0*/  IADD3 R13, R11.reuse, c[0x0][0x198], RZ ;  /* 0x000066000b0d7a10 */ /* 0x040fe40007ffe0ff */
[----:B------:R-:W-:Y:S02]  /*1a9b0*/  LEA.HI.X.SX32 R11, R11, R9, 0x2, P6 ;  /* 0x000000090b0b7211 */ /* 0x000fe400030f16ff */
[----:B------:R-:W-:Y:S02]  /*1a9c0*/  ISETP.LT.AND P5, PT, R12, c[0x0][0x17c], !P0 ;  /* 0x00005f000c007a0c */ /* 0x000fe400047a1270 */
[----:B------:R-:W-:Y:S02]  /*1a9d0*/  IADD3 R12, R200, 0x61, RZ ;  /* 0x00000061c80c7810 */ /* 0x000fe40007ffe0ff */
[C---:B------:R-:W-:Y:S01]  /*1a9e0*/  LEA R20, P6, R13.reuse, R8, 0x2 ;  /* 0x000000080d147211 */ /* 0x040fe200078c10ff */
[----:B------:R4:W-:Y:S01]  /*1a9f0*/  @P1 STG.E [R10.64], R26 ;  /* 0x0000001a0a001986 */ /* 0x0009e2000c101904 */
[----:B-1----:R-:W-:-:S02]  /*1aa00*/  IADD3 R17, R13, c[0x0][0x198], RZ ;  /* 0x000066000d117a10 */ /* 0x002fc40007ffe0ff */
[----:B------:R-:W-:Y:S02]  /*1aa10*/  ISETP.LT.AND P1, PT, R12, c[0x0][0x17c], !P0 ;  /* 0x00005f000c007a0c */ /* 0x000fe40004721270 */
[-C--:B------:R-:W-:Y:S02]  /*1aa20*/  LEA.HI.X.SX32 R21, R13, R9.reuse, 0x2, P6 ;  /* 0x000000090d157211 */ /* 0x080fe400030f16ff */
[----:B------:R-:W1:Y:S01]  /*1aa30*/  LDS.128 R12, [R100] ;  /* 0x00000000640c7984 */ /* 0x000e620000000c00 */
[C---:B------:R-:W-:Y:S02]  /*1aa40*/  LEA R24, P6, R17.reuse, R8, 0x2 ;  /* 0x0000000811187211 */ /* 0x040fe400078c10ff */
[C---:B---3--:R-:W-:Y:S02]  /*1aa50*/  IADD3 R18, R17.reuse, c[0x0][0x198], RZ ;  /* 0x0000660011127a10 */ /* 0x048fe40007ffe0ff */
[C---:B------:R-:W-:Y:S02]  /*1aa60*/  IADD3 R16, R200.reuse, 0x62, RZ ;  /* 0x00000062c8107810 */ /* 0x040fe40007ffe0ff */
[----:B----4-:R-:W-:Y:S01]  /*1aa70*/  IADD3 R11, R200, 0x63, RZ ;  /* 0x00000063c80b7810 */ /* 0x010fe20007ffe0ff */
[----:B------:R3:W-:Y:S01]  /*1aa80*/  @P4 STG.E [R20.64], R27 ;  /* 0x0000001b14004986 */ /* 0x0007e2000c101904 */
[----:B------:R-:W-:-:S02]  /*1aa90*/  LEA.HI.X.SX32 R25, R17, R9, 0x2, P6 ;  /* 0x0000000911197211 */ /* 0x000fc400030f16ff */
[----:B------:R-:W-:Y:S01]  /*1aaa0*/  LEA R10, P6, R18, R8, 0x2 ;  /* 0x00000008120a7211 */ /* 0x000fe200078c10ff */
[----:B------:R-:W-:Y:S01]  /*1aab0*/  LDS.128 R100, [R100+0x800] ;  /* 0x0008000064647984 */ /* 0x000fe20000000c00 */
[----:B------:R-:W-:-:S03]  /*1aac0*/  ISETP.LT.AND P4, PT, R16, c[0x0][0x17c], !P0 ;  /* 0x00005f0010007a0c */ /* 0x000fc60004781270 */
[----:B------:R4:W-:Y:S01]  /*1aad0*/  @P2 STG.E [R24.64], R22 ;  /* 0x0000001618002986 */ /* 0x0009e2000c101904 */
[----:B------:R-:W-:Y:S02]  /*1aae0*/  ISETP.LT.AND P2, PT, R11, c[0x0][0x17c], !P0 ;  /* 0x00005f000b007a0c */ /* 0x000fe40004741270 */
[C---:B------:R-:W-:Y:S02]  /*1aaf0*/  IADD3 R29, R18.reuse, c[0x0][0x198], RZ ;  /* 0x00006600121d7a10 */ /* 0x040fe40007ffe0ff */
[----:B------:R-:W-:Y:S02]  /*1ab00*/  LEA.HI.X.SX32 R11, R18, R9, 0x2, P6 ;  /* 0x00000009120b7211 */ /* 0x000fe400030f16ff */
[----:B------:R-:W5:Y:S01]  /*1ab10*/  LDS.128 R16, [R3] ;  /* 0x0000000003107984 */ /* 0x000f620000000c00 */
[----:B------:R-:W-:Y:S02]  /*1ab20*/  LEA R28, P6, R29, R8, 0x2 ;  /* 0x000000081d1c7211 */ /* 0x000fe400078c10ff */
[----:B------:R-:W-:-:S02]  /*1ab30*/  IADD3 R26, R200, 0x64, RZ ;  /* 0x00000064c81a7810 */ /* 0x000fc40007ffe0ff */
[C---:B---3--:R-:W-:Y:S01]  /*1ab40*/  IADD3 R21, R29.reuse, c[0x0][0x198], RZ ;  /* 0x000066001d157a10 */ /* 0x048fe20007ffe0ff */
[----:B------:R3:W-:Y:S01]  /*1ab50*/  @P3 STG.E [R10.64], R23 ;  /* 0x000000170a003986 */ /* 0x0007e2000c101904 */
[-C--:B------:R-:W-:Y:S02]  /*1ab60*/  LEA.HI.X.SX32 R29, R29, R9.reuse, 0x2, P6 ;  /* 0x000000091d1d7211 */ /* 0x080fe400030f16ff */
[----:B------:R-:W-:Y:S02]  /*1ab70*/  ISETP.LT.AND P3, PT, R26, c[0x0][0x17c], !P0 ;  /* 0x00005f001a007a0c */ /* 0x000fe40004761270 */
[----:B----4-:R-:W-:Y:S01]  /*1ab80*/  IADD3 R22, R200, 0x65, RZ ;  /* 0x00000065c8167810 */ /* 0x010fe20007ffe0ff */
[----:B------:R-:W4:Y:S01]  /*1ab90*/  LDS.128 R24, [R2] ;  /* 0x0000000002187984 */ /* 0x000f220000000c00 */
[C---:B------:R-:W-:Y:S02]  /*1aba0*/  LEA R20, P6, R21.reuse, R8, 0x2 ;  /* 0x0000000815147211 */ /* 0x040fe400078c10ff */
[C---:B------:R-:W-:Y:S01]  /*1abb0*/  IADD3 R31, R21.reuse, c[0x0][0x198], RZ ;  /* 0x00006600151f7a10 */ /* 0x040fe20007ffe0ff */
[----:B--2---:R2:W-:Y:S01]  /*1abc0*/  @P5 STG.E [R28.64], R4 ;  /* 0x000000041c005986 */ /* 0x0045e2000c101904 */
[----:B------:R-:W-:-:S02]  /*1abd0*/  LEA.HI.X.SX32 R21, R21, R9, 0x2, P6 ;  /* 0x0000000915157211 */ /* 0x000fc400030f16ff */
[----:B------:R-:W-:Y:S02]  /*1abe0*/  ISETP.LT.AND P5, PT, R22, c[0x0][0x17c], !P0 ;  /* 0x00005f0016007a0c */ /* 0x000fe400047a1270 */
[----:B------:R-:W-:Y:S02]  /*1abf0*/  IADD3 R22, R200, 0x66, RZ ;  /* 0x00000066c8167810 */ /* 0x000fe40007ffe0ff */
[C---:B------:R-:W-:Y:S02]  /*1ac00*/  LEA R30, P6, R31.reuse, R8, 0x2 ;  /* 0x000000081f1e7211 */ /* 0x040fe400078c10ff */
[C---:B---3--:R-:W-:Y:S01]  /*1ac10*/  IADD3 R11, R31.reuse, c[0x0][0x198], RZ ;  /* 0x000066001f0b7a10 */ /* 0x048fe20007ffe0ff */
[----:B------:R3:W-:Y:S01]  /*1ac20*/  @P1 STG.E [R20.64], R5 ;  /* 0x0000000514001986 */ /* 0x0007e2000c101904 */
[----:B------:R-:W-:Y:S02]  /*1ac30*/  LEA.HI.X.SX32 R31, R31, R9, 0x2, P6 ;  /* 0x000000091f1f7211 */ /* 0x000fe400030f16ff */
[----:B------:R-:W-:-:S02]  /*1ac40*/  ISETP.LT.AND P1, PT, R22, c[0x0][0x17c], !P0 ;  /* 0x00005f0016007a0c */ /* 0x000fc40004721270 */
[CC--:B------:R-:W-:Y:S01]  /*1ac50*/  LEA R10, P6, R11.reuse, R8.reuse, 0x2 ;  /* 0x000000080b0a7211 */ /* 0x0c0fe200078c10ff */
[----:B------:R-:W4:Y:S01]  /*1ac60*/  LDS.128 R20, [R0+0x800] ;  /* 0x0008000000147984 */ /* 0x000f220000000c00 */
[----:B--2---:R-:W-:Y:S02]  /*1ac70*/  IADD3 R4, R200, 0x67, RZ ;  /* 0x00000067c8047810 */ /* 0x004fe40007ffe0ff */
[C---:B------:R-:W-:Y:S01]  /*1ac80*/  IADD3 R29, R11.reuse, c[0x0][0x198], RZ ;  /* 0x000066000b1d7a10 */ /* 0x040fe20007ffe0ff */
[----:B-1----:R1:W-:Y:S01]  /*1ac90*/  @P4 STG.E [R30.64], R12 ;  /* 0x0000000c1e004986 */ /* 0x0023e2000c101904 */
[----:B------:R-:W-:Y:S02]  /*1aca0*/  LEA.HI.X.SX32 R11, R11, R9, 0x2, P6 ;  /* 0x000000090b0b7211 */ /* 0x000fe400030f16ff */
[----:B------:R-:W-:Y:S02]  /*1acb0*/  ISETP.LT.AND P4, PT, R4, c[0x0][0x17c], !P0 ;  /* 0x00005f0004007a0c */ /* 0x000fe40004781270 */
[----:B------:R-:W-:-:S02]  /*1acc0*/  LEA R28, P6, R29, R8, 0x2 ;  /* 0x000000081d1c7211 */ /* 0x000fc400078c10ff */
[----:B------:R-:W-:Y:S02]  /*1acd0*/  IADD3 R4, R200, 0x68, RZ ;  /* 0x00000068c8047810 */ /* 0x000fe40007ffe0ff */
[C---:B---3--:R-:W-:Y:S01]  /*1ace0*/  IADD3 R5, R29.reuse, c[0x0][0x198], RZ ;  /* 0x000066001d057a10 */ /* 0x048fe20007ffe0ff */
[----:B------:R2:W-:Y:S01]  /*1acf0*/  @P2 STG.E [R10.64], R13 ;  /* 0x0000000d0a002986 */ /* 0x0005e2000c101904 */
[----:B------:R-:W-:Y:S02]  /*1ad00*/  LEA.HI.X.SX32 R29, R29, R9, 0x2, P6 ;  /* 0x000000091d1d7211 */ /* 0x000fe400030f16ff */
[----:B------:R-:W-:Y:S02]  /*1ad10*/  ISETP.LT.AND P2, PT, R4, c[0x0][0x17c], !P0 ;  /* 0x00005f0004007a0c */ /* 0x000fe40004741270 */
[C---:B------:R-:W-:Y:S02]  /*1ad20*/  LEA R4, P6, R5.reuse, R8, 0x2 ;  /* 0x0000000805047211 */ /* 0x040fe400078c10ff */
[----:B-1----:R-:W-:-:S02]  /*1ad30*/  IADD3 R31, R5, c[0x0][0x198], RZ ;  /* 0x00006600051f7a10 */ /* 0x002fc40007ffe0ff */
[-C--:B------:R-:W-:Y:S02]  /*1ad40*/  LEA.HI.X.SX32 R5, R5, R9.reuse, 0x2, P6 ;  /* 0x0000000905057211 */ /* 0x080fe400030f16ff */
[C---:B------:R-:W-:Y:S02]  /*1ad50*/  IADD3 R0, R31.reuse, c[0x0][0x198], RZ ;  /* 0x000066001f007a10 */ /* 0x040fe40007ffe0ff */
[----:B------:R-:W-:Y:S02]  /*1ad60*/  IADD3 R30, R200, 0x69, RZ ;  /* 0x00000069c81e7810 */ /* 0x000fe40007ffe0ff */
[C---:B------:R-:W-:Y:S01]  /*1ad70*/  LEA R32, P6, R31.reuse, R8, 0x2 ;  /* 0x000000081f207211 */ /* 0x040fe200078c10ff */
[----:B-----5:R-:W-:Y:S01]  /*1ad80*/  @P3 STG.E [R28.64], R16 ;  /* 0x000000101c003986 */ /* 0x020fe2000c101904 */
[----:B--2---:R-:W-:Y:S02]  /*1ad90*/  IADD3 R13, R0, c[0x0][0x198], RZ ;  /* 0x00006600000d7a10 */ /* 0x004fe40007ffe0ff */
[----:B------:R-:W-:Y:S01]  /*1ada0*/  LEA.HI.X.SX32 R33, R31, R9, 0x2, P6 ;  /* 0x000000091f217211 */ /* 0x000fe200030f16ff */
[----:B------:R1:W-:Y:S01]  /*1adb0*/  @P5 STG.E [R4.64], R17 ;  /* 0x0000001104005986 */ /* 0x0003e2000c101904 */
[----:B------:R-:W-:-:S02]  /*1adc0*/  ISETP.LT.AND P5, PT, R30, c[0x0][0x17c], !P0 ;  /* 0x00005f001e007a0c */ /* 0x000fc400047a1270 */
[----:B------:R-:W-:Y:S01]  /*1add0*/  IADD3 R34, R13, c[0x0][0x198], RZ ;  /* 0x000066000d227a10 */ /* 0x000fe20007ffe0ff */
[----:B------:R-:W2:Y:S01]  /*1ade0*/  LDS.128 R28, [R3+0x800] ;  /* 0x00080000031c7984 */ /* 0x000ea20000000c00 */
[-C--:B------:R-:W-:Y:S02]  /*1adf0*/  LEA R10, P3, R0, R8.reuse, 0x2 ;  /* 0x00000008000a7211 */ /* 0x080fe400078610ff */
[----:B------:R-:W-:Y:S01]  /*1ae00*/  IADD3 R12, R200, 0x6a, RZ ;  /* 0x0000006ac80c7810 */ /* 0x000fe20007ffe0ff */
[----:B----4-:R3:W-:Y:S01]  /*1ae10*/  @P1 STG.E [R32.64], R24 ;  /* 0x0000001820001986 */ /* 0x0107e2000c101904 */
[----:B------:R-:W-:Y:S02]  /*1ae20*/  LEA.HI.X.SX32 R11, R0, R9, 0x2, P3 ;  /* 0x00000009000b7211 */ /* 0x000fe400018f16ff */
[----:B-1----:R-:W-:Y:S02]  /*1ae30*/  LEA R4, P6, R34, R8, 0x2 ;  /* 0x0000000822047211 */ /* 0x002fe400078c10ff */
[----:B------:R-:W-:-:S02]  /*1ae40*/  ISETP.LT.AND P3, PT, R12, c[0x0][0x17c], !P0 ;  /* 0x00005f000c007a0c */ /* 0x000fc40004761270 */
[C---:B------:R-:W-:Y:S02]  /*1ae50*/  IADD3 R17, R34.reuse, c[0x0][0x198], RZ ;  /* 0x0000660022117a10 */ /* 0x040fe40007ffe0ff */
[-C--:B------:R-:W-:Y:S02]  /*1ae60*/  LEA.HI.X.SX32 R5, R34, R9.reuse, 0x2, P6 ;  /* 0x0000000922057211 */ /* 0x080fe400030f16ff */
[C---:B------:R-:W-:Y:S01]  /*1ae70*/  LEA R12, P1, R13.reuse, R8, 0x2 ;  /* 0x000000080d0c7211 */ /* 0x040fe200078210ff */
[----:B------:R-:W1:Y:S01]  /*1ae80*/  LDS.128 R32, [R2+0x800] ;  /* 0x0008000002207984 */ /* 0x000e620000000c00 */
[----:B------:R-:W-:Y:S02]  /*1ae90*/  IADD3 R16, R200, 0x6b, RZ ;  /* 0x0000006bc8107810 */ /* 0x000fe40007ffe0ff */
[----:B------:R-:W-:Y:S01]  /*1aea0*/  LEA.HI.X.SX32 R13, R13, R9, 0x2, P1 ;  /* 0x000000090d0d7211 */ /* 0x000fe200008f16ff */
[----:B------:R4:W-:Y:S01]  /*1aeb0*/  @P4 STG.E [R10.64], R25 ;  /* 0x000000190a004986 */ /* 0x0009e2000c101904 */
[----:B---3--:R-:W-:-:S02]  /*1aec0*/  IADD3 R24, R17, c[0x0][0x198], RZ ;  /* 0x0000660011187a10 */ /* 0x008fc40007ffe0ff */
[----:B------:R-:W-:Y:S01]  /*1aed0*/  ISETP.LT.AND P4, PT, R16, c[0x0][0x17c], !P0 ;  /* 0x00005f0010007a0c */ /* 0x000fe20004781270 */
[----:B------:R3:W-:Y:S01]  /*1aee0*/  @P2 STG.E [R12.64], R20 ;  /* 0x000000140c002986 */ /* 0x0007e2000c101904 */
[-C--:B------:R-:W-:Y:S02]  /*1aef0*/  LEA R16, P6, R24, R8.reuse, 0x2 ;  /* 0x0000000818107211 */ /* 0x080fe400078c10ff */
[----:B------:R-:W-:Y:S02]  /*1af00*/  IADD3 R0, R200, 0x6c, RZ ;  /* 0x0000006cc8007810 */ /* 0x000fe40007ffe0ff */
[----:B----4-:R-:W-:-:S04]  /*1af10*/  LEA R10, P2, R17, R8, 0x2 ;  /* 0x00000008110a7211 */ /* 0x010fc800078410ff */
[-C--:B------:R-:W-:Y:S02]  /*1af20*/  LEA.HI.X.SX32 R11, R17, R9.reuse, 0x2, P2 ;  /* 0x00000009110b7211 */ /* 0x080fe400010f16ff */
[C---:B------:R-:W-:Y:S02]  /*1af30*/  LEA.HI.X.SX32 R17, R24.reuse, R9, 0x2, P6 ;  /* 0x0000000918117211 */ /* 0x040fe400030f16ff */
[----:B------:R-:W-:Y:S02]  /*1af40*/  IADD3 R24, R24, c[0x0][0x198], RZ ;  /* 0x0000660018187a10 */ /* 0x000fe40007ffe0ff */
[----:B------:R-:W-:Y:S02]  /*1af50*/  ISETP.LT.AND P1, PT, R0, c[0x0][0x17c], !P0 ;  /* 0x00005f0000007a0c */ /* 0x000fe40004721270 */
[----:B------:R-:W-:Y:S01]  /*1af60*/  IADD3 R3, R200, 0x6d, RZ ;  /* 0x0000006dc8037810 */ /* 0x000fe20007ffe0ff */
[----:B------:R4:W-:Y:S01]  /*1af70*/  @P5 STG.E [R4.64], R21 ;  /* 0x0000001504005986 */ /* 0x0009e2000c101904 */
[----:B---3--:R-:W-:-:S02]  /*1af80*/  IADD3 R12, R24, c[0x0][0x198], RZ ;  /* 0x00006600180c7a10 */ /* 0x008fc40007ffe0ff */
[----:B------:R-:W-:Y:S01]  /*1af90*/  ISETP.LT.AND P5, PT, R3, c[0x0][0x17c], !P0 ;  /* 0x00005f0003007a0c */ /* 0x000fe200047a1270 */
[----:B------:R3:W-:Y:S01]  /*1afa0*/  @P3 STG.E [R10.64], R100 ;  /* 0x000000640a003986 */ /* 0x0007e2000c101904 */
[----:B------:R-:W-:Y:S02]  /*1afb0*/  LEA R2, P3, R24, R8, 0x2 ;  /* 0x0000000818027211 */ /* 0x000fe400078610ff */
[----:B------:R-:W-:Y:S02]  /*1afc0*/  IADD3 R0, R200, 0x6e, RZ ;  /* 0x0000006ec8007810 */ /* 0x000fe40007ffe0ff */
[----:B------:R-:W-:Y:S02]  /*1afd0*/  IADD3 R20, R12, c[0x0][0x198], RZ ;  /* 0x000066000c147a10 */ /* 0x000fe40007ffe0ff */
[----:B------:R-:W-:Y:S02]  /*1afe0*/  LEA.HI.X.SX32 R3, R24, R9, 0x2, P3 ;  /* 0x0000000918037211 */ /* 0x000fe400018f16ff */
[----:B----4-:R-:W-:-:S02]  /*1aff0*/  IADD3 R5, R200, 0x6f, RZ ;  /* 0x0000006fc8057810 */ /* 0x010fc40007ffe0ff */
[-C--:B------:R-:W-:Y:S01]  /*1b000*/  LEA R4, P6, R12, R8.reuse, 0x2 ;  /* 0x000000080c047211 */ /* 0x080fe200078c10ff */
[----:B------:R4:W-:Y:S01]  /*1b010*/  @P4 STG.E [R16.64], R101 ;  /* 0x0000006510004986 */ /* 0x0009e2000c101904 */
[----:B------:R-:W-:Y:S02]  /*1b020*/  ISETP.LT.AND P2, PT, R0, c[0x0][0x17c], !P0 ;  /* 0x00005f0000007a0c */ /* 0x000fe40004741270 */
[----:B------:R-:W-:Y:S01]  /*1b030*/  ISETP.LT.AND P4, PT, R5, c[0x0][0x17c], !P0 ;  /* 0x00005f0005007a0c */ /* 0x000fe20004781270 */
[----:B--2---:R2:W-:Y:S01]  /*1b040*/  @P1 STG.E [R2.64], R28 ;  /* 0x0000001c02001986 */ /* 0x0045e2000c101904 */
[----:B------:R-:W-:Y:S02]  /*1b050*/  LEA.HI.X.SX32 R5, R12, R9, 0x2, P6 ;  /* 0x000000090c057211 */ /* 0x000fe400030f16ff */
[----:B---3--:R-:W-:Y:S02]  /*1b060*/  LEA R10, P1, R20, R8, 0x2 ;  /* 0x00000008140a7211 */ /* 0x008fe400078210ff */
[----:B------:R-:W-:-:S02]  /*1b070*/  IADD3 R13, R200, 0x71, RZ ;  /* 0x00000071c80d7810 */ /* 0x000fc40007ffe0ff */
[----:B----4-:R-:W-:Y:S01]  /*1b080*/  IADD3 R16, R20, c[0x0][0x198], RZ ;  /* 0x0000660014107a10 */ /* 0x010fe20007ffe0ff */
[----:B------:R3:W-:Y:S03]  /*1b090*/  @P5 STG.E [R4.64], R29 ;  /* 0x0000001d04005986 */ /* 0x0007e6000c101904 */
[----:B------:R-:W-:Y:S02]  /*1b0a0*/  LEA R12, P6, R16, R8, 0x2 ;  /* 0x00000008100c7211 */ /* 0x000fe400078c10ff */
[-C--:B------:R-:W-:Y:S02]  /*1b0b0*/  LEA.HI.X.SX32 R11, R20, R9.reuse, 0x2, P1 ;  /* 0x00000009140b7211 */ /* 0x080fe400008f16ff */
[----:B------:R-:W-:Y:S02]  /*1b0c0*/  ISETP.LT.AND P5, PT, R13, c[0x0][0x17c], !P0 ;  /* 0x00005f000d007a0c */ /* 0x000fe400047a1270 */
[----:B------:R-:W-:-:S02]  /*1b0d0*/  LEA.HI.X.SX32 R13, R16, R9, 0x2, P6 ;  /* 0x00000009100d7211 */ /* 0x000fc400030f16ff */
[----:B------:R-:W-:Y:S02]  /*1b0e0*/  IADD3 R0, R200, 0x70, RZ ;  /* 0x00000070c8007810 */ /* 0x000fe40007ffe0ff */
[----:B------:R-:W-:Y:S01]  /*1b0f0*/  IADD3 R16, R16, c[0x0][0x198], RZ ;  /* 0x0000660010107a10 */ /* 0x000fe20007ffe0ff */
[----:B-1----:R-:W-:Y:S01]  /*1b100*/  @P2 STG.E [R10.64], R32 ;  /* 0x000000200a002986 */ /* 0x002fe2000c101904 */
[----:B------:R-:W-:Y:S02]  /*1b110*/  ISETP.LT.AND P3, PT, R0, c[0x0][0x17c], !P0 ;  /* 0x00005f0000007a0c */ /* 0x000fe40004761270 */
[C---:B------:R-:W-:Y:S02]  /*1b120*/  IADD3 R17, R16.reuse, c[0x0][0x198], RZ ;  /* 0x0000660010117a10 */ /* 0x040fe40007ffe0ff */
[----:B--2---:R-:W-:Y:S02]  /*1b130*/  LEA R2, P2, R16, R8, 0x2 ;  /* 0x0000000810027211 */ /* 0x004fe400078410ff */
[----:B---3--:R-:W-:-:S02]  /*1b140*/  IADD3 R5, R200, 0x73, RZ ;  /* 0x00000073c8057810 */ /* 0x008fc40007ffe0ff */
[C---:B------:R-:W-:Y:S02]  /*1b150*/  LEA R4, P6, R17.reuse, R8, 0x2 ;  /* 0x0000000811047211 */ /* 0x040fe400078c10ff */
[-C--:B------:R-:W-:Y:S01]  /*1b160*/  LEA.HI.X.SX32 R3, R16, R9.reuse, 0x2, P2 ;  /* 0x0000000910037211 */ /* 0x080fe200010f16ff */
[----:B------:R1:W-:Y:S01]  /*1b170*/  @P4 STG.E [R12.64], R33 ;  /* 0x000000210c004986 */ /* 0x0003e2000c101904 */
[----:B------:R-:W-:Y:S02]  /*1b180*/  IADD3 R16, R17, c[0x0][0x198], RZ ;  /* 0x0000660011107a10 */ /* 0x000fe40007ffe0ff */
[----:B------:R-:W-:Y:S02]  /*1b190*/  IADD3 R0, R200, 0x72, RZ ;  /* 0x00000072c8007810 */ /* 0x000fe40007ffe0ff */
[----:B------:R-:W-:Y:S02]  /*1b1a0*/  ISETP.LT.AND P4, PT, R5, c[0x0][0x17c], !P0 ;  /* 0x00005f0005007a0c */ /* 0x000fe40004781270 */
[----:B------:R-:W-:-:S02]  /*1b1b0*/  LEA.HI.X.SX32 R5, R17, R9, 0x2, P6 ;  /* 0x0000000911057211 */ /* 0x000fc400030f16ff */
[----:B------:R-:W-:Y:S02]  /*1b1c0*/  IADD3 R17, R16, c[0x0][0x198], RZ ;  /* 0x0000660010117a10 */ /* 0x000fe40007ffe0ff */
[----:B------:R-:W-:Y:S01]  /*1b1d0*/  ISETP.LT.AND P1, PT, R0, c[0x0][0x17c], !P0 ;  /* 0x00005f0000007a0c */ /* 0x000fe20004721270 */
[----:B------:R2:W-:Y:S01]  /*1b1e0*/  @P3 STG.E [R2.64], R6 ;  /* 0x0000000602003986 */ /* 0x0005e2000c101904 */
[----:B-1----:R-:W-:Y:S02]  /*1b1f0*/  IADD3 R13, R200, 0x75, RZ ;  /* 0x00000075c80d7810 */ /* 0x002fe40007ffe0ff */
[-C--:B------:R-:W-:Y:S01]  /*1b200*/  LEA R12, P6, R17, R8.reuse, 0x2 ;  /* 0x00000008110c7211 */ /* 0x080fe200078c10ff */
[----:B------:R1:W-:Y:S01]  /*1b210*/  @P5 STG.E [R4.64], R7 ;  /* 0x0000000704005986 */ /* 0x0003e2000c101904 */
[----:B------:R-:W-:Y:S02]  /*1b220*/  LEA R10, P3, R16, R8, 0x2 ;  /* 0x00000008100a7211 */ /* 0x000fe400078610ff */
[----:B------:R-:W-:-:S02]  /*1b230*/  IADD3 R0, R200, 0x74, RZ ;  /* 0x00000074c8007810 */ /* 0x000fc40007ffe0ff */
[----:B------:R-:W-:Y:S02]  /*1b240*/  ISETP.LT.AND P5, PT, R13, c[0x0][0x17c], !P0 ;  /* 0x00005f000d007a0c */ /* 0x000fe400047a1270 */
[CC--:B------:R-:W-:Y:S02]  /*1b250*/  LEA.HI.X.SX32 R13, R17.reuse, R9.reuse, 0x2, P6 ;  /* 0x00000009110d7211 */ /* 0x0c0fe400030f16ff */
[----:B------:R-:W-:Y:S02]  /*1b260*/  LEA.HI.X.SX32 R11, R16, R9, 0x2, P3 ;  /* 0x00000009100b7211 */ /* 0x000fe400018f16ff */
[----:B------:R-:W-:Y:S02]  /*1b270*/  IADD3 R17, R17, c[0x0][0x198], RZ ;  /* 0x0000660011117a10 */ /* 0x000fe40007ffe0ff */
[----:B------:R-:W-:Y:S01]  /*1b280*/  ISETP.LT.AND P2, PT, R0, c[0x0][0x17c], !P0 ;  /* 0x00005f0000007a0c */ /* 0x000fe20004741270 */
[----:B------:R-:W-:Y:S01]  /*1b290*/  @P1 STG.E [R10.64], R14 ;  /* 0x0000000e0a001986 */ /* 0x000fe2000c101904 */
[----:B--2---:R-:W-:-:S02]  /*1b2a0*/  IADD3 R6, R17, c[0x0][0x198], RZ ;  /* 0x0000660011067a10 */ /* 0x004fc40007ffe0ff */
[CC--:B------:R-:W-:Y:S02]  /*1b2b0*/  LEA R2, P1, R17.reuse, R8.reuse, 0x2 ;  /* 0x0000000811027211 */ /* 0x0c0fe400078210ff */
[----:B-1----:R-:W-:Y:S02]  /*1b2c0*/  IADD3 R5, R200, 0x77, RZ ;  /* 0x00000077c8057810 */ /* 0x002fe40007ffe0ff */
[----:B------:R-:W-:Y:S01]  /*1b2d0*/  LEA R4, P6, R6, R8, 0x2 ;  /* 0x0000000806047211 */ /* 0x000fe200078c10ff */
[----:B------:R1:W-:Y:S01]  /*1b2e0*/  @P4 STG.E [R12.64], R15 ;  /* 0x0000000f0c004986 */ /* 0x0003e2000c101904 */
[----:B------:R-:W-:Y:S02]  /*1b2f0*/  IADD3 R0, R200, 0x76, RZ ;  /* 0x00000076c8007810 */ /* 0x000fe40007ffe0ff */
[----:B------:R-:W-:Y:S02]  /*1b300*/  LEA.HI.X.SX32 R3, R17, R9, 0x2, P1 ;  /* 0x0000000911037211 */ /* 0x000fe400008f16ff */
[----:B------:R-:W-:-:S02]  /*1b310*/  IADD3 R7, R6, c[0x0][0x198], RZ ;  /* 0x0000660006077a10 */ /* 0x000fc40007ffe0ff */
[----:B------:R-:W-:Y:S02]  /*1b320*/  ISETP.LT.AND P4, PT, R5, c[0x0][0x17c], !P0 ;  /* 0x00005f0005007a0c */ /* 0x000fe40004781270 */
[----:B------:R-:W-:Y:S02]  /*1b330*/  LEA.HI.X.SX32 R5, R6, R9, 0x2, P6 ;  /* 0x0000000906057211 */ /* 0x000fe400030f16ff */
[----:B------:R-:W-:Y:S01]  /*1b340*/  ISETP.LT.AND P3, PT, R0, c[0x0][0x17c], !P0 ;  /* 0x00005f0000007a0c */ /* 0x000fe20004761270 */
[----:B------:R2:W-:Y:S01]  /*1b350*/  @P2 STG.E [R2.64], R18 ;  /* 0x0000001202002986 */ /* 0x0005e2000c101904 */
[C---:B-1----:R-:W-:Y:S02]  /*1b360*/  IADD3 R12, R7.reuse, c[0x0][0x198], RZ ;  /* 0x00006600070c7a10 */ /* 0x042fe40007ffe0ff */
[----:B------:R-:W-:Y:S01]  /*1b370*/  LEA R6, P2, R7, R8, 0x2 ;  /* 0x0000000807067211 */ /* 0x000fe200078410ff */
[----:B------:R1:W-:Y:S01]  /*1b380*/  @P5 STG.E [R4.64], R19 ;  /* 0x0000001304005986 */ /* 0x0003e2000c101904 */
[----:B------:R-:W-:-:S02]  /*1b390*/  IADD3 R11, R200, 0x79, RZ ;  /* 0x00000079c80b7810 */ /* 0x000fc40007ffe0ff */
[----:B------:R-:W-:Y:S02]  /*1b3a0*/  LEA R10, P5, R12, R8, 0x2 ;  /* 0x000000080c0a7211 */ /* 0x000fe400078a10ff */
[-C--:B------:R-:W-:Y:S02]  /*1b3b0*/  LEA.HI.X.SX32 R7, R7, R9.reuse, 0x2, P2 ;  /* 0x0000000907077211 */ /* 0x080fe400010f16ff */
[----:B------:R-:W-:Y:S02]  /*1b3c0*/  IADD3 R0, R200, 0x78, RZ ;  /* 0x00000078c8007810 */ /* 0x000fe40007ffe0ff */
[----:B------:R-:W-:Y:S02]  /*1b3d0*/  ISETP.LT.AND P2, PT, R11, c[0x0][0x17c], !P0 ;  /* 0x00005f000b007a0c */ /* 0x000fe40004741270 */
[C---:B------:R-:W-:Y:S02]  /*1b3e0*/  LEA.HI.X.SX32 R11, R12.reuse, R9, 0x2, P5 ;  /* 0x000000090c0b7211 */ /* 0x040fe400028f16ff */
[----:B------:R-:W-:Y:S01]  /*1b3f0*/  IADD3 R12, R12, c[0x0][0x198], RZ ;  /* 0x000066000c0c7a10 */ /* 0x000fe20007ffe0ff */
[----:B------:R-:W-:Y:S01]  /*1b400*/  @P3 STG.E [R6.64], R26 ;  /* 0x0000001a06003986 */ /* 0x000fe2000c101904 */
[----:B------:R-:W-:-:S02]  /*1b410*/  ISETP.LT.AND P1, PT, R0, c[0x0][0x17c], !P0 ;  /* 0x00005f0000007a0c */ /* 0x000fc40004721270 */
[C---:B--2---:R-:W-:Y:S02]  /*1b420*/  LEA R2, P3, R12.reuse, R8, 0x2 ;  /* 0x000000080c027211 */ /* 0x044fe400078610ff */
[----:B------:R-:W-:Y:S02]  /*1b430*/  IADD3 R13, R12, c[0x0][0x198], RZ ;  /* 0x000066000c0d7a10 */ /* 0x000fe40007ffe0ff */
[----:B------:R-:W-:Y:S02]  /*1b440*/  IADD3 R0, R200, 0x7a, RZ ;  /* 0x0000007ac8007810 */ /* 0x000fe40007ffe0ff */
[----:B------:R-:W-:Y:S02]  /*1b450*/  LEA.HI.X.SX32 R3, R12, R9, 0x2, P3 ;  /* 0x000000090c037211 */ /* 0x000fe400018f16ff */
[----:B-1----:R-:W-:Y:S02]  /*1b460*/  IADD3 R5, R200, 0x7b, RZ ;  /* 0x0000007bc8057810 */ /* 0x002fe40007ffe0ff */
[----:B------:R-:W-:-:S02]  /*1b470*/  IADD3 R12, R13, c[0x0][0x198], RZ ;  /* 0x000066000d0c7a10 */ /* 0x000fc40007ffe0ff */
[----:B------:R-:W-:Y:S02]  /*1b480*/  ISETP.LT.AND P5, PT, R0, c[0x0][0x17c], !P0 ;  /* 0x00005f0000007a0c */ /* 0x000fe400047a1270 */
[----:B------:R-:W-:Y:S01]  /*1b490*/  LEA R4, P6, R13, R8, 0x2 ;  /* 0x000000080d047211 */ /* 0x000fe200078c10ff */
[----:B------:R1:W-:Y:S01]  /*1b4a0*/  @P4 STG.E [R10.64], R27 ;  /* 0x0000001b0a004986 */ /* 0x0003e2000c101904 */
[----:B------:R-:W-:Y:S02]  /*1b4b0*/  IADD3 R0, R200, 0x7c, RZ ;  /* 0x0000007cc8007810 */ /* 0x000fe40007ffe0ff */
[----:B------:R-:W-:Y:S01]  /*1b4c0*/  ISETP.LT.AND P4, PT, R5, c[0x0][0x17c], !P0 ;  /* 0x00005f0005007a0c */ /* 0x000fe20004781270 */
[----:B------:R2:W-:Y:S01]  /*1b4d0*/  @P1 STG.E [R2.64], R22 ;  /* 0x0000001602001986 */ /* 0x0005e2000c101904 */
[----:B------:R-:W-:Y:S02]  /*1b4e0*/  LEA.HI.X.SX32 R5, R13, R9, 0x2, P6 ;  /* 0x000000090d057211 */ /* 0x000fe400030f16ff */
[----:B------:R-:W-:-:S02]  /*1b4f0*/  ISETP.LT.AND P3, PT, R0, c[0x0][0x17c], !P0 ;  /* 0x00005f0000007a0c */ /* 0x000fc40004761270 */
[----:B------:R-:W-:Y:S02]  /*1b500*/  IADD3 R0, R200, 0x7d, RZ ;  /* 0x0000007dc8007810 */ /* 0x000fe40007ffe0ff */
[C---:B-1----:R-:W-:Y:S02]  /*1b510*/  IADD3 R11, R12.reuse, c[0x0][0x198], RZ ;  /* 0x000066000c0b7a10 */ /* 0x042fe40007ffe0ff */
[-C--:B------:R-:W-:Y:S02]  /*1b520*/  LEA R6, P1, R12, R8.reuse, 0x2 ;  /* 0x000000080c067211 */ /* 0x080fe400078210ff */
[C---:B------:R-:W-:Y:S01]  /*1b530*/  IADD3 R13, R11.reuse, c[0x0][0x198], RZ ;  /* 0x000066000b0d7a10 */ /* 0x040fe20007ffe0ff */
[----:B------:R1:W-:Y:S01]  /*1b540*/  @P2 STG.E [R4.64], R23 ;  /* 0x0000001704002986 */ /* 0x0003e2000c101904 */
[----:B------:R-:W-:Y:S02]  /*1b550*/  LEA R10, P6, R11, R8, 0x2 ;  /* 0x000000080b0a7211 */ /* 0x000fe400078c10ff */
[----:B------:R-:W-:-:S02]  /*1b560*/  ISETP.LT.AND P2, PT, R0, c[0x0][0x17c], !P0 ;  /* 0x00005f0000007a0c */ /* 0x000fc40004741270 */
[-C--:B------:R-:W-:Y:S02]  /*1b570*/  LEA.HI.X.SX32 R7, R12, R9.reuse, 0x2, P1 ;  /* 0x000000090c077211 */ /* 0x080fe400008f16ff */
[C---:B------:R-:W-:Y:S02]  /*1b580*/  IADD3 R0, R13.reuse, c[0x0][0x198], RZ ;  /* 0x000066000d007a10 */ /* 0x040fe40007ffe0ff */
[----:B--2---:R-:W-:Y:S02]  /*1b590*/  LEA R2, P1, R13, R8, 0x2 ;  /* 0x000000080d027211 */ /* 0x004fe400078210ff */
[C---:B------:R-:W-:Y:S02]  /*1b5a0*/  IADD3 R14, R200.reuse, 0x7e, RZ ;  /* 0x0000007ec80e7810 */ /* 0x040fe40007ffe0ff */
[----:B------:R-:W-:Y:S02]  /*1b5b0*/  IADD3 R200, R200, 0x7f, RZ ;  /* 0x0000007fc8c87810 */ /* 0x000fe40007ffe0ff */
[----:B------:R-:W-:-:S02]  /*1b5c0*/  LEA.HI.X.SX32 R11, R11, R9, 0x2, P6 ;  /* 0x000000090b0b7211 */ /* 0x000fc400030f16ff */
[C---:B------:R-:W-:Y:S02]  /*1b5d0*/  LEA R12, P6, R0.reuse, R8, 0x2 ;  /* 0x00000008000c7211 */ /* 0x040fe400078c10ff */
[-C--:B------:R-:W-:Y:S02]  /*1b5e0*/  LEA.HI.X.SX32 R3, R13, R9.reuse, 0x2, P1 ;  /* 0x000000090d037211 */ /* 0x080fe400008f16ff */
[----:B-1----:R-:W-:Y:S02]  /*1b5f0*/  IADD3 R5, R0, c[0x0][0x198], RZ ;  /* 0x0000660000057a10 */ /* 0x002fe40007ffe0ff */
[----:B------:R-:W-:Y:S02]  /*1b600*/  ISETP.LT.AND P1, PT, R14, c[0x0][0x17c], !P0 ;  /* 0x00005f000e007a0c */ /* 0x000fe40004721270 */
[----:B------:R-:W-:Y:S02]  /*1b610*/  ISETP.LT.AND P0, PT, R200, c[0x0][0x17c], !P0 ;  /* 0x00005f00c8007a0c */ /* 0x000fe40004701270 */
[----:B------:R-:W-:-:S02]  /*1b620*/  LEA.HI.X.SX32 R13, R0, R9, 0x2, P6 ;  /* 0x00000009000d7211 */ /* 0x000fc400030f16ff */
[C---:B------:R-:W-:Y:S02]  /*1b630*/  LEA R4, P6, R5.reuse, R8, 0x2 ;  /* 0x0000000805047211 */ /* 0x040fe400078c10ff */
[C---:B------:R-:W-:Y:S01]  /*1b640*/  IADD3 R0, R5.reuse, c[0x0][0x198], RZ ;  /* 0x0000660005007a10 */ /* 0x040fe20007ffe0ff */
[----:B------:R1:W-:Y:S01]  /*1b650*/  @P5 STG.E [R6.64], R102 ;  /* 0x0000006606005986 */ /* 0x0003e2000c101904 */
[----:B------:R-:W-:-:S03]  /*1b660*/  LEA.HI.X.SX32 R5, R5, R9, 0x2, P6 ;  /* 0x0000000905057211 */ /* 0x000fc600030f16ff */
[----:B------:R1:W-:Y:S01]  /*1b670*/  @P4 STG.E [R10.64], R103 ;  /* 0x000000670a004986 */ /* 0x0003e2000c101904 */
[----:B------:R-:W-:-:S03]  /*1b680*/  LEA R8, P6, R0, R8, 0x2 ;  /* 0x0000000800087211 */ /* 0x000fc600078c10ff */
[----:B------:R1:W-:Y:S04]  /*1b690*/  @P3 STG.E [R2.64], R30 ;  /* 0x0000001e02003986 */ /* 0x0003e8000c101904 */
[----:B------:R1:W-:Y:S01]  /*1b6a0*/  @P2 STG.E [R12.64], R31 ;  /* 0x0000001f0c002986 */ /* 0x0003e2000c101904 */
[----:B------:R-:W-:-:S03]  /*1b6b0*/  LEA.HI.X.SX32 R9, R0, R9, 0x2, P6 ;  /* 0x0000000900097211 */ /* 0x000fc600030f16ff */
[----:B------:R1:W-:Y:S01]  /*1b6c0*/  @P1 STG.E [R4.64], R34 ;  /* 0x0000002204001986 */ /* 0x0003e2000c101904 */
[----:B------:R-:W-:Y:S05]  /*1b6d0*/  @!P0 EXIT ;  /* 0x000000000000894d */ /* 0x000fea0003800000 */
[----:B------:R-:W-:Y:S01]  /*1b6e0*/  STG.E [R8.64], R35 ;  /* 0x0000002308007986 */ /* 0x000fe2000c101904 */
[----:B------:R-:W-:Y:S05]  /*1b6f0*/  EXIT ;  /* 0x000000000000794d */ /* 0x000fea0003800000 */
.L_x_3:
[----:B------:R-:W-:-:S00]  /*1b700*/  BRA `(.L_x_3) ;  /* 0xfffffff000007947 */ /* 0x000fc0000383ffff */
[----:B------:R-:W-:-:S00]  /*1b710*/  NOP ;  /* 0x0000000000007918 */ /* 0x000fc00000000000 */
        /* <DEDUP_REMOVED lines=14> */
.L_x_4:


//--------------------- .nv.shared.matmul_kernel  --------------------------
	.section	.nv.shared.matmul_kernel,"aw",@nobits
	.sectionflags	@""
	.align	16
